//
// Generated by NVIDIA NVVM Compiler
//
// Compiler Build ID: CL-36424714
// Cuda compilation tools, release 13.0, V13.0.88
// Based on NVVM 20.0.0
//

.version 9.0
.target sm_100
.address_size 64

	// .globl	_Z6line89PiS_i
// _ZZN3cub18CUB_300001_SM_10006detail10radix_sort31DeviceRadixSortSingleTileKernelINS1_5radix10policy_hubIiiyE10Policy1000ELNS0_9SortOrderE1EiiyNS1_21identity_decomposer_tEEEvPKT1_PSA_PKT2_PSE_T3_iiT4_E12temp_storage has been demoted
// _ZZN3cub18CUB_300001_SM_10006detail10radix_sort30DeviceRadixSortHistogramKernelINS1_5radix10policy_hubIiiyE10Policy1000ELNS0_9SortOrderE1EiyNS1_21identity_decomposer_tEEEvPT2_PKT1_SA_iiT3_E12temp_storage has been demoted
// _ZZN3cub18CUB_300001_SM_10006detail10radix_sort33DeviceRadixSortExclusiveSumKernelINS1_5radix10policy_hubIiiyE10Policy1000EyEEvPT0_E12temp_storage has been demoted
// _ZZN3cub18CUB_300001_SM_10006detail10radix_sort29DeviceRadixSortOnesweepKernelINS1_5radix10policy_hubIiiyE10Policy1000ELNS0_9SortOrderE1EiiyiiNS1_21identity_decomposer_tEEEvPT5_SB_PT3_PKSC_PT1_PKSG_PT2_PKSK_T4_iiT6_E1s has been demoted
.global .align 1 .b8 _ZN34_INTERNAL_3b42ea17_4_k_cu_b200d92f4cuda3std3__45__cpo5beginE[1];
.global .align 1 .b8 _ZN34_INTERNAL_3b42ea17_4_k_cu_b200d92f4cuda3std3__45__cpo3endE[1];
.global .align 1 .b8 _ZN34_INTERNAL_3b42ea17_4_k_cu_b200d92f4cuda3std3__45__cpo6cbeginE[1];
.global .align 1 .b8 _ZN34_INTERNAL_3b42ea17_4_k_cu_b200d92f4cuda3std3__45__cpo4cendE[1];
.global .align 1 .b8 _ZN34_INTERNAL_3b42ea17_4_k_cu_b200d92f4cuda3std3__45__cpo6rbeginE[1];
.global .align 1 .b8 _ZN34_INTERNAL_3b42ea17_4_k_cu_b200d92f4cuda3std3__45__cpo4rendE[1];
.global .align 1 .b8 _ZN34_INTERNAL_3b42ea17_4_k_cu_b200d92f4cuda3std3__45__cpo7crbeginE[1];
.global .align 1 .b8 _ZN34_INTERNAL_3b42ea17_4_k_cu_b200d92f4cuda3std3__45__cpo5crendE[1];
.global .align 1 .b8 _ZN34_INTERNAL_3b42ea17_4_k_cu_b200d92f4cuda3std3__436_GLOBAL__N__3b42ea17_4_k_cu_b200d92f6ignoreE[1];
.global .align 1 .b8 _ZN34_INTERNAL_3b42ea17_4_k_cu_b200d92f4cuda3std3__419piecewise_constructE[1];
.global .align 1 .b8 _ZN34_INTERNAL_3b42ea17_4_k_cu_b200d92f4cuda3std3__48in_placeE[1];
.global .align 1 .b8 _ZN34_INTERNAL_3b42ea17_4_k_cu_b200d92f4cuda3std3__420unreachable_sentinelE[1];
.global .align 1 .b8 _ZN34_INTERNAL_3b42ea17_4_k_cu_b200d92f4cuda3std3__47nulloptE[1];
.global .align 1 .b8 _ZN34_INTERNAL_3b42ea17_4_k_cu_b200d92f4cuda3std3__48unexpectE[1];
.global .align 1 .b8 _ZN34_INTERNAL_3b42ea17_4_k_cu_b200d92f4cuda3std6ranges3__45__cpo4swapE[1];
.global .align 1 .b8 _ZN34_INTERNAL_3b42ea17_4_k_cu_b200d92f4cuda3std6ranges3__45__cpo9iter_moveE[1];
.global .align 1 .b8 _ZN34_INTERNAL_3b42ea17_4_k_cu_b200d92f4cuda3std6ranges3__45__cpo5beginE[1];
.global .align 1 .b8 _ZN34_INTERNAL_3b42ea17_4_k_cu_b200d92f4cuda3std6ranges3__45__cpo3endE[1];
.global .align 1 .b8 _ZN34_INTERNAL_3b42ea17_4_k_cu_b200d92f4cuda3std6ranges3__45__cpo6cbeginE[1];
.global .align 1 .b8 _ZN34_INTERNAL_3b42ea17_4_k_cu_b200d92f4cuda3std6ranges3__45__cpo4cendE[1];
.global .align 1 .b8 _ZN34_INTERNAL_3b42ea17_4_k_cu_b200d92f4cuda3std6ranges3__45__cpo7advanceE[1];
.global .align 1 .b8 _ZN34_INTERNAL_3b42ea17_4_k_cu_b200d92f4cuda3std6ranges3__45__cpo9iter_swapE[1];
.global .align 1 .b8 _ZN34_INTERNAL_3b42ea17_4_k_cu_b200d92f4cuda3std6ranges3__45__cpo4nextE[1];
.global .align 1 .b8 _ZN34_INTERNAL_3b42ea17_4_k_cu_b200d92f4cuda3std6ranges3__45__cpo4prevE[1];
.global .align 1 .b8 _ZN34_INTERNAL_3b42ea17_4_k_cu_b200d92f4cuda3std6ranges3__45__cpo4dataE[1];
.global .align 1 .b8 _ZN34_INTERNAL_3b42ea17_4_k_cu_b200d92f4cuda3std6ranges3__45__cpo5cdataE[1];
.global .align 1 .b8 _ZN34_INTERNAL_3b42ea17_4_k_cu_b200d92f4cuda3std6ranges3__45__cpo4sizeE[1];
.global .align 1 .b8 _ZN34_INTERNAL_3b42ea17_4_k_cu_b200d92f4cuda3std6ranges3__45__cpo5ssizeE[1];
.global .align 1 .b8 _ZN34_INTERNAL_3b42ea17_4_k_cu_b200d92f4cuda3std6ranges3__45__cpo8distanceE[1];
.global .align 1 .b8 _ZN34_INTERNAL_3b42ea17_4_k_cu_b200d92f6thrust24THRUST_300001_SM_1000_NS8cuda_cub3parE[1];
.global .align 1 .b8 _ZN34_INTERNAL_3b42ea17_4_k_cu_b200d92f6thrust24THRUST_300001_SM_1000_NS8cuda_cub10par_nosyncE[1];
.global .align 1 .b8 _ZN34_INTERNAL_3b42ea17_4_k_cu_b200d92f6thrust24THRUST_300001_SM_1000_NS6system6detail10sequential3seqE[1];
.global .align 1 .b8 _ZN34_INTERNAL_3b42ea17_4_k_cu_b200d92f6thrust24THRUST_300001_SM_1000_NS6system3cpp3parE[1];
.global .align 1 .b8 _ZN34_INTERNAL_3b42ea17_4_k_cu_b200d92f6thrust24THRUST_300001_SM_1000_NS12placeholders2_1E[1];
.global .align 1 .b8 _ZN34_INTERNAL_3b42ea17_4_k_cu_b200d92f6thrust24THRUST_300001_SM_1000_NS12placeholders2_2E[1];
.global .align 1 .b8 _ZN34_INTERNAL_3b42ea17_4_k_cu_b200d92f6thrust24THRUST_300001_SM_1000_NS12placeholders2_3E[1];
.global .align 1 .b8 _ZN34_INTERNAL_3b42ea17_4_k_cu_b200d92f6thrust24THRUST_300001_SM_1000_NS12placeholders2_4E[1];
.global .align 1 .b8 _ZN34_INTERNAL_3b42ea17_4_k_cu_b200d92f6thrust24THRUST_300001_SM_1000_NS12placeholders2_5E[1];
.global .align 1 .b8 _ZN34_INTERNAL_3b42ea17_4_k_cu_b200d92f6thrust24THRUST_300001_SM_1000_NS12placeholders2_6E[1];
.global .align 1 .b8 _ZN34_INTERNAL_3b42ea17_4_k_cu_b200d92f6thrust24THRUST_300001_SM_1000_NS12placeholders2_7E[1];
.global .align 1 .b8 _ZN34_INTERNAL_3b42ea17_4_k_cu_b200d92f6thrust24THRUST_300001_SM_1000_NS12placeholders2_8E[1];
.global .align 1 .b8 _ZN34_INTERNAL_3b42ea17_4_k_cu_b200d92f6thrust24THRUST_300001_SM_1000_NS12placeholders2_9E[1];
.global .align 1 .b8 _ZN34_INTERNAL_3b42ea17_4_k_cu_b200d92f6thrust24THRUST_300001_SM_1000_NS12placeholders3_10E[1];
.global .align 1 .b8 _ZN34_INTERNAL_3b42ea17_4_k_cu_b200d92f6thrust24THRUST_300001_SM_1000_NS3seqE[1];
.global .align 1 .b8 _ZN34_INTERNAL_3b42ea17_4_k_cu_b200d92f6thrust24THRUST_300001_SM_1000_NS6deviceE[1];

.visible .entry _Z6line89PiS_i(
	.param .u64 .ptr .align 1 _Z6line89PiS_i_param_0,
	.param .u64 .ptr .align 1 _Z6line89PiS_i_param_1,
	.param .u32 _Z6line89PiS_i_param_2
)
{
	.reg .pred 	%p<4>;
	.reg .b32 	%r<7>;
	.reg .b64 	%rd<9>;

	ld.param.u64 	%rd1, [_Z6line89PiS_i_param_0];
	ld.param.u64 	%rd2, [_Z6line89PiS_i_param_1];
	ld.param.u32 	%r2, [_Z6line89PiS_i_param_2];
	mov.u32 	%r3, %tid.x;
	mov.u32 	%r4, %ntid.x;
	mov.u32 	%r5, %ctaid.x;
	mad.lo.s32 	%r1, %r4, %r5, %r3;
	setp.lt.s32 	%p1, %r1, 0;
	setp.ge.s32 	%p2, %r1, %r2;
	or.pred  	%p3, %p1, %p2;
	@%p3 bra 	$L__BB0_2;
	cvta.to.global.u64 	%rd3, %rd2;
	cvta.to.global.u64 	%rd4, %rd1;
	mul.wide.u32 	%rd5, %r1, 4;
	add.s64 	%rd6, %rd3, %rd5;
	ld.global.u32 	%r6, [%rd6];
	mul.wide.s32 	%rd7, %r6, 4;
	add.s64 	%rd8, %rd4, %rd7;
	st.global.u32 	[%rd8], %r1;
$L__BB0_2:
	ret;

}
	// .globl	_ZN3cub18CUB_300001_SM_10006detail11EmptyKernelIvEEvv
.visible .entry _ZN3cub18CUB_300001_SM_10006detail11EmptyKernelIvEEvv()
{


	ret;

}
	// .globl	_ZN3cub18CUB_300001_SM_10006detail8for_each13static_kernelINS2_12policy_hub_t12policy_500_tEmN6thrust24THRUST_300001_SM_1000_NS8cuda_cub20__uninitialized_fill7functorINS7_10device_ptrIiEEiEEEEvT0_T1_
.visible .entry _ZN3cub18CUB_300001_SM_10006detail8for_each13static_kernelINS2_12policy_hub_t12policy_500_tEmN6thrust24THRUST_300001_SM_1000_NS8cuda_cub20__uninitialized_fill7functorINS7_10device_ptrIiEEiEEEEvT0_T1_(
	.param .u64 _ZN3cub18CUB_300001_SM_10006detail8for_each13static_kernelINS2_12policy_hub_t12policy_500_tEmN6thrust24THRUST_300001_SM_1000_NS8cuda_cub20__uninitialized_fill7functorINS7_10device_ptrIiEEiEEEEvT0_T1__param_0,
	.param .align 8 .b8 _ZN3cub18CUB_300001_SM_10006detail8for_each13static_kernelINS2_12policy_hub_t12policy_500_tEmN6thrust24THRUST_300001_SM_1000_NS8cuda_cub20__uninitialized_fill7functorINS7_10device_ptrIiEEiEEEEvT0_T1__param_1[16]
)
.maxntid 256
{
	.reg .pred 	%p<4>;
	.reg .b16 	%rs<5>;
	.reg .b32 	%r<12>;
	.reg .b64 	%rd<16>;

	ld.param.u32 	%r3, [_ZN3cub18CUB_300001_SM_10006detail8for_each13static_kernelINS2_12policy_hub_t12policy_500_tEmN6thrust24THRUST_300001_SM_1000_NS8cuda_cub20__uninitialized_fill7functorINS7_10device_ptrIiEEiEEEEvT0_T1__param_1+8];
	ld.param.u64 	%rd4, [_ZN3cub18CUB_300001_SM_10006detail8for_each13static_kernelINS2_12policy_hub_t12policy_500_tEmN6thrust24THRUST_300001_SM_1000_NS8cuda_cub20__uninitialized_fill7functorINS7_10device_ptrIiEEiEEEEvT0_T1__param_1];
	ld.param.u64 	%rd5, [_ZN3cub18CUB_300001_SM_10006detail8for_each13static_kernelINS2_12policy_hub_t12policy_500_tEmN6thrust24THRUST_300001_SM_1000_NS8cuda_cub20__uninitialized_fill7functorINS7_10device_ptrIiEEiEEEEvT0_T1__param_0];
	mov.u32 	%r9, %ctaid.x;
	mul.wide.u32 	%rd1, %r9, 512;
	sub.s64 	%rd2, %rd5, %rd1;
	setp.lt.u64 	%p1, %rd2, 512;
	@%p1 bra 	$L__BB2_2;
	mov.u32 	%r11, %tid.x;
	cvta.to.global.u64 	%rd11, %rd4;
	cvt.u64.u32 	%rd12, %r11;
	add.s64 	%rd13, %rd1, %rd12;
	shl.b64 	%rd14, %rd13, 2;
	add.s64 	%rd15, %rd11, %rd14;
	st.global.u32 	[%rd15], %r3;
	st.global.u32 	[%rd15+1024], %r3;
	bra.uni 	$L__BB2_6;
$L__BB2_2:
	cvta.to.global.u64 	%rd6, %rd4;
	mov.u32 	%r2, %tid.x;
	cvt.u64.u32 	%rd7, %r2;
	setp.le.u64 	%p2, %rd2, %rd7;
	add.s64 	%rd8, %rd1, %rd7;
	shl.b64 	%rd9, %rd8, 2;
	add.s64 	%rd3, %rd6, %rd9;
	@%p2 bra 	$L__BB2_4;
	st.global.u32 	[%rd3], %r3;
$L__BB2_4:
	add.s32 	%r10, %r2, 256;
	cvt.u64.u32 	%rd10, %r10;
	setp.le.u64 	%p3, %rd2, %rd10;
	@%p3 bra 	$L__BB2_6;
	st.global.u32 	[%rd3+1024], %r3;
$L__BB2_6:
	ret;

}
	// .globl	_ZN3cub18CUB_300001_SM_10006detail8for_each13static_kernelINS2_12policy_hub_t12policy_500_tElN6thrust24THRUST_300001_SM_1000_NS8cuda_cub6__fill7functorINS7_6detail15normal_iteratorINS7_10device_ptrIiEEEEiEEEEvT0_T1_
.visible .entry _ZN3cub18CUB_300001_SM_10006detail8for_each13static_kernelINS2_12policy_hub_t12policy_500_tElN6thrust24THRUST_300001_SM_1000_NS8cuda_cub6__fill7functorINS7_6detail15normal_iteratorINS7_10device_ptrIiEEEEiEEEEvT0_T1_(
	.param .u64 _ZN3cub18CUB_300001_SM_10006detail8for_each13static_kernelINS2_12policy_hub_t12policy_500_tElN6thrust24THRUST_300001_SM_1000_NS8cuda_cub6__fill7functorINS7_6detail15normal_iteratorINS7_10device_ptrIiEEEEiEEEEvT0_T1__param_0,
	.param .align 8 .b8 _ZN3cub18CUB_300001_SM_10006detail8for_each13static_kernelINS2_12policy_hub_t12policy_500_tElN6thrust24THRUST_300001_SM_1000_NS8cuda_cub6__fill7functorINS7_6detail15normal_iteratorINS7_10device_ptrIiEEEEiEEEEvT0_T1__param_1[16]
)
.maxntid 256
{
	.reg .pred 	%p<4>;
	.reg .b16 	%rs<5>;
	.reg .b32 	%r<12>;
	.reg .b64 	%rd<17>;

	ld.param.u32 	%r3, [_ZN3cub18CUB_300001_SM_10006detail8for_each13static_kernelINS2_12policy_hub_t12policy_500_tElN6thrust24THRUST_300001_SM_1000_NS8cuda_cub6__fill7functorINS7_6detail15normal_iteratorINS7_10device_ptrIiEEEEiEEEEvT0_T1__param_1+8];
	ld.param.u64 	%rd5, [_ZN3cub18CUB_300001_SM_10006detail8for_each13static_kernelINS2_12policy_hub_t12policy_500_tElN6thrust24THRUST_300001_SM_1000_NS8cuda_cub6__fill7functorINS7_6detail15normal_iteratorINS7_10device_ptrIiEEEEiEEEEvT0_T1__param_1];
	ld.param.u64 	%rd6, [_ZN3cub18CUB_300001_SM_10006detail8for_each13static_kernelINS2_12policy_hub_t12policy_500_tElN6thrust24THRUST_300001_SM_1000_NS8cuda_cub6__fill7functorINS7_6detail15normal_iteratorINS7_10device_ptrIiEEEEiEEEEvT0_T1__param_0];
	mov.u32 	%r9, %ctaid.x;
	mul.wide.u32 	%rd1, %r9, 512;
	sub.s64 	%rd2, %rd6, %rd1;
	setp.lt.s64 	%p1, %rd2, 512;
	@%p1 bra 	$L__BB3_2;
	mov.u32 	%r11, %tid.x;
	cvta.to.global.u64 	%rd12, %rd5;
	cvt.u64.u32 	%rd13, %r11;
	add.s64 	%rd14, %rd1, %rd13;
	shl.b64 	%rd15, %rd14, 2;
	add.s64 	%rd16, %rd12, %rd15;
	st.global.u32 	[%rd16], %r3;
	st.global.u32 	[%rd16+1024], %r3;
	bra.uni 	$L__BB3_6;
$L__BB3_2:
	cvta.to.global.u64 	%rd7, %rd5;
	mov.u32 	%r2, %tid.x;
	cvt.s64.s32 	%rd3, %rd2;
	cvt.u64.u32 	%rd8, %r2;
	setp.le.s64 	%p2, %rd3, %rd8;
	add.s64 	%rd9, %rd1, %rd8;
	shl.b64 	%rd10, %rd9, 2;
	add.s64 	%rd4, %rd7, %rd10;
	@%p2 bra 	$L__BB3_4;
	st.global.u32 	[%rd4], %r3;
$L__BB3_4:
	add.s32 	%r10, %r2, 256;
	cvt.u64.u32 	%rd11, %r10;
	setp.le.s64 	%p3, %rd3, %rd11;
	@%p3 bra 	$L__BB3_6;
	st.global.u32 	[%rd4+1024], %r3;
$L__BB3_6:
	ret;

}
	// .globl	_ZN3cub18CUB_300001_SM_10006detail8for_each13static_kernelINS2_12policy_hub_t12policy_500_tElN6thrust24THRUST_300001_SM_1000_NS8cuda_cub10__tabulate7functorINS7_6detail15normal_iteratorINS7_10device_ptrIiEEEENS7_6system6detail7generic6detail22compute_sequence_valueIivEElEEEEvT0_T1_
.visible .entry _ZN3cub18CUB_300001_SM_10006detail8for_each13static_kernelINS2_12policy_hub_t12policy_500_tElN6thrust24THRUST_300001_SM_1000_NS8cuda_cub10__tabulate7functorINS7_6detail15normal_iteratorINS7_10device_ptrIiEEEENS7_6system6detail7generic6detail22compute_sequence_valueIivEElEEEEvT0_T1_(
	.param .u64 _ZN3cub18CUB_300001_SM_10006detail8for_each13static_kernelINS2_12policy_hub_t12policy_500_tElN6thrust24THRUST_300001_SM_1000_NS8cuda_cub10__tabulate7functorINS7_6detail15normal_iteratorINS7_10device_ptrIiEEEENS7_6system6detail7generic6detail22compute_sequence_valueIivEElEEEEvT0_T1__param_0,
	.param .align 8 .b8 _ZN3cub18CUB_300001_SM_10006detail8for_each13static_kernelINS2_12policy_hub_t12policy_500_tElN6thrust24THRUST_300001_SM_1000_NS8cuda_cub10__tabulate7functorINS7_6detail15normal_iteratorINS7_10device_ptrIiEEEENS7_6system6detail7generic6detail22compute_sequence_valueIivEElEEEEvT0_T1__param_1[16]
)
.maxntid 256
{
	.reg .pred 	%p<4>;
	.reg .b32 	%r<18>;
	.reg .b64 	%rd<20>;

	ld.param.u64 	%rd7, [_ZN3cub18CUB_300001_SM_10006detail8for_each13static_kernelINS2_12policy_hub_t12policy_500_tElN6thrust24THRUST_300001_SM_1000_NS8cuda_cub10__tabulate7functorINS7_6detail15normal_iteratorINS7_10device_ptrIiEEEENS7_6system6detail7generic6detail22compute_sequence_valueIivEElEEEEvT0_T1__param_1];
	ld.param.u64 	%rd8, [_ZN3cub18CUB_300001_SM_10006detail8for_each13static_kernelINS2_12policy_hub_t12policy_500_tElN6thrust24THRUST_300001_SM_1000_NS8cuda_cub10__tabulate7functorINS7_6detail15normal_iteratorINS7_10device_ptrIiEEEENS7_6system6detail7generic6detail22compute_sequence_valueIivEElEEEEvT0_T1__param_0];
	ld.param.v2.u32 	{%r3, %r4}, [_ZN3cub18CUB_300001_SM_10006detail8for_each13static_kernelINS2_12policy_hub_t12policy_500_tElN6thrust24THRUST_300001_SM_1000_NS8cuda_cub10__tabulate7functorINS7_6detail15normal_iteratorINS7_10device_ptrIiEEEENS7_6system6detail7generic6detail22compute_sequence_valueIivEElEEEEvT0_T1__param_1+8];
	mov.u32 	%r5, %ctaid.x;
	mul.wide.u32 	%rd1, %r5, 512;
	sub.s64 	%rd2, %rd8, %rd1;
	setp.lt.s64 	%p1, %rd2, 512;
	@%p1 bra 	$L__BB4_2;
	mov.u32 	%r13, %tid.x;
	cvta.to.global.u64 	%rd15, %rd7;
	cvt.u64.u32 	%rd16, %r13;
	add.s64 	%rd17, %rd1, %rd16;
	cvt.u32.u64 	%r14, %rd17;
	mad.lo.s32 	%r15, %r4, %r14, %r3;
	shl.b64 	%rd18, %rd17, 2;
	add.s64 	%rd19, %rd15, %rd18;
	st.global.u32 	[%rd19], %r15;
	add.s32 	%r16, %r14, 256;
	mad.lo.s32 	%r17, %r4, %r16, %r3;
	st.global.u32 	[%rd19+1024], %r17;
	bra.uni 	$L__BB4_6;
$L__BB4_2:
	cvta.to.global.u64 	%rd3, %rd7;
	mov.u32 	%r6, %tid.x;
	cvt.s64.s32 	%rd4, %rd2;
	cvt.u64.u32 	%rd5, %r6;
	setp.le.s64 	%p2, %rd4, %rd5;
	@%p2 bra 	$L__BB4_4;
	add.s64 	%rd9, %rd1, %rd5;
	cvt.u32.u64 	%r7, %rd9;
	mad.lo.s32 	%r8, %r4, %r7, %r3;
	shl.b64 	%rd10, %rd9, 2;
	add.s64 	%rd11, %rd3, %rd10;
	st.global.u32 	[%rd11], %r8;
$L__BB4_4:
	cvt.u32.u64 	%r9, %rd5;
	add.s32 	%r10, %r9, 256;
	cvt.u64.u32 	%rd6, %r10;
	setp.le.s64 	%p3, %rd4, %rd6;
	@%p3 bra 	$L__BB4_6;
	add.s64 	%rd12, %rd1, %rd6;
	shl.b64 	%rd13, %rd12, 2;
	cvt.u32.u64 	%r11, %rd12;
	mad.lo.s32 	%r12, %r4, %r11, %r3;
	add.s64 	%rd14, %rd13, %rd3;
	st.global.u32 	[%rd14], %r12;
$L__BB4_6:
	ret;

}
	// .globl	_ZN3cub18CUB_300001_SM_10006detail10radix_sort31DeviceRadixSortSingleTileKernelINS1_5radix10policy_hubIiiyE10Policy1000ELNS0_9SortOrderE1EiiyNS1_21identity_decomposer_tEEEvPKT1_PSA_PKT2_PSE_T3_iiT4_
.visible .entry _ZN3cub18CUB_300001_SM_10006detail10radix_sort31DeviceRadixSortSingleTileKernelINS1_5radix10policy_hubIiiyE10Policy1000ELNS0_9SortOrderE1EiiyNS1_21identity_decomposer_tEEEvPKT1_PSA_PKT2_PSE_T3_iiT4_(
	.param .u64 .ptr .align 1 _ZN3cub18CUB_300001_SM_10006detail10radix_sort31DeviceRadixSortSingleTileKernelINS1_5radix10policy_hubIiiyE10Policy1000ELNS0_9SortOrderE1EiiyNS1_21identity_decomposer_tEEEvPKT1_PSA_PKT2_PSE_T3_iiT4__param_0,
	.param .u64 .ptr .align 1 _ZN3cub18CUB_300001_SM_10006detail10radix_sort31DeviceRadixSortSingleTileKernelINS1_5radix10policy_hubIiiyE10Policy1000ELNS0_9SortOrderE1EiiyNS1_21identity_decomposer_tEEEvPKT1_PSA_PKT2_PSE_T3_iiT4__param_1,
	.param .u64 .ptr .align 1 _ZN3cub18CUB_300001_SM_10006detail10radix_sort31DeviceRadixSortSingleTileKernelINS1_5radix10policy_hubIiiyE10Policy1000ELNS0_9SortOrderE1EiiyNS1_21identity_decomposer_tEEEvPKT1_PSA_PKT2_PSE_T3_iiT4__param_2,
	.param .u64 .ptr .align 1 _ZN3cub18CUB_300001_SM_10006detail10radix_sort31DeviceRadixSortSingleTileKernelINS1_5radix10policy_hubIiiyE10Policy1000ELNS0_9SortOrderE1EiiyNS1_21identity_decomposer_tEEEvPKT1_PSA_PKT2_PSE_T3_iiT4__param_3,
	.param .u64 _ZN3cub18CUB_300001_SM_10006detail10radix_sort31DeviceRadixSortSingleTileKernelINS1_5radix10policy_hubIiiyE10Policy1000ELNS0_9SortOrderE1EiiyNS1_21identity_decomposer_tEEEvPKT1_PSA_PKT2_PSE_T3_iiT4__param_4,
	.param .u32 _ZN3cub18CUB_300001_SM_10006detail10radix_sort31DeviceRadixSortSingleTileKernelINS1_5radix10policy_hubIiiyE10Policy1000ELNS0_9SortOrderE1EiiyNS1_21identity_decomposer_tEEEvPKT1_PSA_PKT2_PSE_T3_iiT4__param_5,
	.param .u32 _ZN3cub18CUB_300001_SM_10006detail10radix_sort31DeviceRadixSortSingleTileKernelINS1_5radix10policy_hubIiiyE10Policy1000ELNS0_9SortOrderE1EiiyNS1_21identity_decomposer_tEEEvPKT1_PSA_PKT2_PSE_T3_iiT4__param_6,
	.param .align 1 .b8 _ZN3cub18CUB_300001_SM_10006detail10radix_sort31DeviceRadixSortSingleTileKernelINS1_5radix10policy_hubIiiyE10Policy1000ELNS0_9SortOrderE1EiiyNS1_21identity_decomposer_tEEEvPKT1_PSA_PKT2_PSE_T3_iiT4__param_7[1]
)
.maxntid 256
.minnctapersm 1
{
	.reg .pred 	%p<73>;
	.reg .b16 	%rs<39>;
	.reg .b32 	%r<919>;
	.reg .b64 	%rd<37>;
	// demoted variable
	.shared .align 16 .b8 _ZZN3cub18CUB_300001_SM_10006detail10radix_sort31DeviceRadixSortSingleTileKernelINS1_5radix10policy_hubIiiyE10Policy1000ELNS0_9SortOrderE1EiiyNS1_21identity_decomposer_tEEEvPKT1_PSA_PKT2_PSE_T3_iiT4_E12temp_storage[33856];
	ld.param.u64 	%rd10, [_ZN3cub18CUB_300001_SM_10006detail10radix_sort31DeviceRadixSortSingleTileKernelINS1_5radix10policy_hubIiiyE10Policy1000ELNS0_9SortOrderE1EiiyNS1_21identity_decomposer_tEEEvPKT1_PSA_PKT2_PSE_T3_iiT4__param_0];
	ld.param.u64 	%rd6, [_ZN3cub18CUB_300001_SM_10006detail10radix_sort31DeviceRadixSortSingleTileKernelINS1_5radix10policy_hubIiiyE10Policy1000ELNS0_9SortOrderE1EiiyNS1_21identity_decomposer_tEEEvPKT1_PSA_PKT2_PSE_T3_iiT4__param_1];
	ld.param.u64 	%rd7, [_ZN3cub18CUB_300001_SM_10006detail10radix_sort31DeviceRadixSortSingleTileKernelINS1_5radix10policy_hubIiiyE10Policy1000ELNS0_9SortOrderE1EiiyNS1_21identity_decomposer_tEEEvPKT1_PSA_PKT2_PSE_T3_iiT4__param_2];
	ld.param.u64 	%rd8, [_ZN3cub18CUB_300001_SM_10006detail10radix_sort31DeviceRadixSortSingleTileKernelINS1_5radix10policy_hubIiiyE10Policy1000ELNS0_9SortOrderE1EiiyNS1_21identity_decomposer_tEEEvPKT1_PSA_PKT2_PSE_T3_iiT4__param_3];
	ld.param.u64 	%rd9, [_ZN3cub18CUB_300001_SM_10006detail10radix_sort31DeviceRadixSortSingleTileKernelINS1_5radix10policy_hubIiiyE10Policy1000ELNS0_9SortOrderE1EiiyNS1_21identity_decomposer_tEEEvPKT1_PSA_PKT2_PSE_T3_iiT4__param_4];
	ld.param.u32 	%r303, [_ZN3cub18CUB_300001_SM_10006detail10radix_sort31DeviceRadixSortSingleTileKernelINS1_5radix10policy_hubIiiyE10Policy1000ELNS0_9SortOrderE1EiiyNS1_21identity_decomposer_tEEEvPKT1_PSA_PKT2_PSE_T3_iiT4__param_5];
	ld.param.u32 	%r304, [_ZN3cub18CUB_300001_SM_10006detail10radix_sort31DeviceRadixSortSingleTileKernelINS1_5radix10policy_hubIiiyE10Policy1000ELNS0_9SortOrderE1EiiyNS1_21identity_decomposer_tEEEvPKT1_PSA_PKT2_PSE_T3_iiT4__param_6];
	cvta.to.global.u64 	%rd11, %rd10;
	cvt.u32.u64 	%r1, %rd9;
	mov.u32 	%r2, %tid.x;
	mul.lo.s32 	%r3, %r2, 19;
	setp.ge.s32 	%p1, %r3, %r1;
	mul.wide.u32 	%rd12, %r3, 4;
	add.s64 	%rd1, %rd11, %rd12;
	mov.b32 	%r897, 0;
	@%p1 bra 	$L__BB5_2;
	ld.global.u32 	%r306, [%rd1];
	xor.b32  	%r897, %r306, -2147483648;
$L__BB5_2:
	add.s32 	%r6, %r3, 1;
	setp.ge.s32 	%p2, %r6, %r1;
	mov.b32 	%r896, 0;
	@%p2 bra 	$L__BB5_4;
	ld.global.u32 	%r308, [%rd1+4];
	xor.b32  	%r896, %r308, -2147483648;
$L__BB5_4:
	add.s32 	%r9, %r3, 2;
	setp.ge.s32 	%p3, %r9, %r1;
	mov.b32 	%r895, 0;
	@%p3 bra 	$L__BB5_6;
	ld.global.u32 	%r310, [%rd1+8];
	xor.b32  	%r895, %r310, -2147483648;
$L__BB5_6:
	add.s32 	%r12, %r3, 3;
	setp.ge.s32 	%p4, %r12, %r1;
	mov.b32 	%r894, 0;
	@%p4 bra 	$L__BB5_8;
	ld.global.u32 	%r312, [%rd1+12];
	xor.b32  	%r894, %r312, -2147483648;
$L__BB5_8:
	add.s32 	%r15, %r3, 4;
	setp.ge.s32 	%p5, %r15, %r1;
	mov.b32 	%r893, 0;
	@%p5 bra 	$L__BB5_10;
	ld.global.u32 	%r314, [%rd1+16];
	xor.b32  	%r893, %r314, -2147483648;
$L__BB5_10:
	add.s32 	%r18, %r3, 5;
	setp.ge.s32 	%p6, %r18, %r1;
	mov.b32 	%r892, 0;
	@%p6 bra 	$L__BB5_12;
	ld.global.u32 	%r316, [%rd1+20];
	xor.b32  	%r892, %r316, -2147483648;
$L__BB5_12:
	add.s32 	%r21, %r3, 6;
	setp.ge.s32 	%p7, %r21, %r1;
	mov.b32 	%r891, 0;
	@%p7 bra 	$L__BB5_14;
	ld.global.u32 	%r318, [%rd1+24];
	xor.b32  	%r891, %r318, -2147483648;
$L__BB5_14:
	add.s32 	%r24, %r3, 7;
	setp.ge.s32 	%p8, %r24, %r1;
	mov.b32 	%r890, 0;
	@%p8 bra 	$L__BB5_16;
	ld.global.u32 	%r320, [%rd1+28];
	xor.b32  	%r890, %r320, -2147483648;
$L__BB5_16:
	add.s32 	%r27, %r3, 8;
	setp.ge.s32 	%p9, %r27, %r1;
	mov.b32 	%r889, 0;
	@%p9 bra 	$L__BB5_18;
	ld.global.u32 	%r322, [%rd1+32];
	xor.b32  	%r889, %r322, -2147483648;
$L__BB5_18:
	add.s32 	%r30, %r3, 9;
	setp.ge.s32 	%p10, %r30, %r1;
	mov.b32 	%r888, 0;
	@%p10 bra 	$L__BB5_20;
	ld.global.u32 	%r324, [%rd1+36];
	xor.b32  	%r888, %r324, -2147483648;
$L__BB5_20:
	add.s32 	%r33, %r3, 10;
	setp.ge.s32 	%p11, %r33, %r1;
	mov.b32 	%r887, 0;
	@%p11 bra 	$L__BB5_22;
	ld.global.u32 	%r326, [%rd1+40];
	xor.b32  	%r887, %r326, -2147483648;
$L__BB5_22:
	add.s32 	%r36, %r3, 11;
	setp.ge.s32 	%p12, %r36, %r1;
	mov.b32 	%r886, 0;
	@%p12 bra 	$L__BB5_24;
	ld.global.u32 	%r328, [%rd1+44];
	xor.b32  	%r886, %r328, -2147483648;
$L__BB5_24:
	add.s32 	%r39, %r3, 12;
	setp.ge.s32 	%p13, %r39, %r1;
	mov.b32 	%r885, 0;
	@%p13 bra 	$L__BB5_26;
	ld.global.u32 	%r330, [%rd1+48];
	xor.b32  	%r885, %r330, -2147483648;
$L__BB5_26:
	add.s32 	%r42, %r3, 13;
	setp.ge.s32 	%p14, %r42, %r1;
	mov.b32 	%r884, 0;
	@%p14 bra 	$L__BB5_28;
	ld.global.u32 	%r332, [%rd1+52];
	xor.b32  	%r884, %r332, -2147483648;
$L__BB5_28:
	add.s32 	%r45, %r3, 14;
	setp.ge.s32 	%p15, %r45, %r1;
	mov.b32 	%r883, 0;
	@%p15 bra 	$L__BB5_30;
	ld.global.u32 	%r334, [%rd1+56];
	xor.b32  	%r883, %r334, -2147483648;
$L__BB5_30:
	add.s32 	%r48, %r3, 15;
	setp.ge.s32 	%p16, %r48, %r1;
	mov.b32 	%r882, 0;
	@%p16 bra 	$L__BB5_32;
	ld.global.u32 	%r336, [%rd1+60];
	xor.b32  	%r882, %r336, -2147483648;
$L__BB5_32:
	add.s32 	%r51, %r3, 16;
	setp.ge.s32 	%p17, %r51, %r1;
	mov.b32 	%r881, 0;
	@%p17 bra 	$L__BB5_34;
	ld.global.u32 	%r338, [%rd1+64];
	xor.b32  	%r881, %r338, -2147483648;
$L__BB5_34:
	add.s32 	%r54, %r3, 17;
	setp.ge.s32 	%p18, %r54, %r1;
	mov.b32 	%r880, 0;
	@%p18 bra 	$L__BB5_36;
	ld.global.u32 	%r340, [%rd1+68];
	xor.b32  	%r880, %r340, -2147483648;
$L__BB5_36:
	add.s32 	%r57, %r3, 18;
	setp.ge.s32 	%p19, %r57, %r1;
	mov.b32 	%r879, 0;
	@%p19 bra 	$L__BB5_38;
	ld.global.u32 	%r342, [%rd1+72];
	xor.b32  	%r879, %r342, -2147483648;
$L__BB5_38:
	bar.sync 	0;
	mov.b64 	{%r344, %r345}, %rd9;
	shfl.sync.idx.b32	%r60|%p20, %r344, 0, 31, -1;
	shfl.sync.idx.b32	%r346|%p21, %r345, 0, 31, -1;
	mov.b64 	%rd2, {%r60, %r346};
	setp.ge.s32 	%p22, %r3, %r60;
	cvta.to.global.u64 	%rd13, %rd7;
	add.s64 	%rd3, %rd13, %rd12;
	@%p22 bra 	$L__BB5_40;
	ld.global.u32 	%r916, [%rd3];
$L__BB5_40:
	setp.ge.s32 	%p23, %r6, %r60;
	@%p23 bra 	$L__BB5_42;
	ld.global.u32 	%r915, [%rd3+4];
$L__BB5_42:
	setp.ge.s32 	%p24, %r9, %r60;
	@%p24 bra 	$L__BB5_44;
	ld.global.u32 	%r914, [%rd3+8];
$L__BB5_44:
	setp.ge.s32 	%p25, %r12, %r60;
	@%p25 bra 	$L__BB5_46;
	ld.global.u32 	%r913, [%rd3+12];
$L__BB5_46:
	setp.ge.s32 	%p26, %r15, %r60;
	@%p26 bra 	$L__BB5_48;
	ld.global.u32 	%r912, [%rd3+16];
$L__BB5_48:
	setp.ge.s32 	%p27, %r18, %r60;
	@%p27 bra 	$L__BB5_50;
	ld.global.u32 	%r911, [%rd3+20];
$L__BB5_50:
	setp.ge.s32 	%p28, %r21, %r60;
	@%p28 bra 	$L__BB5_52;
	ld.global.u32 	%r910, [%rd3+24];
$L__BB5_52:
	setp.ge.s32 	%p29, %r24, %r60;
	@%p29 bra 	$L__BB5_54;
	ld.global.u32 	%r909, [%rd3+28];
$L__BB5_54:
	setp.ge.s32 	%p30, %r27, %r60;
	@%p30 bra 	$L__BB5_56;
	ld.global.u32 	%r908, [%rd3+32];
$L__BB5_56:
	setp.ge.s32 	%p31, %r30, %r60;
	@%p31 bra 	$L__BB5_58;
	ld.global.u32 	%r907, [%rd3+36];
$L__BB5_58:
	setp.ge.s32 	%p32, %r33, %r60;
	@%p32 bra 	$L__BB5_60;
	ld.global.u32 	%r906, [%rd3+40];
$L__BB5_60:
	setp.ge.s32 	%p33, %r36, %r60;
	@%p33 bra 	$L__BB5_62;
	ld.global.u32 	%r905, [%rd3+44];
$L__BB5_62:
	setp.ge.s32 	%p34, %r39, %r60;
	@%p34 bra 	$L__BB5_64;
	ld.global.u32 	%r904, [%rd3+48];
$L__BB5_64:
	setp.ge.s32 	%p35, %r42, %r60;
	@%p35 bra 	$L__BB5_66;
	ld.global.u32 	%r903, [%rd3+52];
$L__BB5_66:
	setp.ge.s32 	%p36, %r45, %r60;
	@%p36 bra 	$L__BB5_68;
	ld.global.u32 	%r902, [%rd3+56];
$L__BB5_68:
	setp.ge.s32 	%p37, %r48, %r60;
	@%p37 bra 	$L__BB5_70;
	ld.global.u32 	%r901, [%rd3+60];
$L__BB5_70:
	setp.ge.s32 	%p38, %r51, %r60;
	@%p38 bra 	$L__BB5_72;
	ld.global.u32 	%r900, [%rd3+64];
$L__BB5_72:
	setp.ge.s32 	%p39, %r54, %r60;
	@%p39 bra 	$L__BB5_74;
	ld.global.u32 	%r899, [%rd3+68];
$L__BB5_74:
	setp.ge.s32 	%p40, %r57, %r60;
	@%p40 bra 	$L__BB5_76;
	ld.global.u32 	%r898, [%rd3+72];
$L__BB5_76:
	bar.sync 	0;
	shr.u32 	%r99, %r2, 5;
	shl.b32 	%r366, %r2, 2;
	mov.u32 	%r367, _ZZN3cub18CUB_300001_SM_10006detail10radix_sort31DeviceRadixSortSingleTileKernelINS1_5radix10policy_hubIiiyE10Policy1000ELNS0_9SortOrderE1EiiyNS1_21identity_decomposer_tEEEvPKT1_PSA_PKT2_PSE_T3_iiT4_E12temp_storage;
	add.s32 	%r100, %r367, %r366;
	shl.b32 	%r368, %r2, 7;
	add.s32 	%r101, %r100, %r368;
	shl.b32 	%r369, %r99, 2;
	add.s32 	%r370, %r367, %r369;
	add.s32 	%r102, %r370, 33792;
	mad.lo.s32 	%r103, %r2, -56, %r101;
	add.s32 	%r878, %r303, 6;
	sub.s32 	%r877, %r304, %r303;
$L__BB5_77:
	add.s32 	%r430, %r878, -6;
	min.s32 	%r373, %r877, 6;
	mov.b32 	%r459, 0;
	st.shared.u32 	[%r100], %r459;
	st.shared.u32 	[%r100+1024], %r459;
	st.shared.u32 	[%r100+2048], %r459;
	st.shared.u32 	[%r100+3072], %r459;
	st.shared.u32 	[%r100+4096], %r459;
	st.shared.u32 	[%r100+5120], %r459;
	st.shared.u32 	[%r100+6144], %r459;
	st.shared.u32 	[%r100+7168], %r459;
	st.shared.u32 	[%r100+8192], %r459;
	st.shared.u32 	[%r100+9216], %r459;
	st.shared.u32 	[%r100+10240], %r459;
	st.shared.u32 	[%r100+11264], %r459;
	st.shared.u32 	[%r100+12288], %r459;
	st.shared.u32 	[%r100+13312], %r459;
	st.shared.u32 	[%r100+14336], %r459;
	st.shared.u32 	[%r100+15360], %r459;
	st.shared.u32 	[%r100+16384], %r459;
	st.shared.u32 	[%r100+17408], %r459;
	st.shared.u32 	[%r100+18432], %r459;
	st.shared.u32 	[%r100+19456], %r459;
	st.shared.u32 	[%r100+20480], %r459;
	st.shared.u32 	[%r100+21504], %r459;
	st.shared.u32 	[%r100+22528], %r459;
	st.shared.u32 	[%r100+23552], %r459;
	st.shared.u32 	[%r100+24576], %r459;
	st.shared.u32 	[%r100+25600], %r459;
	st.shared.u32 	[%r100+26624], %r459;
	st.shared.u32 	[%r100+27648], %r459;
	st.shared.u32 	[%r100+28672], %r459;
	st.shared.u32 	[%r100+29696], %r459;
	st.shared.u32 	[%r100+30720], %r459;
	st.shared.u32 	[%r100+31744], %r459;
	st.shared.u32 	[%r100+32768], %r459;
	// begin inline asm
	bmsk.clamp.b32 %r371, %r459, %r373;
	// end inline asm
	// begin inline asm
	shr.b32 %r374, %r897, %r430;
	// end inline asm
	and.b32  	%r462, %r371, %r374;
	shl.b32 	%r463, %r462, 10;
	not.b32 	%r464, %r463;
	and.b32  	%r465, %r464, 31744;
	add.s32 	%r466, %r100, %r465;
	shr.u32 	%r467, %r462, 4;
	and.b32  	%r468, %r467, 268435454;
	sub.s32 	%r147, %r466, %r468;
	ld.shared.u16 	%rs1, [%r147+2];
	add.s16 	%rs20, %rs1, 1;
	st.shared.u16 	[%r147+2], %rs20;
	// begin inline asm
	shr.b32 %r377, %r896, %r430;
	// end inline asm
	and.b32  	%r469, %r371, %r377;
	shl.b32 	%r470, %r469, 10;
	not.b32 	%r471, %r470;
	and.b32  	%r472, %r471, 31744;
	add.s32 	%r473, %r100, %r472;
	shr.u32 	%r474, %r469, 4;
	and.b32  	%r475, %r474, 268435454;
	sub.s32 	%r148, %r473, %r475;
	ld.shared.u16 	%rs2, [%r148+2];
	add.s16 	%rs21, %rs2, 1;
	st.shared.u16 	[%r148+2], %rs21;
	// begin inline asm
	shr.b32 %r380, %r895, %r430;
	// end inline asm
	and.b32  	%r476, %r371, %r380;
	shl.b32 	%r477, %r476, 10;
	not.b32 	%r478, %r477;
	and.b32  	%r479, %r478, 31744;
	add.s32 	%r480, %r100, %r479;
	shr.u32 	%r481, %r476, 4;
	and.b32  	%r482, %r481, 268435454;
	sub.s32 	%r149, %r480, %r482;
	ld.shared.u16 	%rs3, [%r149+2];
	add.s16 	%rs22, %rs3, 1;
	st.shared.u16 	[%r149+2], %rs22;
	// begin inline asm
	shr.b32 %r383, %r894, %r430;
	// end inline asm
	and.b32  	%r483, %r371, %r383;
	shl.b32 	%r484, %r483, 10;
	not.b32 	%r485, %r484;
	and.b32  	%r486, %r485, 31744;
	add.s32 	%r487, %r100, %r486;
	shr.u32 	%r488, %r483, 4;
	and.b32  	%r489, %r488, 268435454;
	sub.s32 	%r150, %r487, %r489;
	ld.shared.u16 	%rs4, [%r150+2];
	add.s16 	%rs23, %rs4, 1;
	st.shared.u16 	[%r150+2], %rs23;
	// begin inline asm
	shr.b32 %r386, %r893, %r430;
	// end inline asm
	and.b32  	%r490, %r371, %r386;
	shl.b32 	%r491, %r490, 10;
	not.b32 	%r492, %r491;
	and.b32  	%r493, %r492, 31744;
	add.s32 	%r494, %r100, %r493;
	shr.u32 	%r495, %r490, 4;
	and.b32  	%r496, %r495, 268435454;
	sub.s32 	%r151, %r494, %r496;
	ld.shared.u16 	%rs5, [%r151+2];
	add.s16 	%rs24, %rs5, 1;
	st.shared.u16 	[%r151+2], %rs24;
	// begin inline asm
	shr.b32 %r389, %r892, %r430;
	// end inline asm
	and.b32  	%r497, %r371, %r389;
	shl.b32 	%r498, %r497, 10;
	not.b32 	%r499, %r498;
	and.b32  	%r500, %r499, 31744;
	add.s32 	%r501, %r100, %r500;
	shr.u32 	%r502, %r497, 4;
	and.b32  	%r503, %r502, 268435454;
	sub.s32 	%r152, %r501, %r503;
	ld.shared.u16 	%rs6, [%r152+2];
	add.s16 	%rs25, %rs6, 1;
	st.shared.u16 	[%r152+2], %rs25;
	// begin inline asm
	shr.b32 %r392, %r891, %r430;
	// end inline asm
	and.b32  	%r504, %r371, %r392;
	shl.b32 	%r505, %r504, 10;
	not.b32 	%r506, %r505;
	and.b32  	%r507, %r506, 31744;
	add.s32 	%r508, %r100, %r507;
	shr.u32 	%r509, %r504, 4;
	and.b32  	%r510, %r509, 268435454;
	sub.s32 	%r153, %r508, %r510;
	ld.shared.u16 	%rs7, [%r153+2];
	add.s16 	%rs26, %rs7, 1;
	st.shared.u16 	[%r153+2], %rs26;
	// begin inline asm
	shr.b32 %r395, %r890, %r430;
	// end inline asm
	and.b32  	%r511, %r371, %r395;
	shl.b32 	%r512, %r511, 10;
	not.b32 	%r513, %r512;
	and.b32  	%r514, %r513, 31744;
	add.s32 	%r515, %r100, %r514;
	shr.u32 	%r516, %r511, 4;
	and.b32  	%r517, %r516, 268435454;
	sub.s32 	%r154, %r515, %r517;
	ld.shared.u16 	%rs8, [%r154+2];
	add.s16 	%rs27, %rs8, 1;
	st.shared.u16 	[%r154+2], %rs27;
	// begin inline asm
	shr.b32 %r398, %r889, %r430;
	// end inline asm
	and.b32  	%r518, %r371, %r398;
	shl.b32 	%r519, %r518, 10;
	not.b32 	%r520, %r519;
	and.b32  	%r521, %r520, 31744;
	add.s32 	%r522, %r100, %r521;
	shr.u32 	%r523, %r518, 4;
	and.b32  	%r524, %r523, 268435454;
	sub.s32 	%r155, %r522, %r524;
	ld.shared.u16 	%rs9, [%r155+2];
	add.s16 	%rs28, %rs9, 1;
	st.shared.u16 	[%r155+2], %rs28;
	// begin inline asm
	shr.b32 %r401, %r888, %r430;
	// end inline asm
	and.b32  	%r525, %r371, %r401;
	shl.b32 	%r526, %r525, 10;
	not.b32 	%r527, %r526;
	and.b32  	%r528, %r527, 31744;
	add.s32 	%r529, %r100, %r528;
	shr.u32 	%r530, %r525, 4;
	and.b32  	%r531, %r530, 268435454;
	sub.s32 	%r156, %r529, %r531;
	ld.shared.u16 	%rs10, [%r156+2];
	add.s16 	%rs29, %rs10, 1;
	st.shared.u16 	[%r156+2], %rs29;
	// begin inline asm
	shr.b32 %r404, %r887, %r430;
	// end inline asm
	and.b32  	%r532, %r371, %r404;
	shl.b32 	%r533, %r532, 10;
	not.b32 	%r534, %r533;
	and.b32  	%r535, %r534, 31744;
	add.s32 	%r536, %r100, %r535;
	shr.u32 	%r537, %r532, 4;
	and.b32  	%r538, %r537, 268435454;
	sub.s32 	%r157, %r536, %r538;
	ld.shared.u16 	%rs11, [%r157+2];
	add.s16 	%rs30, %rs11, 1;
	st.shared.u16 	[%r157+2], %rs30;
	// begin inline asm
	shr.b32 %r407, %r886, %r430;
	// end inline asm
	and.b32  	%r539, %r371, %r407;
	shl.b32 	%r540, %r539, 10;
	not.b32 	%r541, %r540;
	and.b32  	%r542, %r541, 31744;
	add.s32 	%r543, %r100, %r542;
	shr.u32 	%r544, %r539, 4;
	and.b32  	%r545, %r544, 268435454;
	sub.s32 	%r158, %r543, %r545;
	ld.shared.u16 	%rs12, [%r158+2];
	add.s16 	%rs31, %rs12, 1;
	st.shared.u16 	[%r158+2], %rs31;
	// begin inline asm
	shr.b32 %r410, %r885, %r430;
	// end inline asm
	and.b32  	%r546, %r371, %r410;
	shl.b32 	%r547, %r546, 10;
	not.b32 	%r548, %r547;
	and.b32  	%r549, %r548, 31744;
	add.s32 	%r550, %r100, %r549;
	shr.u32 	%r551, %r546, 4;
	and.b32  	%r552, %r551, 268435454;
	sub.s32 	%r159, %r550, %r552;
	ld.shared.u16 	%rs13, [%r159+2];
	add.s16 	%rs32, %rs13, 1;
	st.shared.u16 	[%r159+2], %rs32;
	// begin inline asm
	shr.b32 %r413, %r884, %r430;
	// end inline asm
	and.b32  	%r553, %r371, %r413;
	shl.b32 	%r554, %r553, 10;
	not.b32 	%r555, %r554;
	and.b32  	%r556, %r555, 31744;
	add.s32 	%r557, %r100, %r556;
	shr.u32 	%r558, %r553, 4;
	and.b32  	%r559, %r558, 268435454;
	sub.s32 	%r160, %r557, %r559;
	ld.shared.u16 	%rs14, [%r160+2];
	add.s16 	%rs33, %rs14, 1;
	st.shared.u16 	[%r160+2], %rs33;
	// begin inline asm
	shr.b32 %r416, %r883, %r430;
	// end inline asm
	and.b32  	%r560, %r371, %r416;
	shl.b32 	%r561, %r560, 10;
	not.b32 	%r562, %r561;
	and.b32  	%r563, %r562, 31744;
	add.s32 	%r564, %r100, %r563;
	shr.u32 	%r565, %r560, 4;
	and.b32  	%r566, %r565, 268435454;
	sub.s32 	%r161, %r564, %r566;
	ld.shared.u16 	%rs15, [%r161+2];
	add.s16 	%rs34, %rs15, 1;
	st.shared.u16 	[%r161+2], %rs34;
	// begin inline asm
	shr.b32 %r419, %r882, %r430;
	// end inline asm
	and.b32  	%r567, %r371, %r419;
	shl.b32 	%r568, %r567, 10;
	not.b32 	%r569, %r568;
	and.b32  	%r570, %r569, 31744;
	add.s32 	%r571, %r100, %r570;
	shr.u32 	%r572, %r567, 4;
	and.b32  	%r573, %r572, 268435454;
	sub.s32 	%r162, %r571, %r573;
	ld.shared.u16 	%rs16, [%r162+2];
	add.s16 	%rs35, %rs16, 1;
	st.shared.u16 	[%r162+2], %rs35;
	// begin inline asm
	shr.b32 %r422, %r881, %r430;
	// end inline asm
	and.b32  	%r574, %r371, %r422;
	shl.b32 	%r575, %r574, 10;
	not.b32 	%r576, %r575;
	and.b32  	%r577, %r576, 31744;
	add.s32 	%r578, %r100, %r577;
	shr.u32 	%r579, %r574, 4;
	and.b32  	%r580, %r579, 268435454;
	sub.s32 	%r163, %r578, %r580;
	ld.shared.u16 	%rs17, [%r163+2];
	add.s16 	%rs36, %rs17, 1;
	st.shared.u16 	[%r163+2], %rs36;
	// begin inline asm
	shr.b32 %r425, %r880, %r430;
	// end inline asm
	and.b32  	%r581, %r371, %r425;
	shl.b32 	%r582, %r581, 10;
	not.b32 	%r583, %r582;
	and.b32  	%r584, %r583, 31744;
	add.s32 	%r585, %r100, %r584;
	shr.u32 	%r586, %r581, 4;
	and.b32  	%r587, %r586, 268435454;
	sub.s32 	%r164, %r585, %r587;
	ld.shared.u16 	%rs18, [%r164+2];
	add.s16 	%rs37, %rs18, 1;
	st.shared.u16 	[%r164+2], %rs37;
	// begin inline asm
	shr.b32 %r428, %r879, %r430;
	// end inline asm
	and.b32  	%r588, %r371, %r428;
	shl.b32 	%r589, %r588, 10;
	not.b32 	%r590, %r589;
	and.b32  	%r591, %r590, 31744;
	add.s32 	%r592, %r100, %r591;
	shr.u32 	%r593, %r588, 4;
	and.b32  	%r594, %r593, 268435454;
	sub.s32 	%r165, %r592, %r594;
	ld.shared.u16 	%rs19, [%r165+2];
	add.s16 	%rs38, %rs19, 1;
	st.shared.u16 	[%r165+2], %rs38;
	bar.sync 	0;
	ld.shared.u32 	%r166, [%r101];
	ld.shared.u32 	%r595, [%r101+4];
	ld.shared.u32 	%r596, [%r101+8];
	ld.shared.u32 	%r597, [%r101+12];
	ld.shared.u32 	%r598, [%r101+16];
	ld.shared.u32 	%r599, [%r101+20];
	ld.shared.u32 	%r600, [%r101+24];
	ld.shared.u32 	%r601, [%r101+28];
	ld.shared.u32 	%r602, [%r101+32];
	ld.shared.u32 	%r603, [%r101+36];
	ld.shared.u32 	%r604, [%r101+40];
	ld.shared.u32 	%r605, [%r101+44];
	ld.shared.u32 	%r606, [%r101+48];
	ld.shared.u32 	%r607, [%r101+52];
	ld.shared.u32 	%r608, [%r101+56];
	ld.shared.u32 	%r609, [%r101+60];
	ld.shared.u32 	%r610, [%r101+64];
	ld.shared.u32 	%r611, [%r101+68];
	ld.shared.u32 	%r612, [%r101+72];
	ld.shared.u32 	%r613, [%r101+76];
	ld.shared.u32 	%r614, [%r101+80];
	ld.shared.u32 	%r615, [%r101+84];
	ld.shared.u32 	%r616, [%r101+88];
	ld.shared.u32 	%r617, [%r101+92];
	ld.shared.u32 	%r618, [%r101+96];
	ld.shared.u32 	%r619, [%r101+100];
	ld.shared.u32 	%r620, [%r101+104];
	ld.shared.u32 	%r621, [%r101+108];
	ld.shared.u32 	%r622, [%r101+112];
	ld.shared.u32 	%r623, [%r101+116];
	ld.shared.u32 	%r624, [%r101+120];
	ld.shared.u32 	%r625, [%r101+124];
	ld.shared.u32 	%r626, [%r101+128];
	add.s32 	%r167, %r595, %r166;
	add.s32 	%r168, %r596, %r167;
	add.s32 	%r169, %r597, %r168;
	add.s32 	%r170, %r598, %r169;
	add.s32 	%r171, %r599, %r170;
	add.s32 	%r172, %r600, %r171;
	add.s32 	%r173, %r601, %r172;
	add.s32 	%r174, %r602, %r173;
	add.s32 	%r175, %r603, %r174;
	add.s32 	%r176, %r604, %r175;
	add.s32 	%r177, %r605, %r176;
	add.s32 	%r178, %r606, %r177;
	add.s32 	%r179, %r607, %r178;
	add.s32 	%r180, %r608, %r179;
	add.s32 	%r181, %r609, %r180;
	add.s32 	%r182, %r610, %r181;
	add.s32 	%r183, %r611, %r182;
	add.s32 	%r184, %r612, %r183;
	add.s32 	%r185, %r613, %r184;
	add.s32 	%r186, %r614, %r185;
	add.s32 	%r187, %r615, %r186;
	add.s32 	%r188, %r616, %r187;
	add.s32 	%r189, %r617, %r188;
	add.s32 	%r190, %r618, %r189;
	add.s32 	%r191, %r619, %r190;
	add.s32 	%r192, %r620, %r191;
	add.s32 	%r193, %r621, %r192;
	add.s32 	%r194, %r622, %r193;
	add.s32 	%r195, %r623, %r194;
	add.s32 	%r196, %r624, %r195;
	add.s32 	%r197, %r625, %r196;
	add.s32 	%r436, %r626, %r197;
	// begin inline asm
	mov.u32 %r431, %laneid;
	// end inline asm
	mov.b32 	%r434, 1;
	mov.b32 	%r461, -1;
	// begin inline asm
	{  .reg .u32 r0;  .reg .pred p;  shfl.sync.up.b32 r0|p, %r436, %r434, %r459, %r461;  @p add.u32 r0, r0, %r436;  mov.u32 %r432, r0;}
	// end inline asm
	mov.b32 	%r440, 2;
	// begin inline asm
	{  .reg .u32 r0;  .reg .pred p;  shfl.sync.up.b32 r0|p, %r432, %r440, %r459, %r461;  @p add.u32 r0, r0, %r432;  mov.u32 %r438, r0;}
	// end inline asm
	mov.b32 	%r446, 4;
	// begin inline asm
	{  .reg .u32 r0;  .reg .pred p;  shfl.sync.up.b32 r0|p, %r438, %r446, %r459, %r461;  @p add.u32 r0, r0, %r438;  mov.u32 %r444, r0;}
	// end inline asm
	mov.b32 	%r452, 8;
	// begin inline asm
	{  .reg .u32 r0;  .reg .pred p;  shfl.sync.up.b32 r0|p, %r444, %r452, %r459, %r461;  @p add.u32 r0, r0, %r444;  mov.u32 %r450, r0;}
	// end inline asm
	mov.b32 	%r458, 16;
	// begin inline asm
	{  .reg .u32 r0;  .reg .pred p;  shfl.sync.up.b32 r0|p, %r450, %r458, %r459, %r461;  @p add.u32 r0, r0, %r450;  mov.u32 %r456, r0;}
	// end inline asm
	setp.ne.s32 	%p41, %r431, 31;
	@%p41 bra 	$L__BB5_79;
	st.shared.u32 	[%r102], %r456;
$L__BB5_79:
	sub.s32 	%r627, %r456, %r436;
	setp.gt.u32 	%p42, %r2, 31;
	setp.eq.s32 	%p43, %r99, 7;
	setp.eq.s32 	%p44, %r99, 6;
	setp.eq.s32 	%p45, %r99, 5;
	setp.eq.s32 	%p46, %r99, 4;
	setp.eq.s32 	%p47, %r99, 3;
	setp.eq.s32 	%p48, %r99, 2;
	setp.eq.s32 	%p49, %r99, 1;
	bar.sync 	0;
	ld.shared.v4.u32 	{%r628, %r629, %r630, %r631}, [_ZZN3cub18CUB_300001_SM_10006detail10radix_sort31DeviceRadixSortSingleTileKernelINS1_5radix10policy_hubIiiyE10Policy1000ELNS0_9SortOrderE1EiiyNS1_21identity_decomposer_tEEEvPKT1_PSA_PKT2_PSE_T3_iiT4_E12temp_storage+33792];
	selp.b32 	%r632, %r628, %r917, %p49;
	add.s32 	%r633, %r629, %r628;
	selp.b32 	%r634, %r633, %r632, %p48;
	add.s32 	%r635, %r633, %r630;
	selp.b32 	%r636, %r635, %r634, %p47;
	add.s32 	%r637, %r635, %r631;
	selp.b32 	%r638, %r637, %r636, %p46;
	ld.shared.v4.u32 	{%r639, %r640, %r641, %r642}, [_ZZN3cub18CUB_300001_SM_10006detail10radix_sort31DeviceRadixSortSingleTileKernelINS1_5radix10policy_hubIiiyE10Policy1000ELNS0_9SortOrderE1EiiyNS1_21identity_decomposer_tEEEvPKT1_PSA_PKT2_PSE_T3_iiT4_E12temp_storage+33808];
	add.s32 	%r643, %r637, %r639;
	selp.b32 	%r644, %r643, %r638, %p45;
	add.s32 	%r645, %r643, %r640;
	selp.b32 	%r646, %r645, %r644, %p44;
	add.s32 	%r647, %r645, %r641;
	selp.b32 	%r917, %r647, %r646, %p43;
	add.s32 	%r202, %r647, %r642;
	setp.ne.s32 	%p50, %r431, 0;
	selp.b32 	%r648, %r627, 0, %p50;
	add.s32 	%r649, %r917, %r648;
	or.pred  	%p51, %p42, %p50;
	selp.b32 	%r918, %r649, %r627, %p42;
	@%p51 bra 	$L__BB5_81;
	shl.b32 	%r918, %r202, 16;
	st.shared.u32 	[_ZZN3cub18CUB_300001_SM_10006detail10radix_sort31DeviceRadixSortSingleTileKernelINS1_5radix10policy_hubIiiyE10Policy1000ELNS0_9SortOrderE1EiiyNS1_21identity_decomposer_tEEEvPKT1_PSA_PKT2_PSE_T3_iiT4_E12temp_storage+33832], %r918;
$L__BB5_81:
	setp.eq.s32 	%p52, %r2, 0;
	bar.sync 	0;
	ld.shared.u32 	%r650, [_ZZN3cub18CUB_300001_SM_10006detail10radix_sort31DeviceRadixSortSingleTileKernelINS1_5radix10policy_hubIiiyE10Policy1000ELNS0_9SortOrderE1EiiyNS1_21identity_decomposer_tEEEvPKT1_PSA_PKT2_PSE_T3_iiT4_E12temp_storage+33832];
	selp.b32 	%r651, 0, %r650, %p52;
	add.s32 	%r652, %r918, %r651;
	add.s32 	%r653, %r166, %r652;
	add.s32 	%r654, %r167, %r652;
	add.s32 	%r655, %r168, %r652;
	add.s32 	%r656, %r169, %r652;
	add.s32 	%r657, %r170, %r652;
	add.s32 	%r658, %r171, %r652;
	add.s32 	%r659, %r172, %r652;
	add.s32 	%r660, %r173, %r652;
	add.s32 	%r661, %r174, %r652;
	add.s32 	%r662, %r175, %r652;
	add.s32 	%r663, %r176, %r652;
	add.s32 	%r664, %r177, %r652;
	add.s32 	%r665, %r178, %r652;
	add.s32 	%r666, %r179, %r652;
	add.s32 	%r667, %r180, %r652;
	add.s32 	%r668, %r181, %r652;
	add.s32 	%r669, %r182, %r652;
	add.s32 	%r670, %r183, %r652;
	add.s32 	%r671, %r184, %r652;
	add.s32 	%r672, %r185, %r652;
	add.s32 	%r673, %r186, %r652;
	add.s32 	%r674, %r187, %r652;
	add.s32 	%r675, %r188, %r652;
	add.s32 	%r676, %r189, %r652;
	add.s32 	%r677, %r190, %r652;
	add.s32 	%r678, %r191, %r652;
	add.s32 	%r679, %r192, %r652;
	add.s32 	%r680, %r193, %r652;
	add.s32 	%r681, %r194, %r652;
	add.s32 	%r682, %r195, %r652;
	add.s32 	%r683, %r196, %r652;
	add.s32 	%r684, %r197, %r652;
	st.shared.u32 	[%r101], %r652;
	st.shared.u32 	[%r101+4], %r653;
	st.shared.u32 	[%r101+8], %r654;
	st.shared.u32 	[%r101+12], %r655;
	st.shared.u32 	[%r101+16], %r656;
	st.shared.u32 	[%r101+20], %r657;
	st.shared.u32 	[%r101+24], %r658;
	st.shared.u32 	[%r101+28], %r659;
	st.shared.u32 	[%r101+32], %r660;
	st.shared.u32 	[%r101+36], %r661;
	st.shared.u32 	[%r101+40], %r662;
	st.shared.u32 	[%r101+44], %r663;
	st.shared.u32 	[%r101+48], %r664;
	st.shared.u32 	[%r101+52], %r665;
	st.shared.u32 	[%r101+56], %r666;
	st.shared.u32 	[%r101+60], %r667;
	st.shared.u32 	[%r101+64], %r668;
	st.shared.u32 	[%r101+68], %r669;
	st.shared.u32 	[%r101+72], %r670;
	st.shared.u32 	[%r101+76], %r671;
	st.shared.u32 	[%r101+80], %r672;
	st.shared.u32 	[%r101+84], %r673;
	st.shared.u32 	[%r101+88], %r674;
	st.shared.u32 	[%r101+92], %r675;
	st.shared.u32 	[%r101+96], %r676;
	st.shared.u32 	[%r101+100], %r677;
	st.shared.u32 	[%r101+104], %r678;
	st.shared.u32 	[%r101+108], %r679;
	st.shared.u32 	[%r101+112], %r680;
	st.shared.u32 	[%r101+116], %r681;
	st.shared.u32 	[%r101+120], %r682;
	st.shared.u32 	[%r101+124], %r683;
	st.shared.u32 	[%r101+128], %r684;
	bar.sync 	0;
	cvt.u32.u16 	%r685, %rs1;
	ld.shared.u16 	%r686, [%r147+2];
	add.s32 	%r206, %r686, %r685;
	cvt.u32.u16 	%r687, %rs2;
	ld.shared.u16 	%r688, [%r148+2];
	add.s32 	%r207, %r688, %r687;
	cvt.u32.u16 	%r689, %rs3;
	ld.shared.u16 	%r690, [%r149+2];
	add.s32 	%r208, %r690, %r689;
	cvt.u32.u16 	%r691, %rs4;
	ld.shared.u16 	%r692, [%r150+2];
	add.s32 	%r209, %r692, %r691;
	cvt.u32.u16 	%r693, %rs5;
	ld.shared.u16 	%r694, [%r151+2];
	add.s32 	%r210, %r694, %r693;
	cvt.u32.u16 	%r695, %rs6;
	ld.shared.u16 	%r696, [%r152+2];
	add.s32 	%r211, %r696, %r695;
	cvt.u32.u16 	%r697, %rs7;
	ld.shared.u16 	%r698, [%r153+2];
	add.s32 	%r212, %r698, %r697;
	cvt.u32.u16 	%r699, %rs8;
	ld.shared.u16 	%r700, [%r154+2];
	add.s32 	%r213, %r700, %r699;
	cvt.u32.u16 	%r701, %rs9;
	ld.shared.u16 	%r702, [%r155+2];
	add.s32 	%r214, %r702, %r701;
	cvt.u32.u16 	%r703, %rs10;
	ld.shared.u16 	%r704, [%r156+2];
	add.s32 	%r215, %r704, %r703;
	cvt.u32.u16 	%r705, %rs11;
	ld.shared.u16 	%r706, [%r157+2];
	add.s32 	%r216, %r706, %r705;
	cvt.u32.u16 	%r707, %rs12;
	ld.shared.u16 	%r708, [%r158+2];
	add.s32 	%r217, %r708, %r707;
	cvt.u32.u16 	%r709, %rs13;
	ld.shared.u16 	%r710, [%r159+2];
	add.s32 	%r218, %r710, %r709;
	cvt.u32.u16 	%r711, %rs14;
	ld.shared.u16 	%r712, [%r160+2];
	add.s32 	%r219, %r712, %r711;
	cvt.u32.u16 	%r713, %rs15;
	ld.shared.u16 	%r714, [%r161+2];
	add.s32 	%r220, %r714, %r713;
	cvt.u32.u16 	%r715, %rs16;
	ld.shared.u16 	%r716, [%r162+2];
	add.s32 	%r221, %r716, %r715;
	cvt.u32.u16 	%r717, %rs17;
	ld.shared.u16 	%r718, [%r163+2];
	add.s32 	%r222, %r718, %r717;
	cvt.u32.u16 	%r719, %rs18;
	ld.shared.u16 	%r720, [%r164+2];
	add.s32 	%r223, %r720, %r719;
	cvt.u32.u16 	%r721, %rs19;
	ld.shared.u16 	%r722, [%r165+2];
	add.s32 	%r224, %r722, %r721;
	bar.sync 	0;
	setp.lt.s32 	%p53, %r878, %r304;
	@%p53 bra 	$L__BB5_121;
	cvt.u64.u32 	%rd15, %r2;
	shl.b32 	%r723, %r206, 2;
	mov.u32 	%r724, _ZZN3cub18CUB_300001_SM_10006detail10radix_sort31DeviceRadixSortSingleTileKernelINS1_5radix10policy_hubIiiyE10Policy1000ELNS0_9SortOrderE1EiiyNS1_21identity_decomposer_tEEEvPKT1_PSA_PKT2_PSE_T3_iiT4_E12temp_storage;
	add.s32 	%r725, %r724, %r723;
	st.shared.u32 	[%r725], %r897;
	shl.b32 	%r726, %r207, 2;
	add.s32 	%r727, %r724, %r726;
	st.shared.u32 	[%r727], %r896;
	shl.b32 	%r728, %r208, 2;
	add.s32 	%r729, %r724, %r728;
	st.shared.u32 	[%r729], %r895;
	shl.b32 	%r730, %r209, 2;
	add.s32 	%r731, %r724, %r730;
	st.shared.u32 	[%r731], %r894;
	shl.b32 	%r732, %r210, 2;
	add.s32 	%r733, %r724, %r732;
	st.shared.u32 	[%r733], %r893;
	shl.b32 	%r734, %r211, 2;
	add.s32 	%r735, %r724, %r734;
	st.shared.u32 	[%r735], %r892;
	shl.b32 	%r736, %r212, 2;
	add.s32 	%r737, %r724, %r736;
	st.shared.u32 	[%r737], %r891;
	shl.b32 	%r738, %r213, 2;
	add.s32 	%r739, %r724, %r738;
	st.shared.u32 	[%r739], %r890;
	shl.b32 	%r740, %r214, 2;
	add.s32 	%r741, %r724, %r740;
	st.shared.u32 	[%r741], %r889;
	shl.b32 	%r742, %r215, 2;
	add.s32 	%r743, %r724, %r742;
	st.shared.u32 	[%r743], %r888;
	shl.b32 	%r744, %r216, 2;
	add.s32 	%r745, %r724, %r744;
	st.shared.u32 	[%r745], %r887;
	shl.b32 	%r746, %r217, 2;
	add.s32 	%r747, %r724, %r746;
	st.shared.u32 	[%r747], %r886;
	shl.b32 	%r748, %r218, 2;
	add.s32 	%r749, %r724, %r748;
	st.shared.u32 	[%r749], %r885;
	shl.b32 	%r750, %r219, 2;
	add.s32 	%r751, %r724, %r750;
	st.shared.u32 	[%r751], %r884;
	shl.b32 	%r752, %r220, 2;
	add.s32 	%r753, %r724, %r752;
	st.shared.u32 	[%r753], %r883;
	shl.b32 	%r754, %r221, 2;
	add.s32 	%r755, %r724, %r754;
	st.shared.u32 	[%r755], %r882;
	shl.b32 	%r756, %r222, 2;
	add.s32 	%r757, %r724, %r756;
	st.shared.u32 	[%r757], %r881;
	shl.b32 	%r758, %r223, 2;
	add.s32 	%r759, %r724, %r758;
	st.shared.u32 	[%r759], %r880;
	shl.b32 	%r760, %r224, 2;
	add.s32 	%r761, %r724, %r760;
	st.shared.u32 	[%r761], %r879;
	bar.sync 	0;
	mad.lo.s32 	%r225, %r2, -72, %r103;
	ld.shared.u32 	%r226, [%r225];
	ld.shared.u32 	%r227, [%r225+1024];
	ld.shared.u32 	%r228, [%r225+2048];
	ld.shared.u32 	%r229, [%r225+3072];
	ld.shared.u32 	%r230, [%r225+4096];
	ld.shared.u32 	%r231, [%r225+5120];
	ld.shared.u32 	%r232, [%r225+6144];
	ld.shared.u32 	%r233, [%r225+7168];
	ld.shared.u32 	%r234, [%r225+8192];
	ld.shared.u32 	%r235, [%r225+9216];
	ld.shared.u32 	%r236, [%r225+10240];
	ld.shared.u32 	%r237, [%r225+11264];
	ld.shared.u32 	%r238, [%r225+12288];
	ld.shared.u32 	%r239, [%r225+13312];
	ld.shared.u32 	%r240, [%r225+14336];
	ld.shared.u32 	%r241, [%r225+15360];
	ld.shared.u32 	%r242, [%r225+16384];
	ld.shared.u32 	%r243, [%r225+17408];
	ld.shared.u32 	%r244, [%r225+18432];
	bar.sync 	0;
	st.shared.u32 	[%r725], %r916;
	st.shared.u32 	[%r727], %r915;
	st.shared.u32 	[%r729], %r914;
	st.shared.u32 	[%r731], %r913;
	st.shared.u32 	[%r733], %r912;
	st.shared.u32 	[%r735], %r911;
	st.shared.u32 	[%r737], %r910;
	st.shared.u32 	[%r739], %r909;
	st.shared.u32 	[%r741], %r908;
	st.shared.u32 	[%r743], %r907;
	st.shared.u32 	[%r745], %r906;
	st.shared.u32 	[%r747], %r905;
	st.shared.u32 	[%r749], %r904;
	st.shared.u32 	[%r751], %r903;
	st.shared.u32 	[%r753], %r902;
	st.shared.u32 	[%r755], %r901;
	st.shared.u32 	[%r757], %r900;
	st.shared.u32 	[%r759], %r899;
	st.shared.u32 	[%r761], %r898;
	bar.sync 	0;
	ld.shared.u32 	%r245, [%r225+1024];
	ld.shared.u32 	%r246, [%r225+2048];
	ld.shared.u32 	%r247, [%r225+3072];
	ld.shared.u32 	%r248, [%r225+4096];
	ld.shared.u32 	%r249, [%r225+5120];
	ld.shared.u32 	%r250, [%r225+6144];
	ld.shared.u32 	%r251, [%r225+7168];
	ld.shared.u32 	%r252, [%r225+8192];
	ld.shared.u32 	%r253, [%r225+9216];
	ld.shared.u32 	%r254, [%r225+10240];
	ld.shared.u32 	%r255, [%r225+11264];
	ld.shared.u32 	%r256, [%r225+12288];
	ld.shared.u32 	%r257, [%r225+13312];
	ld.shared.u32 	%r258, [%r225+14336];
	ld.shared.u32 	%r259, [%r225+15360];
	ld.shared.u32 	%r260, [%r225+16384];
	ld.shared.u32 	%r261, [%r225+17408];
	ld.shared.u32 	%r262, [%r225+18432];
	setp.gt.u64 	%p54, %rd2, %rd15;
	cvta.to.global.u64 	%rd16, %rd6;
	mul.wide.u32 	%rd17, %r2, 4;
	add.s64 	%rd4, %rd16, %rd17;
	cvta.to.global.u64 	%rd18, %rd8;
	add.s64 	%rd5, %rd18, %rd17;
	@%p54 bra 	$L__BB5_83;
	bra.uni 	$L__BB5_84;
$L__BB5_83:
	xor.b32  	%r762, %r226, -2147483648;
	ld.shared.u32 	%r763, [%r225];
	st.global.u32 	[%rd4], %r762;
	st.global.u32 	[%rd5], %r763;
$L__BB5_84:
	add.s32 	%r764, %r2, 256;
	cvt.u64.u32 	%rd19, %r764;
	setp.le.u64 	%p55, %rd2, %rd19;
	@%p55 bra 	$L__BB5_86;
	xor.b32  	%r765, %r227, -2147483648;
	st.global.u32 	[%rd4+1024], %r765;
	st.global.u32 	[%rd5+1024], %r245;
$L__BB5_86:
	add.s32 	%r766, %r2, 512;
	cvt.u64.u32 	%rd20, %r766;
	setp.le.u64 	%p56, %rd2, %rd20;
	@%p56 bra 	$L__BB5_88;
	xor.b32  	%r767, %r228, -2147483648;
	st.global.u32 	[%rd4+2048], %r767;
	st.global.u32 	[%rd5+2048], %r246;
$L__BB5_88:
	add.s32 	%r768, %r2, 768;
	cvt.u64.u32 	%rd21, %r768;
	setp.le.u64 	%p57, %rd2, %rd21;
	@%p57 bra 	$L__BB5_90;
	xor.b32  	%r769, %r229, -2147483648;
	st.global.u32 	[%rd4+3072], %r769;
	st.global.u32 	[%rd5+3072], %r247;
$L__BB5_90:
	or.b32  	%r770, %r2, 1024;
	cvt.u64.u32 	%rd22, %r770;
	setp.le.u64 	%p58, %rd2, %rd22;
	@%p58 bra 	$L__BB5_92;
	xor.b32  	%r771, %r230, -2147483648;
	st.global.u32 	[%rd4+4096], %r771;
	st.global.u32 	[%rd5+4096], %r248;
$L__BB5_92:
	add.s32 	%r772, %r2, 1280;
	cvt.u64.u32 	%rd23, %r772;
	setp.le.u64 	%p59, %rd2, %rd23;
	@%p59 bra 	$L__BB5_94;
	xor.b32  	%r773, %r231, -2147483648;
	st.global.u32 	[%rd4+5120], %r773;
	st.global.u32 	[%rd5+5120], %r249;
$L__BB5_94:
	add.s32 	%r774, %r2, 1536;
	cvt.u64.u32 	%rd24, %r774;
	setp.le.u64 	%p60, %rd2, %rd24;
	@%p60 bra 	$L__BB5_96;
	xor.b32  	%r775, %r232, -2147483648;
	st.global.u32 	[%rd4+6144], %r775;
	st.global.u32 	[%rd5+6144], %r250;
$L__BB5_96:
	add.s32 	%r776, %r2, 1792;
	cvt.u64.u32 	%rd25, %r776;
	setp.le.u64 	%p61, %rd2, %rd25;
	@%p61 bra 	$L__BB5_98;
	xor.b32  	%r777, %r233, -2147483648;
	st.global.u32 	[%rd4+7168], %r777;
	st.global.u32 	[%rd5+7168], %r251;
$L__BB5_98:
	or.b32  	%r778, %r2, 2048;
	cvt.u64.u32 	%rd26, %r778;
	setp.le.u64 	%p62, %rd2, %rd26;
	@%p62 bra 	$L__BB5_100;
	xor.b32  	%r779, %r234, -2147483648;
	st.global.u32 	[%rd4+8192], %r779;
	st.global.u32 	[%rd5+8192], %r252;
$L__BB5_100:
	add.s32 	%r780, %r2, 2304;
	cvt.u64.u32 	%rd27, %r780;
	setp.le.u64 	%p63, %rd2, %rd27;
	@%p63 bra 	$L__BB5_102;
	xor.b32  	%r781, %r235, -2147483648;
	st.global.u32 	[%rd4+9216], %r781;
	st.global.u32 	[%rd5+9216], %r253;
$L__BB5_102:
	add.s32 	%r782, %r2, 2560;
	cvt.u64.u32 	%rd28, %r782;
	setp.le.u64 	%p64, %rd2, %rd28;
	@%p64 bra 	$L__BB5_104;
	xor.b32  	%r783, %r236, -2147483648;
	st.global.u32 	[%rd4+10240], %r783;
	st.global.u32 	[%rd5+10240], %r254;
$L__BB5_104:
	add.s32 	%r784, %r2, 2816;
	cvt.u64.u32 	%rd29, %r784;
	setp.le.u64 	%p65, %rd2, %rd29;
	@%p65 bra 	$L__BB5_106;
	xor.b32  	%r785, %r237, -2147483648;
	st.global.u32 	[%rd4+11264], %r785;
	st.global.u32 	[%rd5+11264], %r255;
$L__BB5_106:
	or.b32  	%r786, %r2, 3072;
	cvt.u64.u32 	%rd30, %r786;
	setp.le.u64 	%p66, %rd2, %rd30;
	@%p66 bra 	$L__BB5_108;
	xor.b32  	%r787, %r238, -2147483648;
	st.global.u32 	[%rd4+12288], %r787;
	st.global.u32 	[%rd5+12288], %r256;
$L__BB5_108:
	add.s32 	%r788, %r2, 3328;
	cvt.u64.u32 	%rd31, %r788;
	setp.le.u64 	%p67, %rd2, %rd31;
	@%p67 bra 	$L__BB5_110;
	xor.b32  	%r789, %r239, -2147483648;
	st.global.u32 	[%rd4+13312], %r789;
	st.global.u32 	[%rd5+13312], %r257;
$L__BB5_110:
	add.s32 	%r790, %r2, 3584;
	cvt.u64.u32 	%rd32, %r790;
	setp.le.u64 	%p68, %rd2, %rd32;
	@%p68 bra 	$L__BB5_112;
	xor.b32  	%r791, %r240, -2147483648;
	st.global.u32 	[%rd4+14336], %r791;
	st.global.u32 	[%rd5+14336], %r258;
$L__BB5_112:
	add.s32 	%r792, %r2, 3840;
	cvt.u64.u32 	%rd33, %r792;
	setp.le.u64 	%p69, %rd2, %rd33;
	@%p69 bra 	$L__BB5_114;
	xor.b32  	%r793, %r241, -2147483648;
	st.global.u32 	[%rd4+15360], %r793;
	st.global.u32 	[%rd5+15360], %r259;
$L__BB5_114:
	or.b32  	%r794, %r2, 4096;
	cvt.u64.u32 	%rd34, %r794;
	setp.le.u64 	%p70, %rd2, %rd34;
	@%p70 bra 	$L__BB5_116;
	xor.b32  	%r795, %r242, -2147483648;
	st.global.u32 	[%rd4+16384], %r795;
	st.global.u32 	[%rd5+16384], %r260;
$L__BB5_116:
	add.s32 	%r796, %r2, 4352;
	cvt.u64.u32 	%rd35, %r796;
	setp.le.u64 	%p71, %rd2, %rd35;
	@%p71 bra 	$L__BB5_118;
	xor.b32  	%r797, %r243, -2147483648;
	st.global.u32 	[%rd4+17408], %r797;
	st.global.u32 	[%rd5+17408], %r261;
$L__BB5_118:
	add.s32 	%r798, %r2, 4608;
	cvt.u64.u32 	%rd36, %r798;
	setp.le.u64 	%p72, %rd2, %rd36;
	@%p72 bra 	$L__BB5_120;
	xor.b32  	%r799, %r244, -2147483648;
	st.global.u32 	[%rd4+18432], %r799;
	st.global.u32 	[%rd5+18432], %r262;
$L__BB5_120:
	ret;
$L__BB5_121:
	shl.b32 	%r800, %r206, 2;
	mov.u32 	%r801, _ZZN3cub18CUB_300001_SM_10006detail10radix_sort31DeviceRadixSortSingleTileKernelINS1_5radix10policy_hubIiiyE10Policy1000ELNS0_9SortOrderE1EiiyNS1_21identity_decomposer_tEEEvPKT1_PSA_PKT2_PSE_T3_iiT4_E12temp_storage;
	add.s32 	%r802, %r801, %r800;
	st.shared.u32 	[%r802], %r897;
	shl.b32 	%r803, %r207, 2;
	add.s32 	%r804, %r801, %r803;
	st.shared.u32 	[%r804], %r896;
	shl.b32 	%r805, %r208, 2;
	add.s32 	%r806, %r801, %r805;
	st.shared.u32 	[%r806], %r895;
	shl.b32 	%r807, %r209, 2;
	add.s32 	%r808, %r801, %r807;
	st.shared.u32 	[%r808], %r894;
	shl.b32 	%r809, %r210, 2;
	add.s32 	%r810, %r801, %r809;
	st.shared.u32 	[%r810], %r893;
	shl.b32 	%r811, %r211, 2;
	add.s32 	%r812, %r801, %r811;
	st.shared.u32 	[%r812], %r892;
	shl.b32 	%r813, %r212, 2;
	add.s32 	%r814, %r801, %r813;
	st.shared.u32 	[%r814], %r891;
	shl.b32 	%r815, %r213, 2;
	add.s32 	%r816, %r801, %r815;
	st.shared.u32 	[%r816], %r890;
	shl.b32 	%r817, %r214, 2;
	add.s32 	%r818, %r801, %r817;
	st.shared.u32 	[%r818], %r889;
	shl.b32 	%r819, %r215, 2;
	add.s32 	%r820, %r801, %r819;
	st.shared.u32 	[%r820], %r888;
	shl.b32 	%r821, %r216, 2;
	add.s32 	%r822, %r801, %r821;
	st.shared.u32 	[%r822], %r887;
	shl.b32 	%r823, %r217, 2;
	add.s32 	%r824, %r801, %r823;
	st.shared.u32 	[%r824], %r886;
	shl.b32 	%r825, %r218, 2;
	add.s32 	%r826, %r801, %r825;
	st.shared.u32 	[%r826], %r885;
	shl.b32 	%r827, %r219, 2;
	add.s32 	%r828, %r801, %r827;
	st.shared.u32 	[%r828], %r884;
	shl.b32 	%r829, %r220, 2;
	add.s32 	%r830, %r801, %r829;
	st.shared.u32 	[%r830], %r883;
	shl.b32 	%r831, %r221, 2;
	add.s32 	%r832, %r801, %r831;
	st.shared.u32 	[%r832], %r882;
	shl.b32 	%r833, %r222, 2;
	add.s32 	%r834, %r801, %r833;
	st.shared.u32 	[%r834], %r881;
	shl.b32 	%r835, %r223, 2;
	add.s32 	%r836, %r801, %r835;
	st.shared.u32 	[%r836], %r880;
	shl.b32 	%r837, %r224, 2;
	add.s32 	%r838, %r801, %r837;
	st.shared.u32 	[%r838], %r879;
	bar.sync 	0;
	ld.shared.u32 	%r897, [%r103];
	ld.shared.u32 	%r896, [%r103+4];
	ld.shared.u32 	%r895, [%r103+8];
	ld.shared.u32 	%r894, [%r103+12];
	ld.shared.u32 	%r893, [%r103+16];
	ld.shared.u32 	%r892, [%r103+20];
	ld.shared.u32 	%r891, [%r103+24];
	ld.shared.u32 	%r890, [%r103+28];
	ld.shared.u32 	%r889, [%r103+32];
	ld.shared.u32 	%r888, [%r103+36];
	ld.shared.u32 	%r887, [%r103+40];
	ld.shared.u32 	%r886, [%r103+44];
	ld.shared.u32 	%r885, [%r103+48];
	ld.shared.u32 	%r884, [%r103+52];
	ld.shared.u32 	%r883, [%r103+56];
	ld.shared.u32 	%r882, [%r103+60];
	ld.shared.u32 	%r881, [%r103+64];
	ld.shared.u32 	%r880, [%r103+68];
	ld.shared.u32 	%r879, [%r103+72];
	bar.sync 	0;
	st.shared.u32 	[%r802], %r916;
	st.shared.u32 	[%r804], %r915;
	st.shared.u32 	[%r806], %r914;
	st.shared.u32 	[%r808], %r913;
	st.shared.u32 	[%r810], %r912;
	st.shared.u32 	[%r812], %r911;
	st.shared.u32 	[%r814], %r910;
	st.shared.u32 	[%r816], %r909;
	st.shared.u32 	[%r818], %r908;
	st.shared.u32 	[%r820], %r907;
	st.shared.u32 	[%r822], %r906;
	st.shared.u32 	[%r824], %r905;
	st.shared.u32 	[%r826], %r904;
	st.shared.u32 	[%r828], %r903;
	st.shared.u32 	[%r830], %r902;
	st.shared.u32 	[%r832], %r901;
	st.shared.u32 	[%r834], %r900;
	st.shared.u32 	[%r836], %r899;
	st.shared.u32 	[%r838], %r898;
	bar.sync 	0;
	ld.shared.u32 	%r916, [%r103];
	ld.shared.u32 	%r915, [%r103+4];
	ld.shared.u32 	%r914, [%r103+8];
	ld.shared.u32 	%r913, [%r103+12];
	ld.shared.u32 	%r912, [%r103+16];
	ld.shared.u32 	%r911, [%r103+20];
	ld.shared.u32 	%r910, [%r103+24];
	ld.shared.u32 	%r909, [%r103+28];
	ld.shared.u32 	%r908, [%r103+32];
	ld.shared.u32 	%r907, [%r103+36];
	ld.shared.u32 	%r906, [%r103+40];
	ld.shared.u32 	%r905, [%r103+44];
	ld.shared.u32 	%r904, [%r103+48];
	ld.shared.u32 	%r903, [%r103+52];
	ld.shared.u32 	%r902, [%r103+56];
	ld.shared.u32 	%r901, [%r103+60];
	ld.shared.u32 	%r900, [%r103+64];
	ld.shared.u32 	%r899, [%r103+68];
	ld.shared.u32 	%r898, [%r103+72];
	bar.sync 	0;
	add.s32 	%r878, %r878, 6;
	add.s32 	%r877, %r877, -6;
	bra.uni 	$L__BB5_77;

}
	// .globl	_ZN3cub18CUB_300001_SM_10006detail10radix_sort30DeviceRadixSortHistogramKernelINS1_5radix10policy_hubIiiyE10Policy1000ELNS0_9SortOrderE1EiyNS1_21identity_decomposer_tEEEvPT2_PKT1_SA_iiT3_
.visible .entry _ZN3cub18CUB_300001_SM_10006detail10radix_sort30DeviceRadixSortHistogramKernelINS1_5radix10policy_hubIiiyE10Policy1000ELNS0_9SortOrderE1EiyNS1_21identity_decomposer_tEEEvPT2_PKT1_SA_iiT3_(
	.param .u64 .ptr .align 1 _ZN3cub18CUB_300001_SM_10006detail10radix_sort30DeviceRadixSortHistogramKernelINS1_5radix10policy_hubIiiyE10Policy1000ELNS0_9SortOrderE1EiyNS1_21identity_decomposer_tEEEvPT2_PKT1_SA_iiT3__param_0,
	.param .u64 .ptr .align 1 _ZN3cub18CUB_300001_SM_10006detail10radix_sort30DeviceRadixSortHistogramKernelINS1_5radix10policy_hubIiiyE10Policy1000ELNS0_9SortOrderE1EiyNS1_21identity_decomposer_tEEEvPT2_PKT1_SA_iiT3__param_1,
	.param .u64 _ZN3cub18CUB_300001_SM_10006detail10radix_sort30DeviceRadixSortHistogramKernelINS1_5radix10policy_hubIiiyE10Policy1000ELNS0_9SortOrderE1EiyNS1_21identity_decomposer_tEEEvPT2_PKT1_SA_iiT3__param_2,
	.param .u32 _ZN3cub18CUB_300001_SM_10006detail10radix_sort30DeviceRadixSortHistogramKernelINS1_5radix10policy_hubIiiyE10Policy1000ELNS0_9SortOrderE1EiyNS1_21identity_decomposer_tEEEvPT2_PKT1_SA_iiT3__param_3,
	.param .u32 _ZN3cub18CUB_300001_SM_10006detail10radix_sort30DeviceRadixSortHistogramKernelINS1_5radix10policy_hubIiiyE10Policy1000ELNS0_9SortOrderE1EiyNS1_21identity_decomposer_tEEEvPT2_PKT1_SA_iiT3__param_4,
	.param .align 1 .b8 _ZN3cub18CUB_300001_SM_10006detail10radix_sort30DeviceRadixSortHistogramKernelINS1_5radix10policy_hubIiiyE10Policy1000ELNS0_9SortOrderE1EiyNS1_21identity_decomposer_tEEEvPT2_PKT1_SA_iiT3__param_5[1]
)
.maxntid 128
{
	.reg .pred 	%p<91>;
	.reg .b32 	%r<486>;
	.reg .b64 	%rd<137>;
	// demoted variable
	.shared .align 4 .b8 _ZZN3cub18CUB_300001_SM_10006detail10radix_sort30DeviceRadixSortHistogramKernelINS1_5radix10policy_hubIiiyE10Policy1000ELNS0_9SortOrderE1EiyNS1_21identity_decomposer_tEEEvPT2_PKT1_SA_iiT3_E12temp_storage[4096];
	ld.param.u64 	%rd18, [_ZN3cub18CUB_300001_SM_10006detail10radix_sort30DeviceRadixSortHistogramKernelINS1_5radix10policy_hubIiiyE10Policy1000ELNS0_9SortOrderE1EiyNS1_21identity_decomposer_tEEEvPT2_PKT1_SA_iiT3__param_0];
	ld.param.u64 	%rd19, [_ZN3cub18CUB_300001_SM_10006detail10radix_sort30DeviceRadixSortHistogramKernelINS1_5radix10policy_hubIiiyE10Policy1000ELNS0_9SortOrderE1EiyNS1_21identity_decomposer_tEEEvPT2_PKT1_SA_iiT3__param_1];
	ld.param.u64 	%rd17, [_ZN3cub18CUB_300001_SM_10006detail10radix_sort30DeviceRadixSortHistogramKernelINS1_5radix10policy_hubIiiyE10Policy1000ELNS0_9SortOrderE1EiyNS1_21identity_decomposer_tEEEvPT2_PKT1_SA_iiT3__param_2];
	ld.param.u32 	%r174, [_ZN3cub18CUB_300001_SM_10006detail10radix_sort30DeviceRadixSortHistogramKernelINS1_5radix10policy_hubIiiyE10Policy1000ELNS0_9SortOrderE1EiyNS1_21identity_decomposer_tEEEvPT2_PKT1_SA_iiT3__param_3];
	ld.param.u32 	%r175, [_ZN3cub18CUB_300001_SM_10006detail10radix_sort30DeviceRadixSortHistogramKernelINS1_5radix10policy_hubIiiyE10Policy1000ELNS0_9SortOrderE1EiyNS1_21identity_decomposer_tEEEvPT2_PKT1_SA_iiT3__param_4];
	cvta.to.global.u64 	%rd1, %rd19;
	cvta.to.global.u64 	%rd2, %rd18;
	setp.eq.s64 	%p2, %rd17, 0;
	@%p2 bra 	$L__BB6_153;
	sub.s32 	%r176, %r175, %r174;
	add.s32 	%r177, %r176, 7;
	shr.s32 	%r178, %r177, 31;
	shr.u32 	%r179, %r178, 29;
	add.s32 	%r180, %r177, %r179;
	shr.s32 	%r181, %r180, 3;
	mov.u32 	%r182, %tid.x;
	setp.gt.u32 	%p3, %r182, 255;
	setp.lt.s32 	%p4, %r177, 8;
	mov.u32 	%r183, %ctaid.x;
	shl.b32 	%r184, %r183, 11;
	cvt.u64.u32 	%rd3, %r184;
	mov.u32 	%r185, %nctaid.x;
	shl.b32 	%r186, %r185, 11;
	cvt.u64.u32 	%rd4, %r186;
	add.s32 	%r1, %r181, -1;
	and.b32  	%r2, %r181, 15;
	and.b32  	%r3, %r181, 7;
	add.s32 	%r4, %r3, -1;
	and.b32  	%r5, %r181, 3;
	or.pred  	%p1, %p3, %p4;
	shl.b32 	%r187, %r182, 2;
	mov.u32 	%r188, _ZZN3cub18CUB_300001_SM_10006detail10radix_sort30DeviceRadixSortHistogramKernelINS1_5radix10policy_hubIiiyE10Policy1000ELNS0_9SortOrderE1EiyNS1_21identity_decomposer_tEEEvPT2_PKT1_SA_iiT3_E12temp_storage;
	add.s32 	%r6, %r188, %r187;
	and.b32  	%r7, %r181, 268435440;
	cvt.u64.u32 	%rd5, %r182;
	add.s32 	%r8, %r182, 128;
	add.s32 	%r9, %r182, 256;
	add.s32 	%r10, %r182, 384;
	add.s32 	%r11, %r182, 512;
	add.s32 	%r12, %r182, 640;
	add.s32 	%r13, %r182, 768;
	or.b32  	%r14, %r182, 1024;
	add.s32 	%r15, %r182, 1920;
	and.b32  	%r16, %r181, 268435448;
	and.b32  	%r17, %r181, 1;
	neg.s32 	%r18, %r7;
	add.s32 	%r19, %r6, 8192;
	add.s64 	%rd21, %rd17, -1;
	shr.u64 	%rd22, %rd21, 30;
	add.s64 	%rd23, %rd22, 1;
	min.u64 	%rd6, %rd23, %rd17;
	mov.b64 	%rd135, 0;
$L__BB6_2:
	@%p1 bra 	$L__BB6_30;
	setp.lt.u32 	%p5, %r1, 15;
	mov.b32 	%r439, 0;
	@%p5 bra 	$L__BB6_6;
	mov.u32 	%r436, %r19;
	mov.u32 	%r437, %r18;
$L__BB6_5:
	.pragma "nounroll";
	mov.b32 	%r190, 0;
	st.shared.u32 	[%r436+-8192], %r190;
	st.shared.u32 	[%r436+-7168], %r190;
	st.shared.u32 	[%r436+-6144], %r190;
	st.shared.u32 	[%r436+-5120], %r190;
	st.shared.u32 	[%r436+-4096], %r190;
	st.shared.u32 	[%r436+-3072], %r190;
	st.shared.u32 	[%r436+-2048], %r190;
	st.shared.u32 	[%r436+-1024], %r190;
	st.shared.u32 	[%r436], %r190;
	st.shared.u32 	[%r436+1024], %r190;
	st.shared.u32 	[%r436+2048], %r190;
	st.shared.u32 	[%r436+3072], %r190;
	st.shared.u32 	[%r436+4096], %r190;
	st.shared.u32 	[%r436+5120], %r190;
	st.shared.u32 	[%r436+6144], %r190;
	st.shared.u32 	[%r436+7168], %r190;
	add.s32 	%r437, %r437, 16;
	add.s32 	%r436, %r436, 16384;
	setp.ne.s32 	%p6, %r437, 0;
	mov.u32 	%r439, %r7;
	@%p6 bra 	$L__BB6_5;
$L__BB6_6:
	add.s32 	%r25, %r2, -1;
	setp.eq.s32 	%p7, %r2, 0;
	@%p7 bra 	$L__BB6_16;
	setp.lt.u32 	%p8, %r25, 7;
	@%p8 bra 	$L__BB6_9;
	shl.b32 	%r191, %r439, 10;
	add.s32 	%r192, %r6, %r191;
	mov.b32 	%r193, 0;
	st.shared.u32 	[%r192], %r193;
	st.shared.u32 	[%r192+1024], %r193;
	st.shared.u32 	[%r192+2048], %r193;
	st.shared.u32 	[%r192+3072], %r193;
	st.shared.u32 	[%r192+4096], %r193;
	st.shared.u32 	[%r192+5120], %r193;
	st.shared.u32 	[%r192+6144], %r193;
	st.shared.u32 	[%r192+7168], %r193;
	add.s32 	%r439, %r439, 8;
$L__BB6_9:
	setp.eq.s32 	%p9, %r3, 0;
	@%p9 bra 	$L__BB6_16;
	setp.lt.u32 	%p10, %r4, 3;
	@%p10 bra 	$L__BB6_12;
	shl.b32 	%r194, %r439, 10;
	add.s32 	%r195, %r6, %r194;
	mov.b32 	%r196, 0;
	st.shared.u32 	[%r195], %r196;
	st.shared.u32 	[%r195+1024], %r196;
	st.shared.u32 	[%r195+2048], %r196;
	st.shared.u32 	[%r195+3072], %r196;
	add.s32 	%r439, %r439, 4;
$L__BB6_12:
	setp.eq.s32 	%p11, %r5, 0;
	@%p11 bra 	$L__BB6_16;
	setp.eq.s32 	%p12, %r5, 1;
	shl.b32 	%r197, %r439, 10;
	add.s32 	%r30, %r6, %r197;
	mov.b32 	%r198, 0;
	st.shared.u32 	[%r30], %r198;
	@%p12 bra 	$L__BB6_16;
	setp.eq.s32 	%p13, %r5, 2;
	mov.b32 	%r199, 0;
	st.shared.u32 	[%r30+1024], %r199;
	@%p13 bra 	$L__BB6_16;
	mov.b32 	%r200, 0;
	st.shared.u32 	[%r30+2048], %r200;
$L__BB6_16:
	cvt.u32.u64 	%r201, %rd5;
	setp.gt.u32 	%p14, %r201, 127;
	@%p14 bra 	$L__BB6_30;
	setp.lt.u32 	%p15, %r1, 15;
	mov.b32 	%r443, 0;
	@%p15 bra 	$L__BB6_20;
	mov.b32 	%r441, 0;
$L__BB6_19:
	.pragma "nounroll";
	shl.b32 	%r204, %r441, 10;
	add.s32 	%r205, %r6, %r204;
	mov.b32 	%r206, 0;
	st.shared.u32 	[%r205+512], %r206;
	st.shared.u32 	[%r205+1536], %r206;
	st.shared.u32 	[%r205+2560], %r206;
	st.shared.u32 	[%r205+3584], %r206;
	st.shared.u32 	[%r205+4608], %r206;
	st.shared.u32 	[%r205+5632], %r206;
	st.shared.u32 	[%r205+6656], %r206;
	st.shared.u32 	[%r205+7680], %r206;
	st.shared.u32 	[%r205+8704], %r206;
	st.shared.u32 	[%r205+9728], %r206;
	st.shared.u32 	[%r205+10752], %r206;
	st.shared.u32 	[%r205+11776], %r206;
	st.shared.u32 	[%r205+12800], %r206;
	st.shared.u32 	[%r205+13824], %r206;
	st.shared.u32 	[%r205+14848], %r206;
	st.shared.u32 	[%r205+15872], %r206;
	add.s32 	%r441, %r441, 16;
	setp.ne.s32 	%p16, %r441, %r7;
	mov.u32 	%r443, %r7;
	@%p16 bra 	$L__BB6_19;
$L__BB6_20:
	setp.eq.s32 	%p17, %r2, 0;
	@%p17 bra 	$L__BB6_30;
	setp.lt.u32 	%p18, %r25, 7;
	@%p18 bra 	$L__BB6_23;
	shl.b32 	%r207, %r443, 10;
	add.s32 	%r208, %r6, %r207;
	mov.b32 	%r209, 0;
	st.shared.u32 	[%r208+512], %r209;
	st.shared.u32 	[%r208+1536], %r209;
	st.shared.u32 	[%r208+2560], %r209;
	st.shared.u32 	[%r208+3584], %r209;
	st.shared.u32 	[%r208+4608], %r209;
	st.shared.u32 	[%r208+5632], %r209;
	st.shared.u32 	[%r208+6656], %r209;
	st.shared.u32 	[%r208+7680], %r209;
	add.s32 	%r443, %r443, 8;
$L__BB6_23:
	setp.eq.s32 	%p19, %r3, 0;
	@%p19 bra 	$L__BB6_30;
	setp.lt.u32 	%p20, %r4, 3;
	@%p20 bra 	$L__BB6_26;
	shl.b32 	%r210, %r443, 10;
	add.s32 	%r211, %r6, %r210;
	mov.b32 	%r212, 0;
	st.shared.u32 	[%r211+512], %r212;
	st.shared.u32 	[%r211+1536], %r212;
	st.shared.u32 	[%r211+2560], %r212;
	st.shared.u32 	[%r211+3584], %r212;
	add.s32 	%r443, %r443, 4;
$L__BB6_26:
	setp.eq.s32 	%p21, %r5, 0;
	@%p21 bra 	$L__BB6_30;
	setp.eq.s32 	%p22, %r5, 1;
	shl.b32 	%r213, %r443, 10;
	add.s32 	%r38, %r6, %r213;
	mov.b32 	%r214, 0;
	st.shared.u32 	[%r38+512], %r214;
	@%p22 bra 	$L__BB6_30;
	setp.eq.s32 	%p23, %r5, 2;
	mov.b32 	%r215, 0;
	st.shared.u32 	[%r38+1536], %r215;
	@%p23 bra 	$L__BB6_30;
	mov.b32 	%r216, 0;
	st.shared.u32 	[%r38+2560], %r216;
$L__BB6_30:
	bar.sync 	0;
	bar.sync 	0;
	shl.b64 	%rd8, %rd135, 30;
	sub.s64 	%rd24, %rd17, %rd8;
	min.u64 	%rd9, %rd24, 1073741824;
	setp.le.u64 	%p24, %rd9, %rd3;
	@%p24 bra 	$L__BB6_70;
	mov.u64 	%rd136, %rd3;
$L__BB6_32:
	add.s64 	%rd11, %rd136, %rd8;
	sub.s64 	%rd12, %rd17, %rd11;
	setp.lt.u64 	%p25, %rd12, 2048;
	@%p25 bra 	$L__BB6_34;
	add.s64 	%rd27, %rd11, %rd5;
	shl.b64 	%rd28, %rd27, 2;
	add.s64 	%rd29, %rd1, %rd28;
	ld.global.u32 	%r475, [%rd29];
	ld.global.u32 	%r474, [%rd29+512];
	ld.global.u32 	%r473, [%rd29+1024];
	ld.global.u32 	%r472, [%rd29+1536];
	ld.global.u32 	%r471, [%rd29+2048];
	ld.global.u32 	%r470, [%rd29+2560];
	ld.global.u32 	%r469, [%rd29+3072];
	ld.global.u32 	%r468, [%rd29+3584];
	ld.global.u32 	%r467, [%rd29+4096];
	ld.global.u32 	%r466, [%rd29+4608];
	ld.global.u32 	%r465, [%rd29+5120];
	ld.global.u32 	%r464, [%rd29+5632];
	ld.global.u32 	%r463, [%rd29+6144];
	ld.global.u32 	%r462, [%rd29+6656];
	ld.global.u32 	%r461, [%rd29+7168];
	ld.global.u32 	%r460, [%rd29+7680];
	bra.uni 	$L__BB6_66;
$L__BB6_34:
	cvt.u32.u64 	%r218, %rd5;
	cvt.u32.u64 	%r55, %rd12;
	setp.ge.s32 	%p26, %r218, %r55;
	add.s64 	%rd25, %rd11, %rd5;
	shl.b64 	%rd26, %rd25, 2;
	add.s64 	%rd13, %rd1, %rd26;
	mov.b32 	%r475, -2147483648;
	@%p26 bra 	$L__BB6_36;
	ld.global.u32 	%r475, [%rd13];
$L__BB6_36:
	setp.ge.s32 	%p27, %r8, %r55;
	mov.b32 	%r474, -2147483648;
	@%p27 bra 	$L__BB6_38;
	ld.global.u32 	%r474, [%rd13+512];
$L__BB6_38:
	setp.ge.s32 	%p28, %r9, %r55;
	mov.b32 	%r473, -2147483648;
	@%p28 bra 	$L__BB6_40;
	ld.global.u32 	%r473, [%rd13+1024];
$L__BB6_40:
	setp.ge.s32 	%p29, %r10, %r55;
	mov.b32 	%r472, -2147483648;
	@%p29 bra 	$L__BB6_42;
	ld.global.u32 	%r472, [%rd13+1536];
$L__BB6_42:
	setp.ge.s32 	%p30, %r11, %r55;
	mov.b32 	%r471, -2147483648;
	@%p30 bra 	$L__BB6_44;
	ld.global.u32 	%r471, [%rd13+2048];
$L__BB6_44:
	setp.ge.s32 	%p31, %r12, %r55;
	mov.b32 	%r470, -2147483648;
	@%p31 bra 	$L__BB6_46;
	ld.global.u32 	%r470, [%rd13+2560];
$L__BB6_46:
	setp.ge.s32 	%p32, %r13, %r55;
	mov.b32 	%r469, -2147483648;
	@%p32 bra 	$L__BB6_48;
	ld.global.u32 	%r469, [%rd13+3072];
$L__BB6_48:
	mov.u32 	%r226, %tid.x;
	add.s32 	%r227, %r226, 896;
	setp.ge.s32 	%p33, %r227, %r55;
	mov.b32 	%r468, -2147483648;
	@%p33 bra 	$L__BB6_50;
	ld.global.u32 	%r468, [%rd13+3584];
$L__BB6_50:
	setp.ge.s32 	%p34, %r14, %r55;
	mov.b32 	%r467, -2147483648;
	@%p34 bra 	$L__BB6_52;
	ld.global.u32 	%r467, [%rd13+4096];
$L__BB6_52:
	add.s32 	%r231, %r226, 1152;
	setp.ge.s32 	%p35, %r231, %r55;
	mov.b32 	%r466, -2147483648;
	@%p35 bra 	$L__BB6_54;
	ld.global.u32 	%r466, [%rd13+4608];
$L__BB6_54:
	add.s32 	%r234, %r226, 1280;
	setp.ge.s32 	%p36, %r234, %r55;
	mov.b32 	%r465, -2147483648;
	@%p36 bra 	$L__BB6_56;
	ld.global.u32 	%r465, [%rd13+5120];
$L__BB6_56:
	add.s32 	%r237, %r226, 1408;
	setp.ge.s32 	%p37, %r237, %r55;
	mov.b32 	%r464, -2147483648;
	@%p37 bra 	$L__BB6_58;
	ld.global.u32 	%r464, [%rd13+5632];
$L__BB6_58:
	add.s32 	%r240, %r226, 1536;
	setp.ge.s32 	%p38, %r240, %r55;
	mov.b32 	%r463, -2147483648;
	@%p38 bra 	$L__BB6_60;
	ld.global.u32 	%r463, [%rd13+6144];
$L__BB6_60:
	add.s32 	%r243, %r226, 1664;
	setp.ge.s32 	%p39, %r243, %r55;
	mov.b32 	%r462, -2147483648;
	@%p39 bra 	$L__BB6_62;
	ld.global.u32 	%r462, [%rd13+6656];
$L__BB6_62:
	add.s32 	%r246, %r226, 1792;
	setp.ge.s32 	%p40, %r246, %r55;
	mov.b32 	%r461, -2147483648;
	@%p40 bra 	$L__BB6_64;
	ld.global.u32 	%r461, [%rd13+7168];
$L__BB6_64:
	setp.ge.s32 	%p41, %r15, %r55;
	mov.b32 	%r460, -2147483648;
	@%p41 bra 	$L__BB6_66;
	ld.global.u32 	%r460, [%rd13+7680];
$L__BB6_66:
	setp.le.s32 	%p42, %r175, %r174;
	@%p42 bra 	$L__BB6_69;
	xor.b32  	%r103, %r460, 2147483647;
	xor.b32  	%r104, %r461, 2147483647;
	xor.b32  	%r105, %r462, 2147483647;
	xor.b32  	%r106, %r463, 2147483647;
	xor.b32  	%r107, %r464, 2147483647;
	xor.b32  	%r108, %r465, 2147483647;
	xor.b32  	%r109, %r466, 2147483647;
	xor.b32  	%r110, %r467, 2147483647;
	xor.b32  	%r111, %r468, 2147483647;
	xor.b32  	%r112, %r469, 2147483647;
	xor.b32  	%r113, %r470, 2147483647;
	xor.b32  	%r114, %r471, 2147483647;
	xor.b32  	%r115, %r472, 2147483647;
	xor.b32  	%r116, %r473, 2147483647;
	xor.b32  	%r117, %r474, 2147483647;
	xor.b32  	%r118, %r475, 2147483647;
	mov.b32 	%r476, 0;
	mov.u32 	%r477, %r174;
$L__BB6_68:
	sub.s32 	%r249, %r175, %r477;
	shl.b32 	%r250, %r476, 10;
	mov.u32 	%r251, _ZZN3cub18CUB_300001_SM_10006detail10radix_sort30DeviceRadixSortHistogramKernelINS1_5radix10policy_hubIiiyE10Policy1000ELNS0_9SortOrderE1EiyNS1_21identity_decomposer_tEEEvPT2_PKT1_SA_iiT3_E12temp_storage;
	add.s32 	%r252, %r251, %r250;
	min.s32 	%r253, %r249, 8;
	mov.b32 	%r254, -1;
	shl.b32 	%r255, %r254, %r253;
	not.b32 	%r256, %r255;
	shr.u32 	%r257, %r118, %r477;
	and.b32  	%r258, %r257, %r256;
	shl.b32 	%r259, %r258, 2;
	add.s32 	%r260, %r252, %r259;
	atom.shared.add.u32 	%r261, [%r260], 1;
	shr.u32 	%r262, %r117, %r477;
	and.b32  	%r263, %r262, %r256;
	shl.b32 	%r264, %r263, 2;
	add.s32 	%r265, %r252, %r264;
	atom.shared.add.u32 	%r266, [%r265], 1;
	shr.u32 	%r267, %r116, %r477;
	and.b32  	%r268, %r267, %r256;
	shl.b32 	%r269, %r268, 2;
	add.s32 	%r270, %r252, %r269;
	atom.shared.add.u32 	%r271, [%r270], 1;
	shr.u32 	%r272, %r115, %r477;
	and.b32  	%r273, %r272, %r256;
	shl.b32 	%r274, %r273, 2;
	add.s32 	%r275, %r252, %r274;
	atom.shared.add.u32 	%r276, [%r275], 1;
	shr.u32 	%r277, %r114, %r477;
	and.b32  	%r278, %r277, %r256;
	shl.b32 	%r279, %r278, 2;
	add.s32 	%r280, %r252, %r279;
	atom.shared.add.u32 	%r281, [%r280], 1;
	shr.u32 	%r282, %r113, %r477;
	and.b32  	%r283, %r282, %r256;
	shl.b32 	%r284, %r283, 2;
	add.s32 	%r285, %r252, %r284;
	atom.shared.add.u32 	%r286, [%r285], 1;
	shr.u32 	%r287, %r112, %r477;
	and.b32  	%r288, %r287, %r256;
	shl.b32 	%r289, %r288, 2;
	add.s32 	%r290, %r252, %r289;
	atom.shared.add.u32 	%r291, [%r290], 1;
	shr.u32 	%r292, %r111, %r477;
	and.b32  	%r293, %r292, %r256;
	shl.b32 	%r294, %r293, 2;
	add.s32 	%r295, %r252, %r294;
	atom.shared.add.u32 	%r296, [%r295], 1;
	shr.u32 	%r297, %r110, %r477;
	and.b32  	%r298, %r297, %r256;
	shl.b32 	%r299, %r298, 2;
	add.s32 	%r300, %r252, %r299;
	atom.shared.add.u32 	%r301, [%r300], 1;
	shr.u32 	%r302, %r109, %r477;
	and.b32  	%r303, %r302, %r256;
	shl.b32 	%r304, %r303, 2;
	add.s32 	%r305, %r252, %r304;
	atom.shared.add.u32 	%r306, [%r305], 1;
	shr.u32 	%r307, %r108, %r477;
	and.b32  	%r308, %r307, %r256;
	shl.b32 	%r309, %r308, 2;
	add.s32 	%r310, %r252, %r309;
	atom.shared.add.u32 	%r311, [%r310], 1;
	shr.u32 	%r312, %r107, %r477;
	and.b32  	%r313, %r312, %r256;
	shl.b32 	%r314, %r313, 2;
	add.s32 	%r315, %r252, %r314;
	atom.shared.add.u32 	%r316, [%r315], 1;
	shr.u32 	%r317, %r106, %r477;
	and.b32  	%r318, %r317, %r256;
	shl.b32 	%r319, %r318, 2;
	add.s32 	%r320, %r252, %r319;
	atom.shared.add.u32 	%r321, [%r320], 1;
	shr.u32 	%r322, %r105, %r477;
	and.b32  	%r323, %r322, %r256;
	shl.b32 	%r324, %r323, 2;
	add.s32 	%r325, %r252, %r324;
	atom.shared.add.u32 	%r326, [%r325], 1;
	shr.u32 	%r327, %r104, %r477;
	and.b32  	%r328, %r327, %r256;
	shl.b32 	%r329, %r328, 2;
	add.s32 	%r330, %r252, %r329;
	atom.shared.add.u32 	%r331, [%r330], 1;
	shr.u32 	%r332, %r103, %r477;
	and.b32  	%r333, %r332, %r256;
	shl.b32 	%r334, %r333, 2;
	add.s32 	%r335, %r252, %r334;
	atom.shared.add.u32 	%r336, [%r335], 1;
	add.s32 	%r477, %r477, 8;
	add.s32 	%r476, %r476, 1;
	setp.lt.s32 	%p43, %r477, %r175;
	@%p43 bra 	$L__BB6_68;
$L__BB6_69:
	add.s64 	%rd136, %rd136, %rd4;
	setp.lt.u64 	%p44, %rd136, %rd9;
	@%p44 bra 	$L__BB6_32;
$L__BB6_70:
	bar.sync 	0;
	@%p1 bra 	$L__BB6_152;
	setp.lt.u32 	%p45, %r1, 7;
	mov.b32 	%r480, 0;
	@%p45 bra 	$L__BB6_90;
	mov.b32 	%r478, 0;
$L__BB6_73:
	.pragma "nounroll";
	shl.b32 	%r339, %r478, 10;
	add.s32 	%r124, %r6, %r339;
	ld.shared.u32 	%r125, [%r124];
	setp.eq.s32 	%p46, %r125, 0;
	@%p46 bra 	$L__BB6_75;
	cvt.u32.u64 	%r340, %rd5;
	shl.b32 	%r341, %r478, 8;
	add.s32 	%r342, %r341, %r340;
	mul.wide.u32 	%rd30, %r342, 8;
	add.s64 	%rd31, %rd2, %rd30;
	cvt.u64.u32 	%rd32, %r125;
	atom.global.add.u64 	%rd33, [%rd31], %rd32;
$L__BB6_75:
	ld.shared.u32 	%r126, [%r124+1024];
	setp.eq.s32 	%p47, %r126, 0;
	@%p47 bra 	$L__BB6_77;
	cvt.u32.u64 	%r343, %rd5;
	shl.b32 	%r344, %r478, 8;
	add.s32 	%r345, %r344, %r343;
	add.s32 	%r346, %r345, 256;
	mul.wide.u32 	%rd34, %r346, 8;
	add.s64 	%rd35, %rd2, %rd34;
	cvt.u64.u32 	%rd36, %r126;
	atom.global.add.u64 	%rd37, [%rd35], %rd36;
$L__BB6_77:
	ld.shared.u32 	%r127, [%r124+2048];
	setp.eq.s32 	%p48, %r127, 0;
	@%p48 bra 	$L__BB6_79;
	cvt.u32.u64 	%r347, %rd5;
	shl.b32 	%r348, %r478, 8;
	add.s32 	%r349, %r348, %r347;
	add.s32 	%r350, %r349, 512;
	mul.wide.u32 	%rd38, %r350, 8;
	add.s64 	%rd39, %rd2, %rd38;
	cvt.u64.u32 	%rd40, %r127;
	atom.global.add.u64 	%rd41, [%rd39], %rd40;
$L__BB6_79:
	ld.shared.u32 	%r128, [%r124+3072];
	setp.eq.s32 	%p49, %r128, 0;
	@%p49 bra 	$L__BB6_81;
	cvt.u32.u64 	%r351, %rd5;
	shl.b32 	%r352, %r478, 8;
	add.s32 	%r353, %r352, %r351;
	add.s32 	%r354, %r353, 768;
	mul.wide.u32 	%rd42, %r354, 8;
	add.s64 	%rd43, %rd2, %rd42;
	cvt.u64.u32 	%rd44, %r128;
	atom.global.add.u64 	%rd45, [%rd43], %rd44;
$L__BB6_81:
	ld.shared.u32 	%r129, [%r124+4096];
	setp.eq.s32 	%p50, %r129, 0;
	@%p50 bra 	$L__BB6_83;
	cvt.u32.u64 	%r355, %rd5;
	shl.b32 	%r356, %r478, 8;
	add.s32 	%r357, %r356, %r355;
	add.s32 	%r358, %r357, 1024;
	mul.wide.u32 	%rd46, %r358, 8;
	add.s64 	%rd47, %rd2, %rd46;
	cvt.u64.u32 	%rd48, %r129;
	atom.global.add.u64 	%rd49, [%rd47], %rd48;
$L__BB6_83:
	ld.shared.u32 	%r130, [%r124+5120];
	setp.eq.s32 	%p51, %r130, 0;
	@%p51 bra 	$L__BB6_85;
	cvt.u32.u64 	%r359, %rd5;
	shl.b32 	%r360, %r478, 8;
	add.s32 	%r361, %r360, %r359;
	add.s32 	%r362, %r361, 1280;
	mul.wide.u32 	%rd50, %r362, 8;
	add.s64 	%rd51, %rd2, %rd50;
	cvt.u64.u32 	%rd52, %r130;
	atom.global.add.u64 	%rd53, [%rd51], %rd52;
$L__BB6_85:
	ld.shared.u32 	%r131, [%r124+6144];
	setp.eq.s32 	%p52, %r131, 0;
	@%p52 bra 	$L__BB6_87;
	cvt.u32.u64 	%r363, %rd5;
	shl.b32 	%r364, %r478, 8;
	add.s32 	%r365, %r364, %r363;
	add.s32 	%r366, %r365, 1536;
	mul.wide.u32 	%rd54, %r366, 8;
	add.s64 	%rd55, %rd2, %rd54;
	cvt.u64.u32 	%rd56, %r131;
	atom.global.add.u64 	%rd57, [%rd55], %rd56;
$L__BB6_87:
	ld.shared.u32 	%r132, [%r124+7168];
	setp.eq.s32 	%p53, %r132, 0;
	@%p53 bra 	$L__BB6_89;
	cvt.u32.u64 	%r367, %rd5;
	shl.b32 	%r368, %r478, 8;
	add.s32 	%r369, %r368, %r367;
	add.s32 	%r370, %r369, 1792;
	mul.wide.u32 	%rd58, %r370, 8;
	add.s64 	%rd59, %rd2, %rd58;
	cvt.u64.u32 	%rd60, %r132;
	atom.global.add.u64 	%rd61, [%rd59], %rd60;
$L__BB6_89:
	add.s32 	%r478, %r478, 8;
	setp.ne.s32 	%p54, %r478, %r16;
	mov.u32 	%r480, %r16;
	@%p54 bra 	$L__BB6_73;
$L__BB6_90:
	add.s32 	%r135, %r5, -1;
	setp.eq.s32 	%p55, %r3, 0;
	@%p55 bra 	$L__BB6_111;
	setp.lt.u32 	%p56, %r4, 3;
	@%p56 bra 	$L__BB6_101;
	shl.b32 	%r371, %r480, 10;
	add.s32 	%r136, %r6, %r371;
	ld.shared.u32 	%r137, [%r136];
	setp.eq.s32 	%p57, %r137, 0;
	@%p57 bra 	$L__BB6_94;
	cvt.u32.u64 	%r372, %rd5;
	shl.b32 	%r373, %r480, 8;
	add.s32 	%r374, %r373, %r372;
	mul.wide.u32 	%rd62, %r374, 8;
	add.s64 	%rd63, %rd2, %rd62;
	cvt.u64.u32 	%rd64, %r137;
	atom.global.add.u64 	%rd65, [%rd63], %rd64;
$L__BB6_94:
	ld.shared.u32 	%r138, [%r136+1024];
	setp.eq.s32 	%p58, %r138, 0;
	@%p58 bra 	$L__BB6_96;
	cvt.u32.u64 	%r375, %rd5;
	shl.b32 	%r376, %r480, 8;
	add.s32 	%r377, %r376, %r375;
	add.s32 	%r378, %r377, 256;
	mul.wide.u32 	%rd66, %r378, 8;
	add.s64 	%rd67, %rd2, %rd66;
	cvt.u64.u32 	%rd68, %r138;
	atom.global.add.u64 	%rd69, [%rd67], %rd68;
$L__BB6_96:
	ld.shared.u32 	%r139, [%r136+2048];
	setp.eq.s32 	%p59, %r139, 0;
	@%p59 bra 	$L__BB6_98;
	cvt.u32.u64 	%r379, %rd5;
	shl.b32 	%r380, %r480, 8;
	add.s32 	%r381, %r380, %r379;
	add.s32 	%r382, %r381, 512;
	mul.wide.u32 	%rd70, %r382, 8;
	add.s64 	%rd71, %rd2, %rd70;
	cvt.u64.u32 	%rd72, %r139;
	atom.global.add.u64 	%rd73, [%rd71], %rd72;
$L__BB6_98:
	ld.shared.u32 	%r140, [%r136+3072];
	setp.eq.s32 	%p60, %r140, 0;
	@%p60 bra 	$L__BB6_100;
	cvt.u32.u64 	%r383, %rd5;
	shl.b32 	%r384, %r480, 8;
	add.s32 	%r385, %r384, %r383;
	add.s32 	%r386, %r385, 768;
	mul.wide.u32 	%rd74, %r386, 8;
	add.s64 	%rd75, %rd2, %rd74;
	cvt.u64.u32 	%rd76, %r140;
	atom.global.add.u64 	%rd77, [%rd75], %rd76;
$L__BB6_100:
	add.s32 	%r480, %r480, 4;
$L__BB6_101:
	setp.eq.s32 	%p61, %r5, 0;
	@%p61 bra 	$L__BB6_111;
	setp.eq.s32 	%p62, %r135, 0;
	@%p62 bra 	$L__BB6_108;
	shl.b32 	%r387, %r480, 10;
	add.s32 	%r143, %r6, %r387;
	ld.shared.u32 	%r144, [%r143];
	setp.eq.s32 	%p63, %r144, 0;
	@%p63 bra 	$L__BB6_105;
	cvt.u32.u64 	%r388, %rd5;
	shl.b32 	%r389, %r480, 8;
	add.s32 	%r390, %r389, %r388;
	mul.wide.u32 	%rd78, %r390, 8;
	add.s64 	%rd79, %rd2, %rd78;
	cvt.u64.u32 	%rd80, %r144;
	atom.global.add.u64 	%rd81, [%rd79], %rd80;
$L__BB6_105:
	ld.shared.u32 	%r145, [%r143+1024];
	setp.eq.s32 	%p64, %r145, 0;
	@%p64 bra 	$L__BB6_107;
	cvt.u32.u64 	%r391, %rd5;
	shl.b32 	%r392, %r480, 8;
	add.s32 	%r393, %r392, %r391;
	add.s32 	%r394, %r393, 256;
	mul.wide.u32 	%rd82, %r394, 8;
	add.s64 	%rd83, %rd2, %rd82;
	cvt.u64.u32 	%rd84, %r145;
	atom.global.add.u64 	%rd85, [%rd83], %rd84;
$L__BB6_107:
	add.s32 	%r480, %r480, 2;
$L__BB6_108:
	setp.eq.s32 	%p65, %r17, 0;
	@%p65 bra 	$L__BB6_111;
	shl.b32 	%r395, %r480, 10;
	add.s32 	%r396, %r6, %r395;
	ld.shared.u32 	%r148, [%r396];
	setp.eq.s32 	%p66, %r148, 0;
	@%p66 bra 	$L__BB6_111;
	cvt.u32.u64 	%r397, %rd5;
	shl.b32 	%r398, %r480, 8;
	add.s32 	%r399, %r398, %r397;
	mul.wide.u32 	%rd86, %r399, 8;
	add.s64 	%rd87, %rd2, %rd86;
	cvt.u64.u32 	%rd88, %r148;
	atom.global.add.u64 	%rd89, [%rd87], %rd88;
$L__BB6_111:
	cvt.u32.u64 	%r400, %rd5;
	setp.gt.u32 	%p67, %r400, 127;
	@%p67 bra 	$L__BB6_152;
	setp.lt.u32 	%p68, %r1, 7;
	mov.b32 	%r484, 0;
	@%p68 bra 	$L__BB6_131;
	mov.b32 	%r482, 0;
$L__BB6_114:
	.pragma "nounroll";
	shl.b32 	%r404, %r482, 10;
	add.s32 	%r150, %r6, %r404;
	ld.shared.u32 	%r151, [%r150+512];
	setp.eq.s32 	%p69, %r151, 0;
	shl.b32 	%r405, %r482, 8;
	add.s32 	%r406, %r405, %r400;
	mul.wide.u32 	%rd90, %r406, 8;
	add.s64 	%rd15, %rd2, %rd90;
	@%p69 bra 	$L__BB6_116;
	cvt.u64.u32 	%rd91, %r151;
	atom.global.add.u64 	%rd92, [%rd15+1024], %rd91;
$L__BB6_116:
	ld.shared.u32 	%r152, [%r150+1536];
	setp.eq.s32 	%p70, %r152, 0;
	@%p70 bra 	$L__BB6_118;
	cvt.u64.u32 	%rd93, %r152;
	atom.global.add.u64 	%rd94, [%rd15+3072], %rd93;
$L__BB6_118:
	ld.shared.u32 	%r153, [%r150+2560];
	setp.eq.s32 	%p71, %r153, 0;
	@%p71 bra 	$L__BB6_120;
	cvt.u64.u32 	%rd95, %r153;
	atom.global.add.u64 	%rd96, [%rd15+5120], %rd95;
$L__BB6_120:
	ld.shared.u32 	%r154, [%r150+3584];
	setp.eq.s32 	%p72, %r154, 0;
	@%p72 bra 	$L__BB6_122;
	cvt.u64.u32 	%rd97, %r154;
	atom.global.add.u64 	%rd98, [%rd15+7168], %rd97;
$L__BB6_122:
	ld.shared.u32 	%r155, [%r150+4608];
	setp.eq.s32 	%p73, %r155, 0;
	@%p73 bra 	$L__BB6_124;
	cvt.u64.u32 	%rd99, %r155;
	atom.global.add.u64 	%rd100, [%rd15+9216], %rd99;
$L__BB6_124:
	ld.shared.u32 	%r156, [%r150+5632];
	setp.eq.s32 	%p74, %r156, 0;
	@%p74 bra 	$L__BB6_126;
	cvt.u64.u32 	%rd101, %r156;
	atom.global.add.u64 	%rd102, [%rd15+11264], %rd101;
$L__BB6_126:
	ld.shared.u32 	%r157, [%r150+6656];
	setp.eq.s32 	%p75, %r157, 0;
	@%p75 bra 	$L__BB6_128;
	cvt.u64.u32 	%rd103, %r157;
	atom.global.add.u64 	%rd104, [%rd15+13312], %rd103;
$L__BB6_128:
	ld.shared.u32 	%r158, [%r150+7680];
	setp.eq.s32 	%p76, %r158, 0;
	@%p76 bra 	$L__BB6_130;
	cvt.u64.u32 	%rd105, %r158;
	atom.global.add.u64 	%rd106, [%rd15+15360], %rd105;
$L__BB6_130:
	add.s32 	%r482, %r482, 8;
	setp.ne.s32 	%p77, %r482, %r16;
	mov.u32 	%r484, %r16;
	@%p77 bra 	$L__BB6_114;
$L__BB6_131:
	setp.eq.s32 	%p78, %r3, 0;
	@%p78 bra 	$L__BB6_152;
	setp.lt.u32 	%p79, %r4, 3;
	@%p79 bra 	$L__BB6_142;
	shl.b32 	%r407, %r484, 10;
	add.s32 	%r161, %r6, %r407;
	ld.shared.u32 	%r162, [%r161+512];
	setp.eq.s32 	%p80, %r162, 0;
	@%p80 bra 	$L__BB6_135;
	shl.b32 	%r409, %r484, 8;
	add.s32 	%r410, %r409, %r400;
	mul.wide.u32 	%rd107, %r410, 8;
	add.s64 	%rd108, %rd2, %rd107;
	cvt.u64.u32 	%rd109, %r162;
	atom.global.add.u64 	%rd110, [%rd108+1024], %rd109;
$L__BB6_135:
	ld.shared.u32 	%r163, [%r161+1536];
	setp.eq.s32 	%p81, %r163, 0;
	@%p81 bra 	$L__BB6_137;
	shl.b32 	%r412, %r484, 8;
	add.s32 	%r413, %r412, %r400;
	add.s32 	%r414, %r413, 256;
	mul.wide.u32 	%rd111, %r414, 8;
	add.s64 	%rd112, %rd2, %rd111;
	cvt.u64.u32 	%rd113, %r163;
	atom.global.add.u64 	%rd114, [%rd112+1024], %rd113;
$L__BB6_137:
	ld.shared.u32 	%r164, [%r161+2560];
	setp.eq.s32 	%p82, %r164, 0;
	@%p82 bra 	$L__BB6_139;
	shl.b32 	%r416, %r484, 8;
	add.s32 	%r417, %r416, %r400;
	add.s32 	%r418, %r417, 512;
	mul.wide.u32 	%rd115, %r418, 8;
	add.s64 	%rd116, %rd2, %rd115;
	cvt.u64.u32 	%rd117, %r164;
	atom.global.add.u64 	%rd118, [%rd116+1024], %rd117;
$L__BB6_139:
	ld.shared.u32 	%r165, [%r161+3584];
	setp.eq.s32 	%p83, %r165, 0;
	@%p83 bra 	$L__BB6_141;
	shl.b32 	%r420, %r484, 8;
	add.s32 	%r421, %r420, %r400;
	add.s32 	%r422, %r421, 768;
	mul.wide.u32 	%rd119, %r422, 8;
	add.s64 	%rd120, %rd2, %rd119;
	cvt.u64.u32 	%rd121, %r165;
	atom.global.add.u64 	%rd122, [%rd120+1024], %rd121;
$L__BB6_141:
	add.s32 	%r484, %r484, 4;
$L__BB6_142:
	setp.eq.s32 	%p84, %r5, 0;
	@%p84 bra 	$L__BB6_152;
	setp.eq.s32 	%p85, %r135, 0;
	@%p85 bra 	$L__BB6_149;
	shl.b32 	%r423, %r484, 10;
	add.s32 	%r168, %r6, %r423;
	ld.shared.u32 	%r169, [%r168+512];
	setp.eq.s32 	%p86, %r169, 0;
	@%p86 bra 	$L__BB6_146;
	shl.b32 	%r425, %r484, 8;
	add.s32 	%r426, %r425, %r400;
	mul.wide.u32 	%rd123, %r426, 8;
	add.s64 	%rd124, %rd2, %rd123;
	cvt.u64.u32 	%rd125, %r169;
	atom.global.add.u64 	%rd126, [%rd124+1024], %rd125;
$L__BB6_146:
	ld.shared.u32 	%r170, [%r168+1536];
	setp.eq.s32 	%p87, %r170, 0;
	@%p87 bra 	$L__BB6_148;
	shl.b32 	%r428, %r484, 8;
	add.s32 	%r429, %r428, %r400;
	add.s32 	%r430, %r429, 256;
	mul.wide.u32 	%rd127, %r430, 8;
	add.s64 	%rd128, %rd2, %rd127;
	cvt.u64.u32 	%rd129, %r170;
	atom.global.add.u64 	%rd130, [%rd128+1024], %rd129;
$L__BB6_148:
	add.s32 	%r484, %r484, 2;
$L__BB6_149:
	setp.eq.s32 	%p88, %r17, 0;
	@%p88 bra 	$L__BB6_152;
	shl.b32 	%r431, %r484, 10;
	add.s32 	%r432, %r6, %r431;
	ld.shared.u32 	%r173, [%r432+512];
	setp.eq.s32 	%p89, %r173, 0;
	@%p89 bra 	$L__BB6_152;
	shl.b32 	%r434, %r484, 8;
	add.s32 	%r435, %r434, %r400;
	mul.wide.u32 	%rd131, %r435, 8;
	add.s64 	%rd132, %rd2, %rd131;
	cvt.u64.u32 	%rd133, %r173;
	atom.global.add.u64 	%rd134, [%rd132+1024], %rd133;
$L__BB6_152:
	bar.sync 	0;
	add.s64 	%rd135, %rd135, 1;
	setp.ne.s64 	%p90, %rd135, %rd6;
	@%p90 bra 	$L__BB6_2;
$L__BB6_153:
	ret;

}
	// .globl	_ZN3cub18CUB_300001_SM_10006detail10radix_sort33DeviceRadixSortExclusiveSumKernelINS1_5radix10policy_hubIiiyE10Policy1000EyEEvPT0_
.visible .entry _ZN3cub18CUB_300001_SM_10006detail10radix_sort33DeviceRadixSortExclusiveSumKernelINS1_5radix10policy_hubIiiyE10Policy1000EyEEvPT0_(
	.param .u64 .ptr .align 1 _ZN3cub18CUB_300001_SM_10006detail10radix_sort33DeviceRadixSortExclusiveSumKernelINS1_5radix10policy_hubIiiyE10Policy1000EyEEvPT0__param_0
)
{
	.reg .pred 	%p<4>;
	.reg .b32 	%r<28>;
	.reg .b64 	%rd<54>;
	// demoted variable
	.shared .align 16 .b8 _ZZN3cub18CUB_300001_SM_10006detail10radix_sort33DeviceRadixSortExclusiveSumKernelINS1_5radix10policy_hubIiiyE10Policy1000EyEEvPT0_E12temp_storage[2336];
	ld.param.u64 	%rd5, [_ZN3cub18CUB_300001_SM_10006detail10radix_sort33DeviceRadixSortExclusiveSumKernelINS1_5radix10policy_hubIiiyE10Policy1000EyEEvPT0__param_0];
	cvta.to.global.u64 	%rd6, %rd5;
	mov.u32 	%r3, %ctaid.x;
	shl.b32 	%r4, %r3, 8;
	mov.u32 	%r1, %tid.x;
	setp.gt.u32 	%p1, %r1, 255;
	add.s32 	%r5, %r4, %r1;
	mul.wide.s32 	%rd7, %r5, 8;
	add.s64 	%rd1, %rd6, %rd7;
	@%p1 bra 	$L__BB7_2;
	ld.global.u64 	%rd53, [%rd1];
$L__BB7_2:
	shr.u32 	%r6, %r1, 3;
	add.s32 	%r7, %r6, %r1;
	shl.b32 	%r8, %r7, 3;
	mov.u32 	%r9, _ZZN3cub18CUB_300001_SM_10006detail10radix_sort33DeviceRadixSortExclusiveSumKernelINS1_5radix10policy_hubIiiyE10Policy1000EyEEvPT0_E12temp_storage;
	add.s32 	%r10, %r9, %r8;
	add.s32 	%r2, %r10, 16;
	st.shared.u64 	[%r10+16], %rd53;
	bar.sync 	0;
	setp.gt.u32 	%p2, %r1, 31;
	@%p2 bra 	$L__BB7_4;
	mad.lo.s32 	%r27, %r1, 72, %r9;
	ld.shared.u64 	%rd23, [%r27+16];
	ld.shared.u64 	%rd24, [%r27+24];
	ld.shared.u64 	%rd25, [%r27+32];
	ld.shared.u64 	%rd26, [%r27+40];
	ld.shared.u64 	%rd27, [%r27+48];
	ld.shared.u64 	%rd28, [%r27+56];
	ld.shared.u64 	%rd29, [%r27+64];
	ld.shared.u64 	%rd30, [%r27+72];
	add.s64 	%rd31, %rd24, %rd23;
	add.s64 	%rd32, %rd31, %rd25;
	add.s64 	%rd33, %rd32, %rd26;
	add.s64 	%rd34, %rd33, %rd27;
	add.s64 	%rd35, %rd34, %rd28;
	add.s64 	%rd36, %rd35, %rd29;
	add.s64 	%rd10, %rd36, %rd30;
	mov.b32 	%r11, 1;
	mov.b32 	%r24, 0;
	mov.b32 	%r25, -1;
	// begin inline asm
	{  .reg .u64 r0;  .reg .u32 lo;  .reg .u32 hi;  .reg .pred p;  mov.b64 {lo, hi}, %rd10;  shfl.sync.up.b32 lo|p, lo, %r11, %r24, %r25;  shfl.sync.up.b32 hi|p, hi, %r11, %r24, %r25;  mov.b64 r0, {lo, hi};  @p add.u64 r0, r0, %rd10;  mov.u64 %rd8, r0;}
	// end inline asm
	mov.b32 	%r14, 2;
	// begin inline asm
	{  .reg .u64 r0;  .reg .u32 lo;  .reg .u32 hi;  .reg .pred p;  mov.b64 {lo, hi}, %rd8;  shfl.sync.up.b32 lo|p, lo, %r14, %r24, %r25;  shfl.sync.up.b32 hi|p, hi, %r14, %r24, %r25;  mov.b64 r0, {lo, hi};  @p add.u64 r0, r0, %rd8;  mov.u64 %rd11, r0;}
	// end inline asm
	mov.b32 	%r17, 4;
	// begin inline asm
	{  .reg .u64 r0;  .reg .u32 lo;  .reg .u32 hi;  .reg .pred p;  mov.b64 {lo, hi}, %rd11;  shfl.sync.up.b32 lo|p, lo, %r17, %r24, %r25;  shfl.sync.up.b32 hi|p, hi, %r17, %r24, %r25;  mov.b64 r0, {lo, hi};  @p add.u64 r0, r0, %rd11;  mov.u64 %rd14, r0;}
	// end inline asm
	mov.b32 	%r20, 8;
	// begin inline asm
	{  .reg .u64 r0;  .reg .u32 lo;  .reg .u32 hi;  .reg .pred p;  mov.b64 {lo, hi}, %rd14;  shfl.sync.up.b32 lo|p, lo, %r20, %r24, %r25;  shfl.sync.up.b32 hi|p, hi, %r20, %r24, %r25;  mov.b64 r0, {lo, hi};  @p add.u64 r0, r0, %rd14;  mov.u64 %rd17, r0;}
	// end inline asm
	mov.b32 	%r23, 16;
	// begin inline asm
	{  .reg .u64 r0;  .reg .u32 lo;  .reg .u32 hi;  .reg .pred p;  mov.b64 {lo, hi}, %rd17;  shfl.sync.up.b32 lo|p, lo, %r23, %r24, %r25;  shfl.sync.up.b32 hi|p, hi, %r23, %r24, %r25;  mov.b64 r0, {lo, hi};  @p add.u64 r0, r0, %rd17;  mov.u64 %rd20, r0;}
	// end inline asm
	sub.s64 	%rd37, %rd20, %rd10;
	ld.shared.u64 	%rd38, [%r27+16];
	ld.shared.u64 	%rd39, [%r27+24];
	ld.shared.u64 	%rd40, [%r27+32];
	ld.shared.u64 	%rd41, [%r27+40];
	ld.shared.u64 	%rd42, [%r27+48];
	ld.shared.u64 	%rd43, [%r27+56];
	ld.shared.u64 	%rd44, [%r27+64];
	add.s64 	%rd45, %rd38, %rd37;
	add.s64 	%rd46, %rd39, %rd45;
	add.s64 	%rd47, %rd40, %rd46;
	add.s64 	%rd48, %rd41, %rd47;
	add.s64 	%rd49, %rd42, %rd48;
	add.s64 	%rd50, %rd43, %rd49;
	add.s64 	%rd51, %rd44, %rd50;
	st.shared.u64 	[%r27+16], %rd37;
	st.shared.u64 	[%r27+24], %rd45;
	st.shared.u64 	[%r27+32], %rd46;
	st.shared.u64 	[%r27+40], %rd47;
	st.shared.u64 	[%r27+48], %rd48;
	st.shared.u64 	[%r27+56], %rd49;
	st.shared.u64 	[%r27+64], %rd50;
	st.shared.u64 	[%r27+72], %rd51;
$L__BB7_4:
	setp.gt.u32 	%p3, %r1, 255;
	bar.sync 	0;
	@%p3 bra 	$L__BB7_6;
	ld.shared.u64 	%rd52, [%r2];
	st.global.u64 	[%rd1], %rd52;
$L__BB7_6:
	ret;

}
	// .globl	_ZN3cub18CUB_300001_SM_10006detail10radix_sort29DeviceRadixSortOnesweepKernelINS1_5radix10policy_hubIiiyE10Policy1000ELNS0_9SortOrderE1EiiyiiNS1_21identity_decomposer_tEEEvPT5_SB_PT3_PKSC_PT1_PKSG_PT2_PKSK_T4_iiT6_
.visible .entry _ZN3cub18CUB_300001_SM_10006detail10radix_sort29DeviceRadixSortOnesweepKernelINS1_5radix10policy_hubIiiyE10Policy1000ELNS0_9SortOrderE1EiiyiiNS1_21identity_decomposer_tEEEvPT5_SB_PT3_PKSC_PT1_PKSG_PT2_PKSK_T4_iiT6_(
	.param .u64 .ptr .align 1 _ZN3cub18CUB_300001_SM_10006detail10radix_sort29DeviceRadixSortOnesweepKernelINS1_5radix10policy_hubIiiyE10Policy1000ELNS0_9SortOrderE1EiiyiiNS1_21identity_decomposer_tEEEvPT5_SB_PT3_PKSC_PT1_PKSG_PT2_PKSK_T4_iiT6__param_0,
	.param .u64 .ptr .align 1 _ZN3cub18CUB_300001_SM_10006detail10radix_sort29DeviceRadixSortOnesweepKernelINS1_5radix10policy_hubIiiyE10Policy1000ELNS0_9SortOrderE1EiiyiiNS1_21identity_decomposer_tEEEvPT5_SB_PT3_PKSC_PT1_PKSG_PT2_PKSK_T4_iiT6__param_1,
	.param .u64 .ptr .align 1 _ZN3cub18CUB_300001_SM_10006detail10radix_sort29DeviceRadixSortOnesweepKernelINS1_5radix10policy_hubIiiyE10Policy1000ELNS0_9SortOrderE1EiiyiiNS1_21identity_decomposer_tEEEvPT5_SB_PT3_PKSC_PT1_PKSG_PT2_PKSK_T4_iiT6__param_2,
	.param .u64 .ptr .align 1 _ZN3cub18CUB_300001_SM_10006detail10radix_sort29DeviceRadixSortOnesweepKernelINS1_5radix10policy_hubIiiyE10Policy1000ELNS0_9SortOrderE1EiiyiiNS1_21identity_decomposer_tEEEvPT5_SB_PT3_PKSC_PT1_PKSG_PT2_PKSK_T4_iiT6__param_3,
	.param .u64 .ptr .align 1 _ZN3cub18CUB_300001_SM_10006detail10radix_sort29DeviceRadixSortOnesweepKernelINS1_5radix10policy_hubIiiyE10Policy1000ELNS0_9SortOrderE1EiiyiiNS1_21identity_decomposer_tEEEvPT5_SB_PT3_PKSC_PT1_PKSG_PT2_PKSK_T4_iiT6__param_4,
	.param .u64 .ptr .align 1 _ZN3cub18CUB_300001_SM_10006detail10radix_sort29DeviceRadixSortOnesweepKernelINS1_5radix10policy_hubIiiyE10Policy1000ELNS0_9SortOrderE1EiiyiiNS1_21identity_decomposer_tEEEvPT5_SB_PT3_PKSC_PT1_PKSG_PT2_PKSK_T4_iiT6__param_5,
	.param .u64 .ptr .align 1 _ZN3cub18CUB_300001_SM_10006detail10radix_sort29DeviceRadixSortOnesweepKernelINS1_5radix10policy_hubIiiyE10Policy1000ELNS0_9SortOrderE1EiiyiiNS1_21identity_decomposer_tEEEvPT5_SB_PT3_PKSC_PT1_PKSG_PT2_PKSK_T4_iiT6__param_6,
	.param .u64 .ptr .align 1 _ZN3cub18CUB_300001_SM_10006detail10radix_sort29DeviceRadixSortOnesweepKernelINS1_5radix10policy_hubIiiyE10Policy1000ELNS0_9SortOrderE1EiiyiiNS1_21identity_decomposer_tEEEvPT5_SB_PT3_PKSC_PT1_PKSG_PT2_PKSK_T4_iiT6__param_7,
	.param .u32 _ZN3cub18CUB_300001_SM_10006detail10radix_sort29DeviceRadixSortOnesweepKernelINS1_5radix10policy_hubIiiyE10Policy1000ELNS0_9SortOrderE1EiiyiiNS1_21identity_decomposer_tEEEvPT5_SB_PT3_PKSC_PT1_PKSG_PT2_PKSK_T4_iiT6__param_8,
	.param .u32 _ZN3cub18CUB_300001_SM_10006detail10radix_sort29DeviceRadixSortOnesweepKernelINS1_5radix10policy_hubIiiyE10Policy1000ELNS0_9SortOrderE1EiiyiiNS1_21identity_decomposer_tEEEvPT5_SB_PT3_PKSC_PT1_PKSG_PT2_PKSK_T4_iiT6__param_9,
	.param .u32 _ZN3cub18CUB_300001_SM_10006detail10radix_sort29DeviceRadixSortOnesweepKernelINS1_5radix10policy_hubIiiyE10Policy1000ELNS0_9SortOrderE1EiiyiiNS1_21identity_decomposer_tEEEvPT5_SB_PT3_PKSC_PT1_PKSG_PT2_PKSK_T4_iiT6__param_10,
	.param .align 1 .b8 _ZN3cub18CUB_300001_SM_10006detail10radix_sort29DeviceRadixSortOnesweepKernelINS1_5radix10policy_hubIiiyE10Policy1000ELNS0_9SortOrderE1EiiyiiNS1_21identity_decomposer_tEEEvPT5_SB_PT3_PKSC_PT1_PKSG_PT2_PKSK_T4_iiT6__param_11[1]
)
.maxntid 384
{
	.reg .pred 	%p<205>;
	.reg .b32 	%r<2283>;
	.reg .b64 	%rd<457>;
	// demoted variable
	.shared .align 16 .b8 _ZZN3cub18CUB_300001_SM_10006detail10radix_sort29DeviceRadixSortOnesweepKernelINS1_5radix10policy_hubIiiyE10Policy1000ELNS0_9SortOrderE1EiiyiiNS1_21identity_decomposer_tEEEvPT5_SB_PT3_PKSC_PT1_PKSG_PT2_PKSK_T4_iiT6_E1s[28160];
	ld.param.u64 	%rd43, [_ZN3cub18CUB_300001_SM_10006detail10radix_sort29DeviceRadixSortOnesweepKernelINS1_5radix10policy_hubIiiyE10Policy1000ELNS0_9SortOrderE1EiiyiiNS1_21identity_decomposer_tEEEvPT5_SB_PT3_PKSC_PT1_PKSG_PT2_PKSK_T4_iiT6__param_0];
	ld.param.u64 	%rd44, [_ZN3cub18CUB_300001_SM_10006detail10radix_sort29DeviceRadixSortOnesweepKernelINS1_5radix10policy_hubIiiyE10Policy1000ELNS0_9SortOrderE1EiiyiiNS1_21identity_decomposer_tEEEvPT5_SB_PT3_PKSC_PT1_PKSG_PT2_PKSK_T4_iiT6__param_1];
	ld.param.u64 	%rd47, [_ZN3cub18CUB_300001_SM_10006detail10radix_sort29DeviceRadixSortOnesweepKernelINS1_5radix10policy_hubIiiyE10Policy1000ELNS0_9SortOrderE1EiiyiiNS1_21identity_decomposer_tEEEvPT5_SB_PT3_PKSC_PT1_PKSG_PT2_PKSK_T4_iiT6__param_4];
	ld.param.u64 	%rd50, [_ZN3cub18CUB_300001_SM_10006detail10radix_sort29DeviceRadixSortOnesweepKernelINS1_5radix10policy_hubIiiyE10Policy1000ELNS0_9SortOrderE1EiiyiiNS1_21identity_decomposer_tEEEvPT5_SB_PT3_PKSC_PT1_PKSG_PT2_PKSK_T4_iiT6__param_5];
	cvta.to.global.u64 	%rd1, %rd47;
	cvta.to.global.u64 	%rd2, %rd43;
	cvta.to.global.u64 	%rd3, %rd50;
	mov.u32 	%r1, %tid.x;
	// begin inline asm
	mov.u32 %r443, %laneid;
	// end inline asm
	setp.ne.s32 	%p1, %r1, 0;
	@%p1 bra 	$L__BB8_2;
	cvta.to.global.u64 	%rd51, %rd44;
	atom.global.add.u32 	%r444, [%rd51], 1;
	st.shared.u32 	[_ZZN3cub18CUB_300001_SM_10006detail10radix_sort29DeviceRadixSortOnesweepKernelINS1_5radix10policy_hubIiiyE10Policy1000ELNS0_9SortOrderE1EiiyiiNS1_21identity_decomposer_tEEEvPT5_SB_PT3_PKSC_PT1_PKSG_PT2_PKSK_T4_iiT6_E1s+26112], %r444;
$L__BB8_2:
	ld.param.u32 	%r2078, [_ZN3cub18CUB_300001_SM_10006detail10radix_sort29DeviceRadixSortOnesweepKernelINS1_5radix10policy_hubIiiyE10Policy1000ELNS0_9SortOrderE1EiiyiiNS1_21identity_decomposer_tEEEvPT5_SB_PT3_PKSC_PT1_PKSG_PT2_PKSK_T4_iiT6__param_8];
	bar.sync 	0;
	ld.shared.u32 	%r3, [_ZZN3cub18CUB_300001_SM_10006detail10radix_sort29DeviceRadixSortOnesweepKernelINS1_5radix10policy_hubIiiyE10Policy1000ELNS0_9SortOrderE1EiiyiiNS1_21identity_decomposer_tEEEvPT5_SB_PT3_PKSC_PT1_PKSG_PT2_PKSK_T4_iiT6_E1s+26112];
	mul.lo.s32 	%r445, %r3, 6528;
	add.s32 	%r4, %r445, 6528;
	setp.gt.s32 	%p2, %r4, %r2078;
	cvt.s64.s32 	%rd4, %r445;
	@%p2 bra 	$L__BB8_4;
	and.b32  	%r446, %r1, 31;
	and.b32  	%r447, %r1, 992;
	mul.lo.s32 	%r448, %r447, 17;
	or.b32  	%r449, %r448, %r446;
	cvt.u64.u32 	%rd52, %r449;
	add.s64 	%rd53, %rd52, %rd4;
	shl.b64 	%rd54, %rd53, 2;
	add.s64 	%rd55, %rd3, %rd54;
	ld.global.u32 	%r2165, [%rd55];
	ld.global.u32 	%r2164, [%rd55+128];
	ld.global.u32 	%r2163, [%rd55+256];
	ld.global.u32 	%r2162, [%rd55+384];
	ld.global.u32 	%r2161, [%rd55+512];
	ld.global.u32 	%r2160, [%rd55+640];
	ld.global.u32 	%r2159, [%rd55+768];
	ld.global.u32 	%r2158, [%rd55+896];
	ld.global.u32 	%r2157, [%rd55+1024];
	ld.global.u32 	%r2156, [%rd55+1152];
	ld.global.u32 	%r2155, [%rd55+1280];
	ld.global.u32 	%r2154, [%rd55+1408];
	ld.global.u32 	%r2153, [%rd55+1536];
	ld.global.u32 	%r2152, [%rd55+1664];
	ld.global.u32 	%r2151, [%rd55+1792];
	ld.global.u32 	%r2150, [%rd55+1920];
	ld.global.u32 	%r2149, [%rd55+2048];
	bra.uni 	$L__BB8_38;
$L__BB8_4:
	ld.param.u32 	%r2079, [_ZN3cub18CUB_300001_SM_10006detail10radix_sort29DeviceRadixSortOnesweepKernelINS1_5radix10policy_hubIiiyE10Policy1000ELNS0_9SortOrderE1EiiyiiNS1_21identity_decomposer_tEEEvPT5_SB_PT3_PKSC_PT1_PKSG_PT2_PKSK_T4_iiT6__param_8];
	cvt.u32.u64 	%r451, %rd4;
	sub.s32 	%r22, %r2079, %r451;
	and.b32  	%r452, %r1, 31;
	and.b32  	%r453, %r1, 992;
	mul.lo.s32 	%r454, %r453, 17;
	or.b32  	%r23, %r454, %r452;
	setp.ge.s32 	%p3, %r23, %r22;
	cvt.u64.u32 	%rd56, %r23;
	add.s64 	%rd57, %rd56, %rd4;
	shl.b64 	%rd58, %rd57, 2;
	add.s64 	%rd5, %rd3, %rd58;
	mov.b32 	%r2165, -2147483648;
	@%p3 bra 	$L__BB8_6;
	ld.global.u32 	%r2165, [%rd5];
$L__BB8_6:
	add.s32 	%r456, %r23, 32;
	setp.ge.s32 	%p4, %r456, %r22;
	mov.b32 	%r2164, -2147483648;
	@%p4 bra 	$L__BB8_8;
	ld.global.u32 	%r2164, [%rd5+128];
$L__BB8_8:
	add.s32 	%r458, %r23, 64;
	setp.ge.s32 	%p5, %r458, %r22;
	mov.b32 	%r2163, -2147483648;
	@%p5 bra 	$L__BB8_10;
	ld.global.u32 	%r2163, [%rd5+256];
$L__BB8_10:
	add.s32 	%r460, %r23, 96;
	setp.ge.s32 	%p6, %r460, %r22;
	mov.b32 	%r2162, -2147483648;
	@%p6 bra 	$L__BB8_12;
	ld.global.u32 	%r2162, [%rd5+384];
$L__BB8_12:
	add.s32 	%r462, %r23, 128;
	setp.ge.s32 	%p7, %r462, %r22;
	mov.b32 	%r2161, -2147483648;
	@%p7 bra 	$L__BB8_14;
	ld.global.u32 	%r2161, [%rd5+512];
$L__BB8_14:
	add.s32 	%r464, %r23, 160;
	setp.ge.s32 	%p8, %r464, %r22;
	mov.b32 	%r2160, -2147483648;
	@%p8 bra 	$L__BB8_16;
	ld.global.u32 	%r2160, [%rd5+640];
$L__BB8_16:
	add.s32 	%r466, %r23, 192;
	setp.ge.s32 	%p9, %r466, %r22;
	mov.b32 	%r2159, -2147483648;
	@%p9 bra 	$L__BB8_18;
	ld.global.u32 	%r2159, [%rd5+768];
$L__BB8_18:
	add.s32 	%r468, %r23, 224;
	setp.ge.s32 	%p10, %r468, %r22;
	mov.b32 	%r2158, -2147483648;
	@%p10 bra 	$L__BB8_20;
	ld.global.u32 	%r2158, [%rd5+896];
$L__BB8_20:
	add.s32 	%r470, %r23, 256;
	setp.ge.s32 	%p11, %r470, %r22;
	mov.b32 	%r2157, -2147483648;
	@%p11 bra 	$L__BB8_22;
	ld.global.u32 	%r2157, [%rd5+1024];
$L__BB8_22:
	add.s32 	%r472, %r23, 288;
	setp.ge.s32 	%p12, %r472, %r22;
	mov.b32 	%r2156, -2147483648;
	@%p12 bra 	$L__BB8_24;
	ld.global.u32 	%r2156, [%rd5+1152];
$L__BB8_24:
	add.s32 	%r474, %r23, 320;
	setp.ge.s32 	%p13, %r474, %r22;
	mov.b32 	%r2155, -2147483648;
	@%p13 bra 	$L__BB8_26;
	ld.global.u32 	%r2155, [%rd5+1280];
$L__BB8_26:
	add.s32 	%r476, %r23, 352;
	setp.ge.s32 	%p14, %r476, %r22;
	mov.b32 	%r2154, -2147483648;
	@%p14 bra 	$L__BB8_28;
	ld.global.u32 	%r2154, [%rd5+1408];
$L__BB8_28:
	add.s32 	%r478, %r23, 384;
	setp.ge.s32 	%p15, %r478, %r22;
	mov.b32 	%r2153, -2147483648;
	@%p15 bra 	$L__BB8_30;
	ld.global.u32 	%r2153, [%rd5+1536];
$L__BB8_30:
	add.s32 	%r480, %r23, 416;
	setp.ge.s32 	%p16, %r480, %r22;
	mov.b32 	%r2152, -2147483648;
	@%p16 bra 	$L__BB8_32;
	ld.global.u32 	%r2152, [%rd5+1664];
$L__BB8_32:
	add.s32 	%r482, %r23, 448;
	setp.ge.s32 	%p17, %r482, %r22;
	mov.b32 	%r2151, -2147483648;
	@%p17 bra 	$L__BB8_34;
	ld.global.u32 	%r2151, [%rd5+1792];
$L__BB8_34:
	add.s32 	%r484, %r23, 480;
	setp.ge.s32 	%p18, %r484, %r22;
	mov.b32 	%r2150, -2147483648;
	@%p18 bra 	$L__BB8_36;
	ld.global.u32 	%r2150, [%rd5+1920];
$L__BB8_36:
	add.s32 	%r486, %r23, 512;
	setp.ge.s32 	%p19, %r486, %r22;
	mov.b32 	%r2149, -2147483648;
	@%p19 bra 	$L__BB8_38;
	ld.global.u32 	%r2149, [%rd5+2048];
$L__BB8_38:
	ld.param.u32 	%r2131, [_ZN3cub18CUB_300001_SM_10006detail10radix_sort29DeviceRadixSortOnesweepKernelINS1_5radix10policy_hubIiiyE10Policy1000ELNS0_9SortOrderE1EiiyiiNS1_21identity_decomposer_tEEEvPT5_SB_PT3_PKSC_PT1_PKSG_PT2_PKSK_T4_iiT6__param_10];
	mov.b32 	%r487, -1;
	shl.b32 	%r488, %r487, %r2131;
	not.b32 	%r74, %r488;
	shr.u32 	%r75, %r1, 5;
	shl.b32 	%r489, %r75, 10;
	mov.u32 	%r490, _ZZN3cub18CUB_300001_SM_10006detail10radix_sort29DeviceRadixSortOnesweepKernelINS1_5radix10policy_hubIiiyE10Policy1000ELNS0_9SortOrderE1EiiyiiNS1_21identity_decomposer_tEEEvPT5_SB_PT3_PKSC_PT1_PKSG_PT2_PKSK_T4_iiT6_E1s;
	add.s32 	%r76, %r490, %r489;
	setp.gt.s32 	%p20, %r443, 255;
	@%p20 bra 	$L__BB8_51;
	max.s32 	%r491, %r443, 224;
	sub.s32 	%r492, %r491, %r443;
	add.s32 	%r493, %r492, 31;
	shr.u32 	%r494, %r493, 5;
	add.s32 	%r77, %r494, 1;
	and.b32  	%r78, %r77, 15;
	setp.lt.u32 	%p21, %r493, 480;
	mov.u32 	%r2169, %r443;
	@%p21 bra 	$L__BB8_42;
	and.b32  	%r495, %r77, 268435440;
	neg.s32 	%r2167, %r495;
	shl.b32 	%r497, %r443, 2;
	add.s32 	%r498, %r489, %r497;
	add.s32 	%r500, %r498, %r490;
	add.s32 	%r2166, %r500, 1024;
	mov.u32 	%r2169, %r443;
$L__BB8_41:
	.pragma "nounroll";
	mov.b32 	%r501, 0;
	st.shared.u32 	[%r2166+-1024], %r501;
	st.shared.u32 	[%r2166+-896], %r501;
	st.shared.u32 	[%r2166+-768], %r501;
	st.shared.u32 	[%r2166+-640], %r501;
	st.shared.u32 	[%r2166+-512], %r501;
	st.shared.u32 	[%r2166+-384], %r501;
	st.shared.u32 	[%r2166+-256], %r501;
	st.shared.u32 	[%r2166+-128], %r501;
	st.shared.u32 	[%r2166], %r501;
	st.shared.u32 	[%r2166+128], %r501;
	st.shared.u32 	[%r2166+256], %r501;
	st.shared.u32 	[%r2166+384], %r501;
	st.shared.u32 	[%r2166+512], %r501;
	st.shared.u32 	[%r2166+640], %r501;
	st.shared.u32 	[%r2166+768], %r501;
	st.shared.u32 	[%r2166+896], %r501;
	add.s32 	%r2169, %r2169, 512;
	add.s32 	%r2167, %r2167, 16;
	add.s32 	%r2166, %r2166, 2048;
	setp.ne.s32 	%p22, %r2167, 0;
	@%p22 bra 	$L__BB8_41;
$L__BB8_42:
	setp.eq.s32 	%p23, %r78, 0;
	@%p23 bra 	$L__BB8_51;
	and.b32  	%r88, %r77, 7;
	setp.lt.u32 	%p24, %r78, 8;
	@%p24 bra 	$L__BB8_45;
	shl.b32 	%r502, %r2169, 2;
	add.s32 	%r503, %r76, %r502;
	mov.b32 	%r504, 0;
	st.shared.u32 	[%r503], %r504;
	st.shared.u32 	[%r503+128], %r504;
	st.shared.u32 	[%r503+256], %r504;
	st.shared.u32 	[%r503+384], %r504;
	st.shared.u32 	[%r503+512], %r504;
	st.shared.u32 	[%r503+640], %r504;
	st.shared.u32 	[%r503+768], %r504;
	st.shared.u32 	[%r503+896], %r504;
	add.s32 	%r2169, %r2169, 256;
$L__BB8_45:
	setp.eq.s32 	%p25, %r88, 0;
	@%p25 bra 	$L__BB8_51;
	and.b32  	%r91, %r77, 3;
	setp.lt.u32 	%p26, %r88, 4;
	@%p26 bra 	$L__BB8_48;
	shl.b32 	%r505, %r2169, 2;
	add.s32 	%r506, %r76, %r505;
	mov.b32 	%r507, 0;
	st.shared.u32 	[%r506], %r507;
	st.shared.u32 	[%r506+128], %r507;
	st.shared.u32 	[%r506+256], %r507;
	st.shared.u32 	[%r506+384], %r507;
	add.s32 	%r2169, %r2169, 128;
$L__BB8_48:
	setp.eq.s32 	%p27, %r91, 0;
	@%p27 bra 	$L__BB8_51;
	shl.b32 	%r509, %r2169, 2;
	add.s32 	%r510, %r489, %r509;
	add.s32 	%r2173, %r490, %r510;
	neg.s32 	%r2172, %r91;
$L__BB8_50:
	.pragma "nounroll";
	mov.b32 	%r512, 0;
	st.shared.u32 	[%r2173], %r512;
	add.s32 	%r2173, %r2173, 128;
	add.s32 	%r2172, %r2172, 1;
	setp.ne.s32 	%p28, %r2172, 0;
	@%p28 bra 	$L__BB8_50;
$L__BB8_51:
	ld.param.u32 	%r2094, [_ZN3cub18CUB_300001_SM_10006detail10radix_sort29DeviceRadixSortOnesweepKernelINS1_5radix10policy_hubIiiyE10Policy1000ELNS0_9SortOrderE1EiiyiiNS1_21identity_decomposer_tEEEvPT5_SB_PT3_PKSC_PT1_PKSG_PT2_PKSK_T4_iiT6__param_9];
	bar.warp.sync 	-1;
	xor.b32  	%r514, %r2165, 2147483647;
	shr.u32 	%r515, %r514, %r2094;
	and.b32  	%r100, %r515, %r74;
	shl.b32 	%r516, %r100, 2;
	add.s32 	%r517, %r76, %r516;
	atom.shared.add.u32 	%r518, [%r517], 1;
	xor.b32  	%r2227, %r2164, 2147483647;
	shr.u32 	%r520, %r2227, %r2094;
	and.b32  	%r521, %r520, %r74;
	shl.b32 	%r522, %r521, 2;
	add.s32 	%r523, %r76, %r522;
	atom.shared.add.u32 	%r524, [%r523], 1;
	xor.b32  	%r2226, %r2163, 2147483647;
	shr.u32 	%r526, %r2226, %r2094;
	and.b32  	%r527, %r526, %r74;
	shl.b32 	%r528, %r527, 2;
	add.s32 	%r529, %r76, %r528;
	atom.shared.add.u32 	%r530, [%r529], 1;
	xor.b32  	%r2225, %r2162, 2147483647;
	shr.u32 	%r532, %r2225, %r2094;
	and.b32  	%r533, %r532, %r74;
	shl.b32 	%r534, %r533, 2;
	add.s32 	%r535, %r76, %r534;
	atom.shared.add.u32 	%r536, [%r535], 1;
	xor.b32  	%r537, %r2161, 2147483647;
	shr.u32 	%r538, %r537, %r2094;
	and.b32  	%r539, %r538, %r74;
	shl.b32 	%r540, %r539, 2;
	add.s32 	%r541, %r76, %r540;
	atom.shared.add.u32 	%r542, [%r541], 1;
	xor.b32  	%r543, %r2160, 2147483647;
	shr.u32 	%r544, %r543, %r2094;
	and.b32  	%r545, %r544, %r74;
	shl.b32 	%r546, %r545, 2;
	add.s32 	%r547, %r76, %r546;
	atom.shared.add.u32 	%r548, [%r547], 1;
	xor.b32  	%r549, %r2159, 2147483647;
	shr.u32 	%r550, %r549, %r2094;
	and.b32  	%r551, %r550, %r74;
	shl.b32 	%r552, %r551, 2;
	add.s32 	%r553, %r76, %r552;
	atom.shared.add.u32 	%r554, [%r553], 1;
	xor.b32  	%r555, %r2158, 2147483647;
	shr.u32 	%r556, %r555, %r2094;
	and.b32  	%r557, %r556, %r74;
	shl.b32 	%r558, %r557, 2;
	add.s32 	%r559, %r76, %r558;
	atom.shared.add.u32 	%r560, [%r559], 1;
	xor.b32  	%r561, %r2157, 2147483647;
	shr.u32 	%r562, %r561, %r2094;
	and.b32  	%r563, %r562, %r74;
	shl.b32 	%r564, %r563, 2;
	add.s32 	%r565, %r76, %r564;
	atom.shared.add.u32 	%r566, [%r565], 1;
	xor.b32  	%r567, %r2156, 2147483647;
	shr.u32 	%r568, %r567, %r2094;
	and.b32  	%r569, %r568, %r74;
	shl.b32 	%r570, %r569, 2;
	add.s32 	%r571, %r76, %r570;
	atom.shared.add.u32 	%r572, [%r571], 1;
	xor.b32  	%r573, %r2155, 2147483647;
	shr.u32 	%r574, %r573, %r2094;
	and.b32  	%r575, %r574, %r74;
	shl.b32 	%r576, %r575, 2;
	add.s32 	%r577, %r76, %r576;
	atom.shared.add.u32 	%r578, [%r577], 1;
	xor.b32  	%r579, %r2154, 2147483647;
	shr.u32 	%r580, %r579, %r2094;
	and.b32  	%r581, %r580, %r74;
	shl.b32 	%r582, %r581, 2;
	add.s32 	%r583, %r76, %r582;
	atom.shared.add.u32 	%r584, [%r583], 1;
	xor.b32  	%r585, %r2153, 2147483647;
	shr.u32 	%r586, %r585, %r2094;
	and.b32  	%r587, %r586, %r74;
	shl.b32 	%r588, %r587, 2;
	add.s32 	%r589, %r76, %r588;
	atom.shared.add.u32 	%r590, [%r589], 1;
	xor.b32  	%r591, %r2152, 2147483647;
	shr.u32 	%r592, %r591, %r2094;
	and.b32  	%r593, %r592, %r74;
	shl.b32 	%r594, %r593, 2;
	add.s32 	%r595, %r76, %r594;
	atom.shared.add.u32 	%r596, [%r595], 1;
	xor.b32  	%r597, %r2151, 2147483647;
	shr.u32 	%r598, %r597, %r2094;
	and.b32  	%r599, %r598, %r74;
	shl.b32 	%r600, %r599, 2;
	add.s32 	%r601, %r76, %r600;
	atom.shared.add.u32 	%r602, [%r601], 1;
	xor.b32  	%r603, %r2150, 2147483647;
	shr.u32 	%r604, %r603, %r2094;
	and.b32  	%r605, %r604, %r74;
	shl.b32 	%r606, %r605, 2;
	add.s32 	%r607, %r76, %r606;
	atom.shared.add.u32 	%r608, [%r607], 1;
	xor.b32  	%r2212, %r2149, 2147483647;
	shr.u32 	%r610, %r2212, %r2094;
	and.b32  	%r611, %r610, %r74;
	shl.b32 	%r612, %r611, 2;
	add.s32 	%r613, %r76, %r612;
	atom.shared.add.u32 	%r614, [%r613], 1;
	bar.sync 	0;
	setp.gt.u32 	%p29, %r1, 255;
	shl.b32 	%r615, %r1, 2;
	add.s32 	%r101, %r490, %r615;
	mov.b32 	%r2174, 0;
	@%p29 bra 	$L__BB8_53;
	ld.shared.u32 	%r617, [%r101];
	mov.b32 	%r618, 0;
	st.shared.u32 	[%r101], %r618;
	ld.shared.u32 	%r619, [%r101+1024];
	st.shared.u32 	[%r101+1024], %r617;
	add.s32 	%r620, %r619, %r617;
	ld.shared.u32 	%r621, [%r101+2048];
	st.shared.u32 	[%r101+2048], %r620;
	add.s32 	%r622, %r621, %r620;
	ld.shared.u32 	%r623, [%r101+3072];
	st.shared.u32 	[%r101+3072], %r622;
	add.s32 	%r624, %r623, %r622;
	ld.shared.u32 	%r625, [%r101+4096];
	st.shared.u32 	[%r101+4096], %r624;
	add.s32 	%r626, %r625, %r624;
	ld.shared.u32 	%r627, [%r101+5120];
	st.shared.u32 	[%r101+5120], %r626;
	add.s32 	%r628, %r627, %r626;
	ld.shared.u32 	%r629, [%r101+6144];
	st.shared.u32 	[%r101+6144], %r628;
	add.s32 	%r630, %r629, %r628;
	ld.shared.u32 	%r631, [%r101+7168];
	st.shared.u32 	[%r101+7168], %r630;
	add.s32 	%r632, %r631, %r630;
	ld.shared.u32 	%r633, [%r101+8192];
	st.shared.u32 	[%r101+8192], %r632;
	add.s32 	%r634, %r633, %r632;
	ld.shared.u32 	%r635, [%r101+9216];
	st.shared.u32 	[%r101+9216], %r634;
	add.s32 	%r636, %r635, %r634;
	ld.shared.u32 	%r637, [%r101+10240];
	st.shared.u32 	[%r101+10240], %r636;
	add.s32 	%r638, %r637, %r636;
	ld.shared.u32 	%r639, [%r101+11264];
	st.shared.u32 	[%r101+11264], %r638;
	add.s32 	%r2174, %r639, %r638;
$L__BB8_53:
	setp.gt.u32 	%p30, %r1, 255;
	shl.b32 	%r640, %r3, 8;
	add.s32 	%r641, %r640, %r1;
	mul.wide.s32 	%rd59, %r641, 4;
	add.s64 	%rd6, %rd2, %rd59;
	@%p30 bra 	$L__BB8_55;
	or.b32  	%r642, %r2174, 1073741824;
	st.volatile.global.u32 	[%rd6], %r642;
$L__BB8_55:
	ld.param.u64 	%rd442, [_ZN3cub18CUB_300001_SM_10006detail10radix_sort29DeviceRadixSortOnesweepKernelINS1_5radix10policy_hubIiiyE10Policy1000ELNS0_9SortOrderE1EiiyiiNS1_21identity_decomposer_tEEEvPT5_SB_PT3_PKSC_PT1_PKSG_PT2_PKSK_T4_iiT6__param_7];
	xor.b32  	%r2223, %r2160, 2147483647;
	xor.b32  	%r2224, %r2161, 2147483647;
	xor.b32  	%r2222, %r2159, 2147483647;
	xor.b32  	%r2221, %r2158, 2147483647;
	xor.b32  	%r2228, %r2165, 2147483647;
	xor.b32  	%r2218, %r2155, 2147483647;
	xor.b32  	%r2220, %r2157, 2147483647;
	xor.b32  	%r2217, %r2154, 2147483647;
	xor.b32  	%r2219, %r2156, 2147483647;
	xor.b32  	%r2215, %r2152, 2147483647;
	xor.b32  	%r2216, %r2153, 2147483647;
	xor.b32  	%r2213, %r2150, 2147483647;
	xor.b32  	%r2214, %r2151, 2147483647;
	setp.lt.u32 	%p31, %r1, 256;
	setp.eq.s32 	%p32, %r2174, 6528;
	and.pred  	%p33, %p31, %p32;
	selp.u32 	%r643, 1, 0, %p33;
	{ 
	.reg .pred 	%p1; 
	.reg .pred 	%p2; 
	setp.ne.u32 	%p1, %r643, 0; 
	bar.red.or.pred 	%p2, 0, %p1; 
	selp.u32 	%r644, 1, 0, %p2; 
	}
	setp.eq.s32 	%p34, %r644, 0;
	and.b32  	%r645, %r1, 992;
	and.b32  	%r646, %r1, 31;
	mul.lo.s32 	%r647, %r645, 17;
	or.b32  	%r648, %r647, %r646;
	cvt.u64.u32 	%rd7, %r648;
	mul.lo.s32 	%r649, %r3, 6528;
	cvt.s64.s32 	%rd60, %r649;
	add.s64 	%rd61, %rd7, %rd60;
	cvta.to.global.u64 	%rd62, %rd442;
	shl.b64 	%rd63, %rd61, 2;
	add.s64 	%rd8, %rd62, %rd63;
	cvt.u64.u32 	%rd9, %r1;
	@%p34 bra 	$L__BB8_175;
	setp.gt.u32 	%p35, %r1, 255;
	shl.b32 	%r650, %r1, 3;
	mov.u32 	%r651, _ZZN3cub18CUB_300001_SM_10006detail10radix_sort29DeviceRadixSortOnesweepKernelINS1_5radix10policy_hubIiiyE10Policy1000ELNS0_9SortOrderE1EiiyiiNS1_21identity_decomposer_tEEEvPT5_SB_PT3_PKSC_PT1_PKSG_PT2_PKSK_T4_iiT6_E1s;
	add.s32 	%r652, %r651, %r650;
	add.s32 	%r121, %r652, 26112;
	@%p35 bra 	$L__BB8_64;
	ld.param.u64 	%rd436, [_ZN3cub18CUB_300001_SM_10006detail10radix_sort29DeviceRadixSortOnesweepKernelINS1_5radix10policy_hubIiiyE10Policy1000ELNS0_9SortOrderE1EiiyiiNS1_21identity_decomposer_tEEEvPT5_SB_PT3_PKSC_PT1_PKSG_PT2_PKSK_T4_iiT6__param_3];
	cvta.to.global.u64 	%rd64, %rd436;
	shl.b64 	%rd65, %rd9, 3;
	add.s64 	%rd66, %rd64, %rd65;
	ld.global.u64 	%rd67, [%rd66];
	setp.gt.u32 	%p36, %r1, %r100;
	selp.b64 	%rd68, 6528, 0, %p36;
	sub.s64 	%rd455, %rd67, %rd68;
	st.shared.u64 	[%r121], %rd455;
	setp.lt.s32 	%p37, %r3, 1;
	mov.u32 	%r2178, %r2174;
	@%p37 bra 	$L__BB8_63;
	mov.b32 	%r2176, -1;
	mov.u32 	%r2175, %r3;
	mov.u32 	%r2178, %r2174;
$L__BB8_59:
	ld.param.u64 	%rd429, [_ZN3cub18CUB_300001_SM_10006detail10radix_sort29DeviceRadixSortOnesweepKernelINS1_5radix10policy_hubIiiyE10Policy1000ELNS0_9SortOrderE1EiiyiiNS1_21identity_decomposer_tEEEvPT5_SB_PT3_PKSC_PT1_PKSG_PT2_PKSK_T4_iiT6__param_0];
	add.s32 	%r125, %r2175, -1;
	shl.b32 	%r654, %r125, 8;
	add.s32 	%r655, %r654, %r1;
	cvta.to.global.u64 	%rd69, %rd429;
	mul.wide.s32 	%rd70, %r655, 4;
	add.s64 	%rd11, %rd69, %rd70;
$L__BB8_60:
	membar.cta;
	ld.volatile.global.u32 	%r126, [%rd11];
	setp.eq.s32 	%p38, %r126, 0;
	@%p38 bra 	$L__BB8_60;
	and.b32  	%r656, %r126, 1073741823;
	add.s32 	%r2178, %r656, %r2178;
	setp.gt.s32 	%p39, %r126, -1;
	vote.sync.ballot.b32 	%r2176, %p39, %r2176;
	setp.gt.u32 	%p41, %r2175, 1;
	and.pred  	%p42, %p39, %p41;
	mov.u32 	%r2175, %r125;
	@%p42 bra 	$L__BB8_59;
	ld.shared.u64 	%rd455, [%r121];
$L__BB8_63:
	or.b32  	%r657, %r2178, -2147483648;
	st.volatile.global.u32 	[%rd6], %r657;
	sub.s32 	%r658, %r2178, %r2174;
	cvt.s64.s32 	%rd71, %r658;
	add.s64 	%rd72, %rd455, %rd71;
	st.shared.u64 	[%r121], %rd72;
$L__BB8_64:
	ld.param.u32 	%r2080, [_ZN3cub18CUB_300001_SM_10006detail10radix_sort29DeviceRadixSortOnesweepKernelINS1_5radix10policy_hubIiiyE10Policy1000ELNS0_9SortOrderE1EiiyiiNS1_21identity_decomposer_tEEEvPT5_SB_PT3_PKSC_PT1_PKSG_PT2_PKSK_T4_iiT6__param_8];
	ld.param.u64 	%rd432, [_ZN3cub18CUB_300001_SM_10006detail10radix_sort29DeviceRadixSortOnesweepKernelINS1_5radix10policy_hubIiiyE10Policy1000ELNS0_9SortOrderE1EiiyiiNS1_21identity_decomposer_tEEEvPT5_SB_PT3_PKSC_PT1_PKSG_PT2_PKSK_T4_iiT6__param_2];
	setp.gt.u32 	%p43, %r1, 255;
	setp.lt.s32 	%p44, %r4, %r2080;
	setp.eq.s64 	%p45, %rd432, 0;
	or.pred  	%p46, %p45, %p44;
	or.pred  	%p47, %p43, %p46;
	@%p47 bra 	$L__BB8_66;
	ld.param.u64 	%rd433, [_ZN3cub18CUB_300001_SM_10006detail10radix_sort29DeviceRadixSortOnesweepKernelINS1_5radix10policy_hubIiiyE10Policy1000ELNS0_9SortOrderE1EiiyiiNS1_21identity_decomposer_tEEEvPT5_SB_PT3_PKSC_PT1_PKSG_PT2_PKSK_T4_iiT6__param_2];
	ld.shared.u64 	%rd73, [%r121];
	setp.gt.u32 	%p48, %r1, %r100;
	selp.b64 	%rd74, 6528, 0, %p48;
	cvt.s64.s32 	%rd75, %r2174;
	add.s64 	%rd76, %rd74, %rd75;
	add.s64 	%rd77, %rd76, %rd73;
	cvta.to.global.u64 	%rd78, %rd433;
	shl.b64 	%rd79, %rd9, 3;
	add.s64 	%rd80, %rd78, %rd79;
	st.global.u64 	[%rd80], %rd77;
$L__BB8_66:
	ld.param.u32 	%r2081, [_ZN3cub18CUB_300001_SM_10006detail10radix_sort29DeviceRadixSortOnesweepKernelINS1_5radix10policy_hubIiiyE10Policy1000ELNS0_9SortOrderE1EiiyiiNS1_21identity_decomposer_tEEEvPT5_SB_PT3_PKSC_PT1_PKSG_PT2_PKSK_T4_iiT6__param_8];
	setp.gt.s32 	%p49, %r4, %r2081;
	bar.sync 	0;
	shl.b32 	%r659, %r100, 3;
	add.s32 	%r661, %r651, %r659;
	ld.shared.u64 	%rd14, [%r661+26112];
	@%p49 bra 	$L__BB8_68;
	add.s64 	%rd81, %rd14, %rd7;
	shl.b64 	%rd82, %rd81, 2;
	add.s64 	%rd83, %rd1, %rd82;
	st.global.u32 	[%rd83], %r2165;
	st.global.u32 	[%rd83+128], %r2164;
	st.global.u32 	[%rd83+256], %r2163;
	st.global.u32 	[%rd83+384], %r2162;
	st.global.u32 	[%rd83+512], %r2161;
	st.global.u32 	[%rd83+640], %r2160;
	st.global.u32 	[%rd83+768], %r2159;
	st.global.u32 	[%rd83+896], %r2158;
	st.global.u32 	[%rd83+1024], %r2157;
	st.global.u32 	[%rd83+1152], %r2156;
	st.global.u32 	[%rd83+1280], %r2155;
	st.global.u32 	[%rd83+1408], %r2154;
	st.global.u32 	[%rd83+1536], %r2153;
	st.global.u32 	[%rd83+1664], %r2152;
	st.global.u32 	[%rd83+1792], %r2151;
	st.global.u32 	[%rd83+1920], %r2150;
	st.global.u32 	[%rd83+2048], %r2149;
	bra.uni 	$L__BB8_102;
$L__BB8_68:
	ld.param.u32 	%r2082, [_ZN3cub18CUB_300001_SM_10006detail10radix_sort29DeviceRadixSortOnesweepKernelINS1_5radix10policy_hubIiiyE10Policy1000ELNS0_9SortOrderE1EiiyiiNS1_21identity_decomposer_tEEEvPT5_SB_PT3_PKSC_PT1_PKSG_PT2_PKSK_T4_iiT6__param_8];
	cvt.u32.u64 	%r662, %rd7;
	mad.lo.s32 	%r130, %r3, -6528, %r2082;
	setp.ge.s32 	%p50, %r662, %r130;
	add.s64 	%rd84, %rd14, %rd7;
	shl.b64 	%rd85, %rd84, 2;
	add.s64 	%rd15, %rd1, %rd85;
	@%p50 bra 	$L__BB8_70;
	st.global.u32 	[%rd15], %r2165;
$L__BB8_70:
	add.s32 	%r664, %r662, 32;
	setp.ge.s32 	%p51, %r664, %r130;
	@%p51 bra 	$L__BB8_72;
	st.global.u32 	[%rd15+128], %r2164;
$L__BB8_72:
	add.s32 	%r666, %r662, 64;
	setp.ge.s32 	%p52, %r666, %r130;
	@%p52 bra 	$L__BB8_74;
	st.global.u32 	[%rd15+256], %r2163;
$L__BB8_74:
	add.s32 	%r668, %r662, 96;
	setp.ge.s32 	%p53, %r668, %r130;
	@%p53 bra 	$L__BB8_76;
	st.global.u32 	[%rd15+384], %r2162;
$L__BB8_76:
	add.s32 	%r670, %r662, 128;
	setp.ge.s32 	%p54, %r670, %r130;
	@%p54 bra 	$L__BB8_78;
	st.global.u32 	[%rd15+512], %r2161;
$L__BB8_78:
	add.s32 	%r672, %r662, 160;
	setp.ge.s32 	%p55, %r672, %r130;
	@%p55 bra 	$L__BB8_80;
	st.global.u32 	[%rd15+640], %r2160;
$L__BB8_80:
	add.s32 	%r674, %r662, 192;
	setp.ge.s32 	%p56, %r674, %r130;
	@%p56 bra 	$L__BB8_82;
	st.global.u32 	[%rd15+768], %r2159;
$L__BB8_82:
	add.s32 	%r676, %r662, 224;
	setp.ge.s32 	%p57, %r676, %r130;
	@%p57 bra 	$L__BB8_84;
	st.global.u32 	[%rd15+896], %r2158;
$L__BB8_84:
	add.s32 	%r678, %r662, 256;
	setp.ge.s32 	%p58, %r678, %r130;
	@%p58 bra 	$L__BB8_86;
	st.global.u32 	[%rd15+1024], %r2157;
$L__BB8_86:
	add.s32 	%r680, %r662, 288;
	setp.ge.s32 	%p59, %r680, %r130;
	@%p59 bra 	$L__BB8_88;
	st.global.u32 	[%rd15+1152], %r2156;
$L__BB8_88:
	add.s32 	%r682, %r662, 320;
	setp.ge.s32 	%p60, %r682, %r130;
	@%p60 bra 	$L__BB8_90;
	st.global.u32 	[%rd15+1280], %r2155;
$L__BB8_90:
	add.s32 	%r684, %r662, 352;
	setp.ge.s32 	%p61, %r684, %r130;
	@%p61 bra 	$L__BB8_92;
	st.global.u32 	[%rd15+1408], %r2154;
$L__BB8_92:
	add.s32 	%r686, %r662, 384;
	setp.ge.s32 	%p62, %r686, %r130;
	@%p62 bra 	$L__BB8_94;
	st.global.u32 	[%rd15+1536], %r2153;
$L__BB8_94:
	add.s32 	%r688, %r662, 416;
	setp.ge.s32 	%p63, %r688, %r130;
	@%p63 bra 	$L__BB8_96;
	st.global.u32 	[%rd15+1664], %r2152;
$L__BB8_96:
	add.s32 	%r690, %r662, 448;
	setp.ge.s32 	%p64, %r690, %r130;
	@%p64 bra 	$L__BB8_98;
	st.global.u32 	[%rd15+1792], %r2151;
$L__BB8_98:
	add.s32 	%r692, %r662, 480;
	setp.ge.s32 	%p65, %r692, %r130;
	@%p65 bra 	$L__BB8_100;
	st.global.u32 	[%rd15+1920], %r2150;
$L__BB8_100:
	add.s32 	%r694, %r662, 512;
	setp.ge.s32 	%p66, %r694, %r130;
	@%p66 bra 	$L__BB8_102;
	st.global.u32 	[%rd15+2048], %r2149;
$L__BB8_102:
	ld.param.u32 	%r2083, [_ZN3cub18CUB_300001_SM_10006detail10radix_sort29DeviceRadixSortOnesweepKernelINS1_5radix10policy_hubIiiyE10Policy1000ELNS0_9SortOrderE1EiiyiiNS1_21identity_decomposer_tEEEvPT5_SB_PT3_PKSC_PT1_PKSG_PT2_PKSK_T4_iiT6__param_8];
	setp.gt.s32 	%p67, %r4, %r2083;
	@%p67 bra 	$L__BB8_104;
	ld.global.u32 	%r2211, [%rd8];
	ld.global.u32 	%r2210, [%rd8+128];
	ld.global.u32 	%r2209, [%rd8+256];
	ld.global.u32 	%r2208, [%rd8+384];
	ld.global.u32 	%r2207, [%rd8+512];
	ld.global.u32 	%r2206, [%rd8+640];
	ld.global.u32 	%r2205, [%rd8+768];
	ld.global.u32 	%r2204, [%rd8+896];
	ld.global.u32 	%r2203, [%rd8+1024];
	ld.global.u32 	%r2202, [%rd8+1152];
	ld.global.u32 	%r2201, [%rd8+1280];
	ld.global.u32 	%r2200, [%rd8+1408];
	ld.global.u32 	%r2199, [%rd8+1536];
	ld.global.u32 	%r2198, [%rd8+1664];
	ld.global.u32 	%r2197, [%rd8+1792];
	ld.global.u32 	%r2196, [%rd8+1920];
	ld.global.u32 	%r2195, [%rd8+2048];
	bra.uni 	$L__BB8_138;
$L__BB8_104:
	ld.param.u32 	%r2084, [_ZN3cub18CUB_300001_SM_10006detail10radix_sort29DeviceRadixSortOnesweepKernelINS1_5radix10policy_hubIiiyE10Policy1000ELNS0_9SortOrderE1EiiyiiNS1_21identity_decomposer_tEEEvPT5_SB_PT3_PKSC_PT1_PKSG_PT2_PKSK_T4_iiT6__param_8];
	cvt.u32.u64 	%r696, %rd7;
	sub.s32 	%r148, %r2084, %r649;
	setp.ge.s32 	%p68, %r696, %r148;
	@%p68 bra 	$L__BB8_106;
	ld.global.u32 	%r2211, [%rd8];
$L__BB8_106:
	add.s32 	%r700, %r696, 32;
	setp.ge.s32 	%p69, %r700, %r148;
	@%p69 bra 	$L__BB8_108;
	ld.global.u32 	%r2210, [%rd8+128];
$L__BB8_108:
	add.s32 	%r703, %r696, 64;
	setp.ge.s32 	%p70, %r703, %r148;
	@%p70 bra 	$L__BB8_110;
	ld.global.u32 	%r2209, [%rd8+256];
$L__BB8_110:
	add.s32 	%r706, %r696, 96;
	setp.ge.s32 	%p71, %r706, %r148;
	@%p71 bra 	$L__BB8_112;
	ld.global.u32 	%r2208, [%rd8+384];
$L__BB8_112:
	add.s32 	%r709, %r696, 128;
	setp.ge.s32 	%p72, %r709, %r148;
	@%p72 bra 	$L__BB8_114;
	ld.global.u32 	%r2207, [%rd8+512];
$L__BB8_114:
	add.s32 	%r712, %r696, 160;
	setp.ge.s32 	%p73, %r712, %r148;
	@%p73 bra 	$L__BB8_116;
	ld.global.u32 	%r2206, [%rd8+640];
$L__BB8_116:
	add.s32 	%r715, %r696, 192;
	setp.ge.s32 	%p74, %r715, %r148;
	@%p74 bra 	$L__BB8_118;
	ld.global.u32 	%r2205, [%rd8+768];
$L__BB8_118:
	add.s32 	%r718, %r696, 224;
	setp.ge.s32 	%p75, %r718, %r148;
	@%p75 bra 	$L__BB8_120;
	ld.global.u32 	%r2204, [%rd8+896];
$L__BB8_120:
	add.s32 	%r721, %r696, 256;
	setp.ge.s32 	%p76, %r721, %r148;
	@%p76 bra 	$L__BB8_122;
	ld.global.u32 	%r2203, [%rd8+1024];
$L__BB8_122:
	add.s32 	%r724, %r696, 288;
	setp.ge.s32 	%p77, %r724, %r148;
	@%p77 bra 	$L__BB8_124;
	ld.global.u32 	%r2202, [%rd8+1152];
$L__BB8_124:
	add.s32 	%r727, %r696, 320;
	setp.ge.s32 	%p78, %r727, %r148;
	@%p78 bra 	$L__BB8_126;
	ld.global.u32 	%r2201, [%rd8+1280];
$L__BB8_126:
	add.s32 	%r730, %r696, 352;
	setp.ge.s32 	%p79, %r730, %r148;
	@%p79 bra 	$L__BB8_128;
	ld.global.u32 	%r2200, [%rd8+1408];
$L__BB8_128:
	add.s32 	%r733, %r696, 384;
	setp.ge.s32 	%p80, %r733, %r148;
	@%p80 bra 	$L__BB8_130;
	ld.global.u32 	%r2199, [%rd8+1536];
$L__BB8_130:
	add.s32 	%r736, %r696, 416;
	setp.ge.s32 	%p81, %r736, %r148;
	@%p81 bra 	$L__BB8_132;
	ld.global.u32 	%r2198, [%rd8+1664];
$L__BB8_132:
	add.s32 	%r739, %r696, 448;
	setp.ge.s32 	%p82, %r739, %r148;
	@%p82 bra 	$L__BB8_134;
	ld.global.u32 	%r2197, [%rd8+1792];
$L__BB8_134:
	add.s32 	%r742, %r696, 480;
	setp.ge.s32 	%p83, %r742, %r148;
	@%p83 bra 	$L__BB8_136;
	ld.global.u32 	%r2196, [%rd8+1920];
$L__BB8_136:
	add.s32 	%r745, %r696, 512;
	setp.ge.s32 	%p84, %r745, %r148;
	@%p84 bra 	$L__BB8_138;
	ld.global.u32 	%r2195, [%rd8+2048];
$L__BB8_138:
	ld.param.u32 	%r2085, [_ZN3cub18CUB_300001_SM_10006detail10radix_sort29DeviceRadixSortOnesweepKernelINS1_5radix10policy_hubIiiyE10Policy1000ELNS0_9SortOrderE1EiiyiiNS1_21identity_decomposer_tEEEvPT5_SB_PT3_PKSC_PT1_PKSG_PT2_PKSK_T4_iiT6__param_8];
	mad.lo.s32 	%r746, %r3, 6528, 6528;
	setp.gt.s32 	%p85, %r746, %r2085;
	@%p85 bra 	$L__BB8_140;
	ld.param.u64 	%rd439, [_ZN3cub18CUB_300001_SM_10006detail10radix_sort29DeviceRadixSortOnesweepKernelINS1_5radix10policy_hubIiiyE10Policy1000ELNS0_9SortOrderE1EiiyiiNS1_21identity_decomposer_tEEEvPT5_SB_PT3_PKSC_PT1_PKSG_PT2_PKSK_T4_iiT6__param_6];
	add.s64 	%rd86, %rd14, %rd7;
	cvta.to.global.u64 	%rd87, %rd439;
	shl.b64 	%rd88, %rd86, 2;
	add.s64 	%rd89, %rd87, %rd88;
	st.global.u32 	[%rd89], %r2211;
	st.global.u32 	[%rd89+128], %r2210;
	st.global.u32 	[%rd89+256], %r2209;
	st.global.u32 	[%rd89+384], %r2208;
	st.global.u32 	[%rd89+512], %r2207;
	st.global.u32 	[%rd89+640], %r2206;
	st.global.u32 	[%rd89+768], %r2205;
	st.global.u32 	[%rd89+896], %r2204;
	st.global.u32 	[%rd89+1024], %r2203;
	st.global.u32 	[%rd89+1152], %r2202;
	st.global.u32 	[%rd89+1280], %r2201;
	st.global.u32 	[%rd89+1408], %r2200;
	st.global.u32 	[%rd89+1536], %r2199;
	st.global.u32 	[%rd89+1664], %r2198;
	st.global.u32 	[%rd89+1792], %r2197;
	st.global.u32 	[%rd89+1920], %r2196;
	st.global.u32 	[%rd89+2048], %r2195;
	bra.uni 	$L__BB8_174;
$L__BB8_140:
	ld.param.u32 	%r2086, [_ZN3cub18CUB_300001_SM_10006detail10radix_sort29DeviceRadixSortOnesweepKernelINS1_5radix10policy_hubIiiyE10Policy1000ELNS0_9SortOrderE1EiiyiiNS1_21identity_decomposer_tEEEvPT5_SB_PT3_PKSC_PT1_PKSG_PT2_PKSK_T4_iiT6__param_8];
	ld.param.u64 	%rd440, [_ZN3cub18CUB_300001_SM_10006detail10radix_sort29DeviceRadixSortOnesweepKernelINS1_5radix10policy_hubIiiyE10Policy1000ELNS0_9SortOrderE1EiiyiiNS1_21identity_decomposer_tEEEvPT5_SB_PT3_PKSC_PT1_PKSG_PT2_PKSK_T4_iiT6__param_6];
	cvt.u32.u64 	%r747, %rd7;
	mad.lo.s32 	%r199, %r3, -6528, %r2086;
	setp.ge.s32 	%p86, %r747, %r199;
	add.s64 	%rd90, %rd14, %rd7;
	cvta.to.global.u64 	%rd91, %rd440;
	shl.b64 	%rd92, %rd90, 2;
	add.s64 	%rd16, %rd91, %rd92;
	@%p86 bra 	$L__BB8_142;
	st.global.u32 	[%rd16], %r2211;
$L__BB8_142:
	add.s32 	%r749, %r747, 32;
	setp.ge.s32 	%p87, %r749, %r199;
	@%p87 bra 	$L__BB8_144;
	st.global.u32 	[%rd16+128], %r2210;
$L__BB8_144:
	add.s32 	%r751, %r747, 64;
	setp.ge.s32 	%p88, %r751, %r199;
	@%p88 bra 	$L__BB8_146;
	st.global.u32 	[%rd16+256], %r2209;
$L__BB8_146:
	add.s32 	%r753, %r747, 96;
	setp.ge.s32 	%p89, %r753, %r199;
	@%p89 bra 	$L__BB8_148;
	st.global.u32 	[%rd16+384], %r2208;
$L__BB8_148:
	add.s32 	%r755, %r747, 128;
	setp.ge.s32 	%p90, %r755, %r199;
	@%p90 bra 	$L__BB8_150;
	st.global.u32 	[%rd16+512], %r2207;
$L__BB8_150:
	add.s32 	%r757, %r747, 160;
	setp.ge.s32 	%p91, %r757, %r199;
	@%p91 bra 	$L__BB8_152;
	st.global.u32 	[%rd16+640], %r2206;
$L__BB8_152:
	add.s32 	%r759, %r747, 192;
	setp.ge.s32 	%p92, %r759, %r199;
	@%p92 bra 	$L__BB8_154;
	st.global.u32 	[%rd16+768], %r2205;
$L__BB8_154:
	add.s32 	%r761, %r747, 224;
	setp.ge.s32 	%p93, %r761, %r199;
	@%p93 bra 	$L__BB8_156;
	st.global.u32 	[%rd16+896], %r2204;
$L__BB8_156:
	add.s32 	%r763, %r747, 256;
	setp.ge.s32 	%p94, %r763, %r199;
	@%p94 bra 	$L__BB8_158;
	st.global.u32 	[%rd16+1024], %r2203;
$L__BB8_158:
	add.s32 	%r765, %r747, 288;
	setp.ge.s32 	%p95, %r765, %r199;
	@%p95 bra 	$L__BB8_160;
	st.global.u32 	[%rd16+1152], %r2202;
$L__BB8_160:
	add.s32 	%r767, %r747, 320;
	setp.ge.s32 	%p96, %r767, %r199;
	@%p96 bra 	$L__BB8_162;
	st.global.u32 	[%rd16+1280], %r2201;
$L__BB8_162:
	add.s32 	%r769, %r747, 352;
	setp.ge.s32 	%p97, %r769, %r199;
	@%p97 bra 	$L__BB8_164;
	st.global.u32 	[%rd16+1408], %r2200;
$L__BB8_164:
	add.s32 	%r771, %r747, 384;
	setp.ge.s32 	%p98, %r771, %r199;
	@%p98 bra 	$L__BB8_166;
	st.global.u32 	[%rd16+1536], %r2199;
$L__BB8_166:
	add.s32 	%r773, %r747, 416;
	setp.ge.s32 	%p99, %r773, %r199;
	@%p99 bra 	$L__BB8_168;
	st.global.u32 	[%rd16+1664], %r2198;
$L__BB8_168:
	add.s32 	%r775, %r747, 448;
	setp.ge.s32 	%p100, %r775, %r199;
	@%p100 bra 	$L__BB8_170;
	st.global.u32 	[%rd16+1792], %r2197;
$L__BB8_170:
	add.s32 	%r777, %r747, 480;
	setp.ge.s32 	%p101, %r777, %r199;
	@%p101 bra 	$L__BB8_172;
	st.global.u32 	[%rd16+1920], %r2196;
$L__BB8_172:
	add.s32 	%r779, %r747, 512;
	setp.ge.s32 	%p102, %r779, %r199;
	@%p102 bra 	$L__BB8_174;
	st.global.u32 	[%rd16+2048], %r2195;
$L__BB8_174:
	// begin inline asm
	exit;
	// end inline asm
	mov.u32 	%r2212, %r2149;
	mov.u32 	%r2213, %r2150;
	mov.u32 	%r2214, %r2151;
	mov.u32 	%r2215, %r2152;
	mov.u32 	%r2216, %r2153;
	mov.u32 	%r2217, %r2154;
	mov.u32 	%r2218, %r2155;
	mov.u32 	%r2219, %r2156;
	mov.u32 	%r2220, %r2157;
	mov.u32 	%r2221, %r2158;
	mov.u32 	%r2222, %r2159;
	mov.u32 	%r2223, %r2160;
	mov.u32 	%r2224, %r2161;
	mov.u32 	%r2225, %r2162;
	mov.u32 	%r2226, %r2163;
	mov.u32 	%r2227, %r2164;
	mov.u32 	%r2228, %r2165;
$L__BB8_175:
	mul.hi.u32 	%r780, %r1, 357913942;
	add.s32 	%r781, %r780, %r1;
	shl.b32 	%r782, %r781, 2;
	mov.u32 	%r783, _ZZN3cub18CUB_300001_SM_10006detail10radix_sort29DeviceRadixSortOnesweepKernelINS1_5radix10policy_hubIiiyE10Policy1000ELNS0_9SortOrderE1EiiyiiNS1_21identity_decomposer_tEEEvPT5_SB_PT3_PKSC_PT1_PKSG_PT2_PKSK_T4_iiT6_E1s;
	add.s32 	%r784, %r783, %r782;
	add.s32 	%r217, %r784, 13328;
	st.shared.u32 	[%r784+13328], %r2174;
	bar.sync 	0;
	setp.gt.u32 	%p103, %r1, 31;
	@%p103 bra 	$L__BB8_177;
	mad.lo.s32 	%r816, %r1, 52, %r783;
	ld.shared.u32 	%r817, [%r816+13328];
	ld.shared.u32 	%r818, [%r816+13332];
	ld.shared.u32 	%r819, [%r816+13336];
	ld.shared.u32 	%r820, [%r816+13340];
	ld.shared.u32 	%r821, [%r816+13344];
	ld.shared.u32 	%r822, [%r816+13348];
	ld.shared.u32 	%r823, [%r816+13352];
	ld.shared.u32 	%r824, [%r816+13356];
	ld.shared.u32 	%r825, [%r816+13360];
	ld.shared.u32 	%r826, [%r816+13364];
	ld.shared.u32 	%r827, [%r816+13368];
	ld.shared.u32 	%r828, [%r816+13372];
	add.s32 	%r829, %r818, %r817;
	add.s32 	%r830, %r829, %r819;
	add.s32 	%r831, %r830, %r820;
	add.s32 	%r832, %r831, %r821;
	add.s32 	%r833, %r832, %r822;
	add.s32 	%r834, %r833, %r823;
	add.s32 	%r835, %r834, %r824;
	add.s32 	%r836, %r835, %r825;
	add.s32 	%r837, %r836, %r826;
	add.s32 	%r838, %r837, %r827;
	add.s32 	%r789, %r838, %r828;
	mov.b32 	%r787, 1;
	mov.b32 	%r812, 0;
	mov.b32 	%r814, -1;
	// begin inline asm
	{  .reg .s32 r0;  .reg .pred p;  shfl.sync.up.b32 r0|p, %r789, %r787, %r812, %r814;  @p add.s32 r0, r0, %r789;  mov.s32 %r785, r0;}
	// end inline asm
	mov.b32 	%r793, 2;
	// begin inline asm
	{  .reg .s32 r0;  .reg .pred p;  shfl.sync.up.b32 r0|p, %r785, %r793, %r812, %r814;  @p add.s32 r0, r0, %r785;  mov.s32 %r791, r0;}
	// end inline asm
	mov.b32 	%r799, 4;
	// begin inline asm
	{  .reg .s32 r0;  .reg .pred p;  shfl.sync.up.b32 r0|p, %r791, %r799, %r812, %r814;  @p add.s32 r0, r0, %r791;  mov.s32 %r797, r0;}
	// end inline asm
	mov.b32 	%r805, 8;
	// begin inline asm
	{  .reg .s32 r0;  .reg .pred p;  shfl.sync.up.b32 r0|p, %r797, %r805, %r812, %r814;  @p add.s32 r0, r0, %r797;  mov.s32 %r803, r0;}
	// end inline asm
	mov.b32 	%r811, 16;
	// begin inline asm
	{  .reg .s32 r0;  .reg .pred p;  shfl.sync.up.b32 r0|p, %r803, %r811, %r812, %r814;  @p add.s32 r0, r0, %r803;  mov.s32 %r809, r0;}
	// end inline asm
	sub.s32 	%r839, %r809, %r789;
	add.s32 	%r840, %r817, %r839;
	add.s32 	%r841, %r818, %r840;
	add.s32 	%r842, %r819, %r841;
	add.s32 	%r843, %r820, %r842;
	add.s32 	%r844, %r821, %r843;
	add.s32 	%r845, %r822, %r844;
	add.s32 	%r846, %r823, %r845;
	add.s32 	%r847, %r824, %r846;
	add.s32 	%r848, %r825, %r847;
	add.s32 	%r849, %r826, %r848;
	add.s32 	%r850, %r827, %r849;
	st.shared.u32 	[%r816+13328], %r839;
	st.shared.u32 	[%r816+13332], %r840;
	st.shared.u32 	[%r816+13336], %r841;
	st.shared.u32 	[%r816+13340], %r842;
	st.shared.u32 	[%r816+13344], %r843;
	st.shared.u32 	[%r816+13348], %r844;
	st.shared.u32 	[%r816+13352], %r845;
	st.shared.u32 	[%r816+13356], %r846;
	st.shared.u32 	[%r816+13360], %r847;
	st.shared.u32 	[%r816+13364], %r848;
	st.shared.u32 	[%r816+13368], %r849;
	st.shared.u32 	[%r816+13372], %r850;
$L__BB8_177:
	setp.gt.u32 	%p104, %r1, 255;
	bar.sync 	0;
	ld.shared.u32 	%r218, [%r217];
	@%p104 bra 	$L__BB8_179;
	shl.b32 	%r851, %r1, 2;
	add.s32 	%r853, %r783, %r851;
	ld.shared.u32 	%r854, [%r853];
	add.s32 	%r855, %r854, %r218;
	st.shared.u32 	[%r853], %r855;
	ld.shared.u32 	%r856, [%r853+1024];
	add.s32 	%r857, %r856, %r218;
	st.shared.u32 	[%r853+1024], %r857;
	ld.shared.u32 	%r858, [%r853+2048];
	add.s32 	%r859, %r858, %r218;
	st.shared.u32 	[%r853+2048], %r859;
	ld.shared.u32 	%r860, [%r853+3072];
	add.s32 	%r861, %r860, %r218;
	st.shared.u32 	[%r853+3072], %r861;
	ld.shared.u32 	%r862, [%r853+4096];
	add.s32 	%r863, %r862, %r218;
	st.shared.u32 	[%r853+4096], %r863;
	ld.shared.u32 	%r864, [%r853+5120];
	add.s32 	%r865, %r864, %r218;
	st.shared.u32 	[%r853+5120], %r865;
	ld.shared.u32 	%r866, [%r853+6144];
	add.s32 	%r867, %r866, %r218;
	st.shared.u32 	[%r853+6144], %r867;
	ld.shared.u32 	%r868, [%r853+7168];
	add.s32 	%r869, %r868, %r218;
	st.shared.u32 	[%r853+7168], %r869;
	ld.shared.u32 	%r870, [%r853+8192];
	add.s32 	%r871, %r870, %r218;
	st.shared.u32 	[%r853+8192], %r871;
	ld.shared.u32 	%r872, [%r853+9216];
	add.s32 	%r873, %r872, %r218;
	st.shared.u32 	[%r853+9216], %r873;
	ld.shared.u32 	%r874, [%r853+10240];
	add.s32 	%r875, %r874, %r218;
	st.shared.u32 	[%r853+10240], %r875;
	ld.shared.u32 	%r876, [%r853+11264];
	add.s32 	%r877, %r876, %r218;
	st.shared.u32 	[%r853+11264], %r877;
$L__BB8_179:
	ld.param.u32 	%r2132, [_ZN3cub18CUB_300001_SM_10006detail10radix_sort29DeviceRadixSortOnesweepKernelINS1_5radix10policy_hubIiiyE10Policy1000ELNS0_9SortOrderE1EiiyiiNS1_21identity_decomposer_tEEEvPT5_SB_PT3_PKSC_PT1_PKSG_PT2_PKSK_T4_iiT6__param_10];
	ld.param.u32 	%r2095, [_ZN3cub18CUB_300001_SM_10006detail10radix_sort29DeviceRadixSortOnesweepKernelINS1_5radix10policy_hubIiiyE10Policy1000ELNS0_9SortOrderE1EiiyiiNS1_21identity_decomposer_tEEEvPT5_SB_PT3_PKSC_PT1_PKSG_PT2_PKSK_T4_iiT6__param_9];
	shl.b32 	%r904, %r1, 5;
	and.b32  	%r905, %r904, 31744;
	add.s32 	%r219, %r783, %r905;
	bar.sync 	0;
	// begin inline asm
	mov.u32 %r878, %lanemask_le;
	// end inline asm
	shr.u32 	%r907, %r2228, %r2095;
	mov.b32 	%r908, -1;
	shl.b32 	%r909, %r908, %r2132;
	not.b32 	%r221, %r909;
	and.b32  	%r901, %r907, %r221;
	mov.b32 	%r881, 1;
	// begin inline asm
	{
    .reg .pred p;
    and.b32 %r879, %r901, %r881;    setp.ne.u32 p, %r879, 0;
    vote.ballot.sync.b32 %r879, p, 0xffffffff;
    @!p not.b32 %r879, %r879;
}

	// end inline asm
	mov.b32 	%r884, 2;
	// begin inline asm
	{
    .reg .pred p;
    and.b32 %r882, %r901, %r884;    setp.ne.u32 p, %r882, 0;
    vote.ballot.sync.b32 %r882, p, 0xffffffff;
    @!p not.b32 %r882, %r882;
}

	// end inline asm
	and.b32  	%r910, %r882, %r879;
	mov.b32 	%r887, 4;
	// begin inline asm
	{
    .reg .pred p;
    and.b32 %r885, %r901, %r887;    setp.ne.u32 p, %r885, 0;
    vote.ballot.sync.b32 %r885, p, 0xffffffff;
    @!p not.b32 %r885, %r885;
}

	// end inline asm
	and.b32  	%r911, %r885, %r910;
	mov.b32 	%r890, 8;
	// begin inline asm
	{
    .reg .pred p;
    and.b32 %r888, %r901, %r890;    setp.ne.u32 p, %r888, 0;
    vote.ballot.sync.b32 %r888, p, 0xffffffff;
    @!p not.b32 %r888, %r888;
}

	// end inline asm
	and.b32  	%r912, %r888, %r911;
	mov.b32 	%r893, 16;
	// begin inline asm
	{
    .reg .pred p;
    and.b32 %r891, %r901, %r893;    setp.ne.u32 p, %r891, 0;
    vote.ballot.sync.b32 %r891, p, 0xffffffff;
    @!p not.b32 %r891, %r891;
}

	// end inline asm
	and.b32  	%r913, %r891, %r912;
	mov.b32 	%r896, 32;
	// begin inline asm
	{
    .reg .pred p;
    and.b32 %r894, %r901, %r896;    setp.ne.u32 p, %r894, 0;
    vote.ballot.sync.b32 %r894, p, 0xffffffff;
    @!p not.b32 %r894, %r894;
}

	// end inline asm
	and.b32  	%r914, %r894, %r913;
	mov.b32 	%r899, 64;
	// begin inline asm
	{
    .reg .pred p;
    and.b32 %r897, %r901, %r899;    setp.ne.u32 p, %r897, 0;
    vote.ballot.sync.b32 %r897, p, 0xffffffff;
    @!p not.b32 %r897, %r897;
}

	// end inline asm
	and.b32  	%r915, %r897, %r914;
	mov.b32 	%r902, 128;
	// begin inline asm
	{
    .reg .pred p;
    and.b32 %r900, %r901, %r902;    setp.ne.u32 p, %r900, 0;
    vote.ballot.sync.b32 %r900, p, 0xffffffff;
    @!p not.b32 %r900, %r900;
}

	// end inline asm
	and.b32  	%r916, %r900, %r915;
	clz.b32 	%r917, %r916;
	sub.s32 	%r223, 31, %r917;
	and.b32  	%r918, %r878, %r916;
	popc.b32 	%r224, %r918;
	setp.ne.s32 	%p105, %r443, %r223;
	mov.b32 	%r2229, 0;
	@%p105 bra 	$L__BB8_181;
	shl.b32 	%r919, %r901, 2;
	add.s32 	%r920, %r219, %r919;
	atom.shared.add.u32 	%r2229, [%r920], %r224;
$L__BB8_181:
	ld.param.u32 	%r2096, [_ZN3cub18CUB_300001_SM_10006detail10radix_sort29DeviceRadixSortOnesweepKernelINS1_5radix10policy_hubIiiyE10Policy1000ELNS0_9SortOrderE1EiiyiiNS1_21identity_decomposer_tEEEvPT5_SB_PT3_PKSC_PT1_PKSG_PT2_PKSK_T4_iiT6__param_9];
	shfl.sync.idx.b32	%r946|%p106, %r2229, %r223, 31, -1;
	add.s32 	%r227, %r224, %r946;
	shr.u32 	%r947, %r2227, %r2096;
	and.b32  	%r943, %r947, %r221;
	mov.b32 	%r923, 1;
	// begin inline asm
	{
    .reg .pred p;
    and.b32 %r921, %r943, %r923;    setp.ne.u32 p, %r921, 0;
    vote.ballot.sync.b32 %r921, p, 0xffffffff;
    @!p not.b32 %r921, %r921;
}

	// end inline asm
	mov.b32 	%r926, 2;
	// begin inline asm
	{
    .reg .pred p;
    and.b32 %r924, %r943, %r926;    setp.ne.u32 p, %r924, 0;
    vote.ballot.sync.b32 %r924, p, 0xffffffff;
    @!p not.b32 %r924, %r924;
}

	// end inline asm
	and.b32  	%r948, %r924, %r921;
	mov.b32 	%r929, 4;
	// begin inline asm
	{
    .reg .pred p;
    and.b32 %r927, %r943, %r929;    setp.ne.u32 p, %r927, 0;
    vote.ballot.sync.b32 %r927, p, 0xffffffff;
    @!p not.b32 %r927, %r927;
}

	// end inline asm
	and.b32  	%r949, %r927, %r948;
	mov.b32 	%r932, 8;
	// begin inline asm
	{
    .reg .pred p;
    and.b32 %r930, %r943, %r932;    setp.ne.u32 p, %r930, 0;
    vote.ballot.sync.b32 %r930, p, 0xffffffff;
    @!p not.b32 %r930, %r930;
}

	// end inline asm
	and.b32  	%r950, %r930, %r949;
	mov.b32 	%r935, 16;
	// begin inline asm
	{
    .reg .pred p;
    and.b32 %r933, %r943, %r935;    setp.ne.u32 p, %r933, 0;
    vote.ballot.sync.b32 %r933, p, 0xffffffff;
    @!p not.b32 %r933, %r933;
}

	// end inline asm
	and.b32  	%r951, %r933, %r950;
	mov.b32 	%r938, 32;
	// begin inline asm
	{
    .reg .pred p;
    and.b32 %r936, %r943, %r938;    setp.ne.u32 p, %r936, 0;
    vote.ballot.sync.b32 %r936, p, 0xffffffff;
    @!p not.b32 %r936, %r936;
}

	// end inline asm
	and.b32  	%r952, %r936, %r951;
	mov.b32 	%r941, 64;
	// begin inline asm
	{
    .reg .pred p;
    and.b32 %r939, %r943, %r941;    setp.ne.u32 p, %r939, 0;
    vote.ballot.sync.b32 %r939, p, 0xffffffff;
    @!p not.b32 %r939, %r939;
}

	// end inline asm
	and.b32  	%r953, %r939, %r952;
	mov.b32 	%r944, 128;
	// begin inline asm
	{
    .reg .pred p;
    and.b32 %r942, %r943, %r944;    setp.ne.u32 p, %r942, 0;
    vote.ballot.sync.b32 %r942, p, 0xffffffff;
    @!p not.b32 %r942, %r942;
}

	// end inline asm
	and.b32  	%r954, %r942, %r953;
	clz.b32 	%r955, %r954;
	sub.s32 	%r229, 31, %r955;
	and.b32  	%r956, %r878, %r954;
	popc.b32 	%r230, %r956;
	setp.ne.s32 	%p107, %r443, %r229;
	mov.b32 	%r2230, 0;
	@%p107 bra 	$L__BB8_183;
	shl.b32 	%r957, %r943, 2;
	add.s32 	%r958, %r219, %r957;
	atom.shared.add.u32 	%r2230, [%r958], %r230;
$L__BB8_183:
	ld.param.u32 	%r2097, [_ZN3cub18CUB_300001_SM_10006detail10radix_sort29DeviceRadixSortOnesweepKernelINS1_5radix10policy_hubIiiyE10Policy1000ELNS0_9SortOrderE1EiiyiiNS1_21identity_decomposer_tEEEvPT5_SB_PT3_PKSC_PT1_PKSG_PT2_PKSK_T4_iiT6__param_9];
	shfl.sync.idx.b32	%r984|%p108, %r2230, %r229, 31, -1;
	add.s32 	%r233, %r230, %r984;
	shr.u32 	%r985, %r2226, %r2097;
	and.b32  	%r981, %r985, %r221;
	mov.b32 	%r961, 1;
	// begin inline asm
	{
    .reg .pred p;
    and.b32 %r959, %r981, %r961;    setp.ne.u32 p, %r959, 0;
    vote.ballot.sync.b32 %r959, p, 0xffffffff;
    @!p not.b32 %r959, %r959;
}

	// end inline asm
	mov.b32 	%r964, 2;
	// begin inline asm
	{
    .reg .pred p;
    and.b32 %r962, %r981, %r964;    setp.ne.u32 p, %r962, 0;
    vote.ballot.sync.b32 %r962, p, 0xffffffff;
    @!p not.b32 %r962, %r962;
}

	// end inline asm
	and.b32  	%r986, %r962, %r959;
	mov.b32 	%r967, 4;
	// begin inline asm
	{
    .reg .pred p;
    and.b32 %r965, %r981, %r967;    setp.ne.u32 p, %r965, 0;
    vote.ballot.sync.b32 %r965, p, 0xffffffff;
    @!p not.b32 %r965, %r965;
}

	// end inline asm
	and.b32  	%r987, %r965, %r986;
	mov.b32 	%r970, 8;
	// begin inline asm
	{
    .reg .pred p;
    and.b32 %r968, %r981, %r970;    setp.ne.u32 p, %r968, 0;
    vote.ballot.sync.b32 %r968, p, 0xffffffff;
    @!p not.b32 %r968, %r968;
}

	// end inline asm
	and.b32  	%r988, %r968, %r987;
	mov.b32 	%r973, 16;
	// begin inline asm
	{
    .reg .pred p;
    and.b32 %r971, %r981, %r973;    setp.ne.u32 p, %r971, 0;
    vote.ballot.sync.b32 %r971, p, 0xffffffff;
    @!p not.b32 %r971, %r971;
}

	// end inline asm
	and.b32  	%r989, %r971, %r988;
	mov.b32 	%r976, 32;
	// begin inline asm
	{
    .reg .pred p;
    and.b32 %r974, %r981, %r976;    setp.ne.u32 p, %r974, 0;
    vote.ballot.sync.b32 %r974, p, 0xffffffff;
    @!p not.b32 %r974, %r974;
}

	// end inline asm
	and.b32  	%r990, %r974, %r989;
	mov.b32 	%r979, 64;
	// begin inline asm
	{
    .reg .pred p;
    and.b32 %r977, %r981, %r979;    setp.ne.u32 p, %r977, 0;
    vote.ballot.sync.b32 %r977, p, 0xffffffff;
    @!p not.b32 %r977, %r977;
}

	// end inline asm
	and.b32  	%r991, %r977, %r990;
	mov.b32 	%r982, 128;
	// begin inline asm
	{
    .reg .pred p;
    and.b32 %r980, %r981, %r982;    setp.ne.u32 p, %r980, 0;
    vote.ballot.sync.b32 %r980, p, 0xffffffff;
    @!p not.b32 %r980, %r980;
}

	// end inline asm
	and.b32  	%r992, %r980, %r991;
	clz.b32 	%r993, %r992;
	sub.s32 	%r235, 31, %r993;
	and.b32  	%r994, %r878, %r992;
	popc.b32 	%r236, %r994;
	setp.ne.s32 	%p109, %r443, %r235;
	mov.b32 	%r2231, 0;
	@%p109 bra 	$L__BB8_185;
	shl.b32 	%r995, %r981, 2;
	add.s32 	%r996, %r219, %r995;
	atom.shared.add.u32 	%r2231, [%r996], %r236;
$L__BB8_185:
	ld.param.u32 	%r2098, [_ZN3cub18CUB_300001_SM_10006detail10radix_sort29DeviceRadixSortOnesweepKernelINS1_5radix10policy_hubIiiyE10Policy1000ELNS0_9SortOrderE1EiiyiiNS1_21identity_decomposer_tEEEvPT5_SB_PT3_PKSC_PT1_PKSG_PT2_PKSK_T4_iiT6__param_9];
	shfl.sync.idx.b32	%r1022|%p110, %r2231, %r235, 31, -1;
	add.s32 	%r239, %r236, %r1022;
	shr.u32 	%r1023, %r2225, %r2098;
	and.b32  	%r1019, %r1023, %r221;
	mov.b32 	%r999, 1;
	// begin inline asm
	{
    .reg .pred p;
    and.b32 %r997, %r1019, %r999;    setp.ne.u32 p, %r997, 0;
    vote.ballot.sync.b32 %r997, p, 0xffffffff;
    @!p not.b32 %r997, %r997;
}

	// end inline asm
	mov.b32 	%r1002, 2;
	// begin inline asm
	{
    .reg .pred p;
    and.b32 %r1000, %r1019, %r1002;    setp.ne.u32 p, %r1000, 0;
    vote.ballot.sync.b32 %r1000, p, 0xffffffff;
    @!p not.b32 %r1000, %r1000;
}

	// end inline asm
	and.b32  	%r1024, %r1000, %r997;
	mov.b32 	%r1005, 4;
	// begin inline asm
	{
    .reg .pred p;
    and.b32 %r1003, %r1019, %r1005;    setp.ne.u32 p, %r1003, 0;
    vote.ballot.sync.b32 %r1003, p, 0xffffffff;
    @!p not.b32 %r1003, %r1003;
}

	// end inline asm
	and.b32  	%r1025, %r1003, %r1024;
	mov.b32 	%r1008, 8;
	// begin inline asm
	{
    .reg .pred p;
    and.b32 %r1006, %r1019, %r1008;    setp.ne.u32 p, %r1006, 0;
    vote.ballot.sync.b32 %r1006, p, 0xffffffff;
    @!p not.b32 %r1006, %r1006;
}

	// end inline asm
	and.b32  	%r1026, %r1006, %r1025;
	mov.b32 	%r1011, 16;
	// begin inline asm
	{
    .reg .pred p;
    and.b32 %r1009, %r1019, %r1011;    setp.ne.u32 p, %r1009, 0;
    vote.ballot.sync.b32 %r1009, p, 0xffffffff;
    @!p not.b32 %r1009, %r1009;
}

	// end inline asm
	and.b32  	%r1027, %r1009, %r1026;
	mov.b32 	%r1014, 32;
	// begin inline asm
	{
    .reg .pred p;
    and.b32 %r1012, %r1019, %r1014;    setp.ne.u32 p, %r1012, 0;
    vote.ballot.sync.b32 %r1012, p, 0xffffffff;
    @!p not.b32 %r1012, %r1012;
}

	// end inline asm
	and.b32  	%r1028, %r1012, %r1027;
	mov.b32 	%r1017, 64;
	// begin inline asm
	{
    .reg .pred p;
    and.b32 %r1015, %r1019, %r1017;    setp.ne.u32 p, %r1015, 0;
    vote.ballot.sync.b32 %r1015, p, 0xffffffff;
    @!p not.b32 %r1015, %r1015;
}

	// end inline asm
	and.b32  	%r1029, %r1015, %r1028;
	mov.b32 	%r1020, 128;
	// begin inline asm
	{
    .reg .pred p;
    and.b32 %r1018, %r1019, %r1020;    setp.ne.u32 p, %r1018, 0;
    vote.ballot.sync.b32 %r1018, p, 0xffffffff;
    @!p not.b32 %r1018, %r1018;
}

	// end inline asm
	and.b32  	%r1030, %r1018, %r1029;
	clz.b32 	%r1031, %r1030;
	sub.s32 	%r241, 31, %r1031;
	and.b32  	%r1032, %r878, %r1030;
	popc.b32 	%r242, %r1032;
	setp.ne.s32 	%p111, %r443, %r241;
	mov.b32 	%r2232, 0;
	@%p111 bra 	$L__BB8_187;
	shl.b32 	%r1033, %r1019, 2;
	add.s32 	%r1034, %r219, %r1033;
	atom.shared.add.u32 	%r2232, [%r1034], %r242;
$L__BB8_187:
	ld.param.u32 	%r2099, [_ZN3cub18CUB_300001_SM_10006detail10radix_sort29DeviceRadixSortOnesweepKernelINS1_5radix10policy_hubIiiyE10Policy1000ELNS0_9SortOrderE1EiiyiiNS1_21identity_decomposer_tEEEvPT5_SB_PT3_PKSC_PT1_PKSG_PT2_PKSK_T4_iiT6__param_9];
	shfl.sync.idx.b32	%r1060|%p112, %r2232, %r241, 31, -1;
	add.s32 	%r245, %r242, %r1060;
	shr.u32 	%r1061, %r2224, %r2099;
	and.b32  	%r1057, %r1061, %r221;
	mov.b32 	%r1037, 1;
	// begin inline asm
	{
    .reg .pred p;
    and.b32 %r1035, %r1057, %r1037;    setp.ne.u32 p, %r1035, 0;
    vote.ballot.sync.b32 %r1035, p, 0xffffffff;
    @!p not.b32 %r1035, %r1035;
}

	// end inline asm
	mov.b32 	%r1040, 2;
	// begin inline asm
	{
    .reg .pred p;
    and.b32 %r1038, %r1057, %r1040;    setp.ne.u32 p, %r1038, 0;
    vote.ballot.sync.b32 %r1038, p, 0xffffffff;
    @!p not.b32 %r1038, %r1038;
}

	// end inline asm
	and.b32  	%r1062, %r1038, %r1035;
	mov.b32 	%r1043, 4;
	// begin inline asm
	{
    .reg .pred p;
    and.b32 %r1041, %r1057, %r1043;    setp.ne.u32 p, %r1041, 0;
    vote.ballot.sync.b32 %r1041, p, 0xffffffff;
    @!p not.b32 %r1041, %r1041;
}

	// end inline asm
	and.b32  	%r1063, %r1041, %r1062;
	mov.b32 	%r1046, 8;
	// begin inline asm
	{
    .reg .pred p;
    and.b32 %r1044, %r1057, %r1046;    setp.ne.u32 p, %r1044, 0;
    vote.ballot.sync.b32 %r1044, p, 0xffffffff;
    @!p not.b32 %r1044, %r1044;
}

	// end inline asm
	and.b32  	%r1064, %r1044, %r1063;
	mov.b32 	%r1049, 16;
	// begin inline asm
	{
    .reg .pred p;
    and.b32 %r1047, %r1057, %r1049;    setp.ne.u32 p, %r1047, 0;
    vote.ballot.sync.b32 %r1047, p, 0xffffffff;
    @!p not.b32 %r1047, %r1047;
}

	// end inline asm
	and.b32  	%r1065, %r1047, %r1064;
	mov.b32 	%r1052, 32;
	// begin inline asm
	{
    .reg .pred p;
    and.b32 %r1050, %r1057, %r1052;    setp.ne.u32 p, %r1050, 0;
    vote.ballot.sync.b32 %r1050, p, 0xffffffff;
    @!p not.b32 %r1050, %r1050;
}

	// end inline asm
	and.b32  	%r1066, %r1050, %r1065;
	mov.b32 	%r1055, 64;
	// begin inline asm
	{
    .reg .pred p;
    and.b32 %r1053, %r1057, %r1055;    setp.ne.u32 p, %r1053, 0;
    vote.ballot.sync.b32 %r1053, p, 0xffffffff;
    @!p not.b32 %r1053, %r1053;
}

	// end inline asm
	and.b32  	%r1067, %r1053, %r1066;
	mov.b32 	%r1058, 128;
	// begin inline asm
	{
    .reg .pred p;
    and.b32 %r1056, %r1057, %r1058;    setp.ne.u32 p, %r1056, 0;
    vote.ballot.sync.b32 %r1056, p, 0xffffffff;
    @!p not.b32 %r1056, %r1056;
}

	// end inline asm
	and.b32  	%r1068, %r1056, %r1067;
	clz.b32 	%r1069, %r1068;
	sub.s32 	%r247, 31, %r1069;
	and.b32  	%r1070, %r878, %r1068;
	popc.b32 	%r248, %r1070;
	setp.ne.s32 	%p113, %r443, %r247;
	mov.b32 	%r2233, 0;
	@%p113 bra 	$L__BB8_189;
	shl.b32 	%r1071, %r1057, 2;
	add.s32 	%r1072, %r219, %r1071;
	atom.shared.add.u32 	%r2233, [%r1072], %r248;
$L__BB8_189:
	ld.param.u32 	%r2100, [_ZN3cub18CUB_300001_SM_10006detail10radix_sort29DeviceRadixSortOnesweepKernelINS1_5radix10policy_hubIiiyE10Policy1000ELNS0_9SortOrderE1EiiyiiNS1_21identity_decomposer_tEEEvPT5_SB_PT3_PKSC_PT1_PKSG_PT2_PKSK_T4_iiT6__param_9];
	shfl.sync.idx.b32	%r1098|%p114, %r2233, %r247, 31, -1;
	add.s32 	%r251, %r248, %r1098;
	shr.u32 	%r1099, %r2223, %r2100;
	and.b32  	%r1095, %r1099, %r221;
	mov.b32 	%r1075, 1;
	// begin inline asm
	{
    .reg .pred p;
    and.b32 %r1073, %r1095, %r1075;    setp.ne.u32 p, %r1073, 0;
    vote.ballot.sync.b32 %r1073, p, 0xffffffff;
    @!p not.b32 %r1073, %r1073;
}

	// end inline asm
	mov.b32 	%r1078, 2;
	// begin inline asm
	{
    .reg .pred p;
    and.b32 %r1076, %r1095, %r1078;    setp.ne.u32 p, %r1076, 0;
    vote.ballot.sync.b32 %r1076, p, 0xffffffff;
    @!p not.b32 %r1076, %r1076;
}

	// end inline asm
	and.b32  	%r1100, %r1076, %r1073;
	mov.b32 	%r1081, 4;
	// begin inline asm
	{
    .reg .pred p;
    and.b32 %r1079, %r1095, %r1081;    setp.ne.u32 p, %r1079, 0;
    vote.ballot.sync.b32 %r1079, p, 0xffffffff;
    @!p not.b32 %r1079, %r1079;
}

	// end inline asm
	and.b32  	%r1101, %r1079, %r1100;
	mov.b32 	%r1084, 8;
	// begin inline asm
	{
    .reg .pred p;
    and.b32 %r1082, %r1095, %r1084;    setp.ne.u32 p, %r1082, 0;
    vote.ballot.sync.b32 %r1082, p, 0xffffffff;
    @!p not.b32 %r1082, %r1082;
}

	// end inline asm
	and.b32  	%r1102, %r1082, %r1101;
	mov.b32 	%r1087, 16;
	// begin inline asm
	{
    .reg .pred p;
    and.b32 %r1085, %r1095, %r1087;    setp.ne.u32 p, %r1085, 0;
    vote.ballot.sync.b32 %r1085, p, 0xffffffff;
    @!p not.b32 %r1085, %r1085;
}

	// end inline asm
	and.b32  	%r1103, %r1085, %r1102;
	mov.b32 	%r1090, 32;
	// begin inline asm
	{
    .reg .pred p;
    and.b32 %r1088, %r1095, %r1090;    setp.ne.u32 p, %r1088, 0;
    vote.ballot.sync.b32 %r1088, p, 0xffffffff;
    @!p not.b32 %r1088, %r1088;
}

	// end inline asm
	and.b32  	%r1104, %r1088, %r1103;
	mov.b32 	%r1093, 64;
	// begin inline asm
	{
    .reg .pred p;
    and.b32 %r1091, %r1095, %r1093;    setp.ne.u32 p, %r1091, 0;
    vote.ballot.sync.b32 %r1091, p, 0xffffffff;
    @!p not.b32 %r1091, %r1091;
}

	// end inline asm
	and.b32  	%r1105, %r1091, %r1104;
	mov.b32 	%r1096, 128;
	// begin inline asm
	{
    .reg .pred p;
    and.b32 %r1094, %r1095, %r1096;    setp.ne.u32 p, %r1094, 0;
    vote.ballot.sync.b32 %r1094, p, 0xffffffff;
    @!p not.b32 %r1094, %r1094;
}

	// end inline asm
	and.b32  	%r1106, %r1094, %r1105;
	clz.b32 	%r1107, %r1106;
	sub.s32 	%r253, 31, %r1107;
	and.b32  	%r1108, %r878, %r1106;
	popc.b32 	%r254, %r1108;
	setp.ne.s32 	%p115, %r443, %r253;
	mov.b32 	%r2234, 0;
	@%p115 bra 	$L__BB8_191;
	shl.b32 	%r1109, %r1095, 2;
	add.s32 	%r1110, %r219, %r1109;
	atom.shared.add.u32 	%r2234, [%r1110], %r254;
$L__BB8_191:
	ld.param.u32 	%r2101, [_ZN3cub18CUB_300001_SM_10006detail10radix_sort29DeviceRadixSortOnesweepKernelINS1_5radix10policy_hubIiiyE10Policy1000ELNS0_9SortOrderE1EiiyiiNS1_21identity_decomposer_tEEEvPT5_SB_PT3_PKSC_PT1_PKSG_PT2_PKSK_T4_iiT6__param_9];
	shfl.sync.idx.b32	%r1136|%p116, %r2234, %r253, 31, -1;
	add.s32 	%r257, %r254, %r1136;
	shr.u32 	%r1137, %r2222, %r2101;
	and.b32  	%r1133, %r1137, %r221;
	mov.b32 	%r1113, 1;
	// begin inline asm
	{
    .reg .pred p;
    and.b32 %r1111, %r1133, %r1113;    setp.ne.u32 p, %r1111, 0;
    vote.ballot.sync.b32 %r1111, p, 0xffffffff;
    @!p not.b32 %r1111, %r1111;
}

	// end inline asm
	mov.b32 	%r1116, 2;
	// begin inline asm
	{
    .reg .pred p;
    and.b32 %r1114, %r1133, %r1116;    setp.ne.u32 p, %r1114, 0;
    vote.ballot.sync.b32 %r1114, p, 0xffffffff;
    @!p not.b32 %r1114, %r1114;
}

	// end inline asm
	and.b32  	%r1138, %r1114, %r1111;
	mov.b32 	%r1119, 4;
	// begin inline asm
	{
    .reg .pred p;
    and.b32 %r1117, %r1133, %r1119;    setp.ne.u32 p, %r1117, 0;
    vote.ballot.sync.b32 %r1117, p, 0xffffffff;
    @!p not.b32 %r1117, %r1117;
}

	// end inline asm
	and.b32  	%r1139, %r1117, %r1138;
	mov.b32 	%r1122, 8;
	// begin inline asm
	{
    .reg .pred p;
    and.b32 %r1120, %r1133, %r1122;    setp.ne.u32 p, %r1120, 0;
    vote.ballot.sync.b32 %r1120, p, 0xffffffff;
    @!p not.b32 %r1120, %r1120;
}

	// end inline asm
	and.b32  	%r1140, %r1120, %r1139;
	mov.b32 	%r1125, 16;
	// begin inline asm
	{
    .reg .pred p;
    and.b32 %r1123, %r1133, %r1125;    setp.ne.u32 p, %r1123, 0;
    vote.ballot.sync.b32 %r1123, p, 0xffffffff;
    @!p not.b32 %r1123, %r1123;
}

	// end inline asm
	and.b32  	%r1141, %r1123, %r1140;
	mov.b32 	%r1128, 32;
	// begin inline asm
	{
    .reg .pred p;
    and.b32 %r1126, %r1133, %r1128;    setp.ne.u32 p, %r1126, 0;
    vote.ballot.sync.b32 %r1126, p, 0xffffffff;
    @!p not.b32 %r1126, %r1126;
}

	// end inline asm
	and.b32  	%r1142, %r1126, %r1141;
	mov.b32 	%r1131, 64;
	// begin inline asm
	{
    .reg .pred p;
    and.b32 %r1129, %r1133, %r1131;    setp.ne.u32 p, %r1129, 0;
    vote.ballot.sync.b32 %r1129, p, 0xffffffff;
    @!p not.b32 %r1129, %r1129;
}

	// end inline asm
	and.b32  	%r1143, %r1129, %r1142;
	mov.b32 	%r1134, 128;
	// begin inline asm
	{
    .reg .pred p;
    and.b32 %r1132, %r1133, %r1134;    setp.ne.u32 p, %r1132, 0;
    vote.ballot.sync.b32 %r1132, p, 0xffffffff;
    @!p not.b32 %r1132, %r1132;
}

	// end inline asm
	and.b32  	%r1144, %r1132, %r1143;
	clz.b32 	%r1145, %r1144;
	sub.s32 	%r259, 31, %r1145;
	and.b32  	%r1146, %r878, %r1144;
	popc.b32 	%r260, %r1146;
	setp.ne.s32 	%p117, %r443, %r259;
	mov.b32 	%r2235, 0;
	@%p117 bra 	$L__BB8_193;
	shl.b32 	%r1147, %r1133, 2;
	add.s32 	%r1148, %r219, %r1147;
	atom.shared.add.u32 	%r2235, [%r1148], %r260;
$L__BB8_193:
	ld.param.u32 	%r2102, [_ZN3cub18CUB_300001_SM_10006detail10radix_sort29DeviceRadixSortOnesweepKernelINS1_5radix10policy_hubIiiyE10Policy1000ELNS0_9SortOrderE1EiiyiiNS1_21identity_decomposer_tEEEvPT5_SB_PT3_PKSC_PT1_PKSG_PT2_PKSK_T4_iiT6__param_9];
	shfl.sync.idx.b32	%r1174|%p118, %r2235, %r259, 31, -1;
	add.s32 	%r263, %r260, %r1174;
	shr.u32 	%r1175, %r2221, %r2102;
	and.b32  	%r1171, %r1175, %r221;
	mov.b32 	%r1151, 1;
	// begin inline asm
	{
    .reg .pred p;
    and.b32 %r1149, %r1171, %r1151;    setp.ne.u32 p, %r1149, 0;
    vote.ballot.sync.b32 %r1149, p, 0xffffffff;
    @!p not.b32 %r1149, %r1149;
}

	// end inline asm
	mov.b32 	%r1154, 2;
	// begin inline asm
	{
    .reg .pred p;
    and.b32 %r1152, %r1171, %r1154;    setp.ne.u32 p, %r1152, 0;
    vote.ballot.sync.b32 %r1152, p, 0xffffffff;
    @!p not.b32 %r1152, %r1152;
}

	// end inline asm
	and.b32  	%r1176, %r1152, %r1149;
	mov.b32 	%r1157, 4;
	// begin inline asm
	{
    .reg .pred p;
    and.b32 %r1155, %r1171, %r1157;    setp.ne.u32 p, %r1155, 0;
    vote.ballot.sync.b32 %r1155, p, 0xffffffff;
    @!p not.b32 %r1155, %r1155;
}

	// end inline asm
	and.b32  	%r1177, %r1155, %r1176;
	mov.b32 	%r1160, 8;
	// begin inline asm
	{
    .reg .pred p;
    and.b32 %r1158, %r1171, %r1160;    setp.ne.u32 p, %r1158, 0;
    vote.ballot.sync.b32 %r1158, p, 0xffffffff;
    @!p not.b32 %r1158, %r1158;
}

	// end inline asm
	and.b32  	%r1178, %r1158, %r1177;
	mov.b32 	%r1163, 16;
	// begin inline asm
	{
    .reg .pred p;
    and.b32 %r1161, %r1171, %r1163;    setp.ne.u32 p, %r1161, 0;
    vote.ballot.sync.b32 %r1161, p, 0xffffffff;
    @!p not.b32 %r1161, %r1161;
}

	// end inline asm
	and.b32  	%r1179, %r1161, %r1178;
	mov.b32 	%r1166, 32;
	// begin inline asm
	{
    .reg .pred p;
    and.b32 %r1164, %r1171, %r1166;    setp.ne.u32 p, %r1164, 0;
    vote.ballot.sync.b32 %r1164, p, 0xffffffff;
    @!p not.b32 %r1164, %r1164;
}

	// end inline asm
	and.b32  	%r1180, %r1164, %r1179;
	mov.b32 	%r1169, 64;
	// begin inline asm
	{
    .reg .pred p;
    and.b32 %r1167, %r1171, %r1169;    setp.ne.u32 p, %r1167, 0;
    vote.ballot.sync.b32 %r1167, p, 0xffffffff;
    @!p not.b32 %r1167, %r1167;
}

	// end inline asm
	and.b32  	%r1181, %r1167, %r1180;
	mov.b32 	%r1172, 128;
	// begin inline asm
	{
    .reg .pred p;
    and.b32 %r1170, %r1171, %r1172;    setp.ne.u32 p, %r1170, 0;
    vote.ballot.sync.b32 %r1170, p, 0xffffffff;
    @!p not.b32 %r1170, %r1170;
}

	// end inline asm
	and.b32  	%r1182, %r1170, %r1181;
	clz.b32 	%r1183, %r1182;
	sub.s32 	%r265, 31, %r1183;
	and.b32  	%r1184, %r878, %r1182;
	popc.b32 	%r266, %r1184;
	setp.ne.s32 	%p119, %r443, %r265;
	mov.b32 	%r2236, 0;
	@%p119 bra 	$L__BB8_195;
	shl.b32 	%r1185, %r1171, 2;
	add.s32 	%r1186, %r219, %r1185;
	atom.shared.add.u32 	%r2236, [%r1186], %r266;
$L__BB8_195:
	ld.param.u32 	%r2103, [_ZN3cub18CUB_300001_SM_10006detail10radix_sort29DeviceRadixSortOnesweepKernelINS1_5radix10policy_hubIiiyE10Policy1000ELNS0_9SortOrderE1EiiyiiNS1_21identity_decomposer_tEEEvPT5_SB_PT3_PKSC_PT1_PKSG_PT2_PKSK_T4_iiT6__param_9];
	shfl.sync.idx.b32	%r1212|%p120, %r2236, %r265, 31, -1;
	add.s32 	%r269, %r266, %r1212;
	shr.u32 	%r1213, %r2220, %r2103;
	and.b32  	%r1209, %r1213, %r221;
	mov.b32 	%r1189, 1;
	// begin inline asm
	{
    .reg .pred p;
    and.b32 %r1187, %r1209, %r1189;    setp.ne.u32 p, %r1187, 0;
    vote.ballot.sync.b32 %r1187, p, 0xffffffff;
    @!p not.b32 %r1187, %r1187;
}

	// end inline asm
	mov.b32 	%r1192, 2;
	// begin inline asm
	{
    .reg .pred p;
    and.b32 %r1190, %r1209, %r1192;    setp.ne.u32 p, %r1190, 0;
    vote.ballot.sync.b32 %r1190, p, 0xffffffff;
    @!p not.b32 %r1190, %r1190;
}

	// end inline asm
	and.b32  	%r1214, %r1190, %r1187;
	mov.b32 	%r1195, 4;
	// begin inline asm
	{
    .reg .pred p;
    and.b32 %r1193, %r1209, %r1195;    setp.ne.u32 p, %r1193, 0;
    vote.ballot.sync.b32 %r1193, p, 0xffffffff;
    @!p not.b32 %r1193, %r1193;
}

	// end inline asm
	and.b32  	%r1215, %r1193, %r1214;
	mov.b32 	%r1198, 8;
	// begin inline asm
	{
    .reg .pred p;
    and.b32 %r1196, %r1209, %r1198;    setp.ne.u32 p, %r1196, 0;
    vote.ballot.sync.b32 %r1196, p, 0xffffffff;
    @!p not.b32 %r1196, %r1196;
}

	// end inline asm
	and.b32  	%r1216, %r1196, %r1215;
	mov.b32 	%r1201, 16;
	// begin inline asm
	{
    .reg .pred p;
    and.b32 %r1199, %r1209, %r1201;    setp.ne.u32 p, %r1199, 0;
    vote.ballot.sync.b32 %r1199, p, 0xffffffff;
    @!p not.b32 %r1199, %r1199;
}

	// end inline asm
	and.b32  	%r1217, %r1199, %r1216;
	mov.b32 	%r1204, 32;
	// begin inline asm
	{
    .reg .pred p;
    and.b32 %r1202, %r1209, %r1204;    setp.ne.u32 p, %r1202, 0;
    vote.ballot.sync.b32 %r1202, p, 0xffffffff;
    @!p not.b32 %r1202, %r1202;
}

	// end inline asm
	and.b32  	%r1218, %r1202, %r1217;
	mov.b32 	%r1207, 64;
	// begin inline asm
	{
    .reg .pred p;
    and.b32 %r1205, %r1209, %r1207;    setp.ne.u32 p, %r1205, 0;
    vote.ballot.sync.b32 %r1205, p, 0xffffffff;
    @!p not.b32 %r1205, %r1205;
}

	// end inline asm
	and.b32  	%r1219, %r1205, %r1218;
	mov.b32 	%r1210, 128;
	// begin inline asm
	{
    .reg .pred p;
    and.b32 %r1208, %r1209, %r1210;    setp.ne.u32 p, %r1208, 0;
    vote.ballot.sync.b32 %r1208, p, 0xffffffff;
    @!p not.b32 %r1208, %r1208;
}

	// end inline asm
	and.b32  	%r1220, %r1208, %r1219;
	clz.b32 	%r1221, %r1220;
	sub.s32 	%r271, 31, %r1221;
	and.b32  	%r1222, %r878, %r1220;
	popc.b32 	%r272, %r1222;
	setp.ne.s32 	%p121, %r443, %r271;
	mov.b32 	%r2237, 0;
	@%p121 bra 	$L__BB8_197;
	shl.b32 	%r1223, %r1209, 2;
	add.s32 	%r1224, %r219, %r1223;
	atom.shared.add.u32 	%r2237, [%r1224], %r272;
$L__BB8_197:
	ld.param.u32 	%r2104, [_ZN3cub18CUB_300001_SM_10006detail10radix_sort29DeviceRadixSortOnesweepKernelINS1_5radix10policy_hubIiiyE10Policy1000ELNS0_9SortOrderE1EiiyiiNS1_21identity_decomposer_tEEEvPT5_SB_PT3_PKSC_PT1_PKSG_PT2_PKSK_T4_iiT6__param_9];
	shfl.sync.idx.b32	%r1250|%p122, %r2237, %r271, 31, -1;
	add.s32 	%r275, %r272, %r1250;
	shr.u32 	%r1251, %r2219, %r2104;
	and.b32  	%r1247, %r1251, %r221;
	mov.b32 	%r1227, 1;
	// begin inline asm
	{
    .reg .pred p;
    and.b32 %r1225, %r1247, %r1227;    setp.ne.u32 p, %r1225, 0;
    vote.ballot.sync.b32 %r1225, p, 0xffffffff;
    @!p not.b32 %r1225, %r1225;
}

	// end inline asm
	mov.b32 	%r1230, 2;
	// begin inline asm
	{
    .reg .pred p;
    and.b32 %r1228, %r1247, %r1230;    setp.ne.u32 p, %r1228, 0;
    vote.ballot.sync.b32 %r1228, p, 0xffffffff;
    @!p not.b32 %r1228, %r1228;
}

	// end inline asm
	and.b32  	%r1252, %r1228, %r1225;
	mov.b32 	%r1233, 4;
	// begin inline asm
	{
    .reg .pred p;
    and.b32 %r1231, %r1247, %r1233;    setp.ne.u32 p, %r1231, 0;
    vote.ballot.sync.b32 %r1231, p, 0xffffffff;
    @!p not.b32 %r1231, %r1231;
}

	// end inline asm
	and.b32  	%r1253, %r1231, %r1252;
	mov.b32 	%r1236, 8;
	// begin inline asm
	{
    .reg .pred p;
    and.b32 %r1234, %r1247, %r1236;    setp.ne.u32 p, %r1234, 0;
    vote.ballot.sync.b32 %r1234, p, 0xffffffff;
    @!p not.b32 %r1234, %r1234;
}

	// end inline asm
	and.b32  	%r1254, %r1234, %r1253;
	mov.b32 	%r1239, 16;
	// begin inline asm
	{
    .reg .pred p;
    and.b32 %r1237, %r1247, %r1239;    setp.ne.u32 p, %r1237, 0;
    vote.ballot.sync.b32 %r1237, p, 0xffffffff;
    @!p not.b32 %r1237, %r1237;
}

	// end inline asm
	and.b32  	%r1255, %r1237, %r1254;
	mov.b32 	%r1242, 32;
	// begin inline asm
	{
    .reg .pred p;
    and.b32 %r1240, %r1247, %r1242;    setp.ne.u32 p, %r1240, 0;
    vote.ballot.sync.b32 %r1240, p, 0xffffffff;
    @!p not.b32 %r1240, %r1240;
}

	// end inline asm
	and.b32  	%r1256, %r1240, %r1255;
	mov.b32 	%r1245, 64;
	// begin inline asm
	{
    .reg .pred p;
    and.b32 %r1243, %r1247, %r1245;    setp.ne.u32 p, %r1243, 0;
    vote.ballot.sync.b32 %r1243, p, 0xffffffff;
    @!p not.b32 %r1243, %r1243;
}

	// end inline asm
	and.b32  	%r1257, %r1243, %r1256;
	mov.b32 	%r1248, 128;
	// begin inline asm
	{
    .reg .pred p;
    and.b32 %r1246, %r1247, %r1248;    setp.ne.u32 p, %r1246, 0;
    vote.ballot.sync.b32 %r1246, p, 0xffffffff;
    @!p not.b32 %r1246, %r1246;
}

	// end inline asm
	and.b32  	%r1258, %r1246, %r1257;
	clz.b32 	%r1259, %r1258;
	sub.s32 	%r277, 31, %r1259;
	and.b32  	%r1260, %r878, %r1258;
	popc.b32 	%r278, %r1260;
	setp.ne.s32 	%p123, %r443, %r277;
	mov.b32 	%r2238, 0;
	@%p123 bra 	$L__BB8_199;
	shl.b32 	%r1265, %r1247, 2;
	add.s32 	%r1266, %r219, %r1265;
	atom.shared.add.u32 	%r2238, [%r1266], %r278;
$L__BB8_199:
	ld.param.u32 	%r2105, [_ZN3cub18CUB_300001_SM_10006detail10radix_sort29DeviceRadixSortOnesweepKernelINS1_5radix10policy_hubIiiyE10Policy1000ELNS0_9SortOrderE1EiiyiiNS1_21identity_decomposer_tEEEvPT5_SB_PT3_PKSC_PT1_PKSG_PT2_PKSK_T4_iiT6__param_9];
	shfl.sync.idx.b32	%r1292|%p124, %r2238, %r277, 31, -1;
	add.s32 	%r281, %r278, %r1292;
	shr.u32 	%r1293, %r2218, %r2105;
	and.b32  	%r1289, %r1293, %r221;
	mov.b32 	%r1269, 1;
	// begin inline asm
	{
    .reg .pred p;
    and.b32 %r1267, %r1289, %r1269;    setp.ne.u32 p, %r1267, 0;
    vote.ballot.sync.b32 %r1267, p, 0xffffffff;
    @!p not.b32 %r1267, %r1267;
}

	// end inline asm
	mov.b32 	%r1272, 2;
	// begin inline asm
	{
    .reg .pred p;
    and.b32 %r1270, %r1289, %r1272;    setp.ne.u32 p, %r1270, 0;
    vote.ballot.sync.b32 %r1270, p, 0xffffffff;
    @!p not.b32 %r1270, %r1270;
}

	// end inline asm
	and.b32  	%r1294, %r1270, %r1267;
	mov.b32 	%r1275, 4;
	// begin inline asm
	{
    .reg .pred p;
    and.b32 %r1273, %r1289, %r1275;    setp.ne.u32 p, %r1273, 0;
    vote.ballot.sync.b32 %r1273, p, 0xffffffff;
    @!p not.b32 %r1273, %r1273;
}

	// end inline asm
	and.b32  	%r1295, %r1273, %r1294;
	mov.b32 	%r1278, 8;
	// begin inline asm
	{
    .reg .pred p;
    and.b32 %r1276, %r1289, %r1278;    setp.ne.u32 p, %r1276, 0;
    vote.ballot.sync.b32 %r1276, p, 0xffffffff;
    @!p not.b32 %r1276, %r1276;
}

	// end inline asm
	and.b32  	%r1296, %r1276, %r1295;
	mov.b32 	%r1281, 16;
	// begin inline asm
	{
    .reg .pred p;
    and.b32 %r1279, %r1289, %r1281;    setp.ne.u32 p, %r1279, 0;
    vote.ballot.sync.b32 %r1279, p, 0xffffffff;
    @!p not.b32 %r1279, %r1279;
}

	// end inline asm
	and.b32  	%r1297, %r1279, %r1296;
	mov.b32 	%r1284, 32;
	// begin inline asm
	{
    .reg .pred p;
    and.b32 %r1282, %r1289, %r1284;    setp.ne.u32 p, %r1282, 0;
    vote.ballot.sync.b32 %r1282, p, 0xffffffff;
    @!p not.b32 %r1282, %r1282;
}

	// end inline asm
	and.b32  	%r1298, %r1282, %r1297;
	mov.b32 	%r1287, 64;
	// begin inline asm
	{
    .reg .pred p;
    and.b32 %r1285, %r1289, %r1287;    setp.ne.u32 p, %r1285, 0;
    vote.ballot.sync.b32 %r1285, p, 0xffffffff;
    @!p not.b32 %r1285, %r1285;
}

	// end inline asm
	and.b32  	%r1299, %r1285, %r1298;
	mov.b32 	%r1290, 128;
	// begin inline asm
	{
    .reg .pred p;
    and.b32 %r1288, %r1289, %r1290;    setp.ne.u32 p, %r1288, 0;
    vote.ballot.sync.b32 %r1288, p, 0xffffffff;
    @!p not.b32 %r1288, %r1288;
}

	// end inline asm
	and.b32  	%r1300, %r1288, %r1299;
	clz.b32 	%r1301, %r1300;
	sub.s32 	%r283, 31, %r1301;
	and.b32  	%r1302, %r878, %r1300;
	popc.b32 	%r284, %r1302;
	setp.ne.s32 	%p125, %r443, %r283;
	mov.b32 	%r2239, 0;
	@%p125 bra 	$L__BB8_201;
	shl.b32 	%r1307, %r1289, 2;
	add.s32 	%r1308, %r219, %r1307;
	atom.shared.add.u32 	%r2239, [%r1308], %r284;
$L__BB8_201:
	ld.param.u32 	%r2106, [_ZN3cub18CUB_300001_SM_10006detail10radix_sort29DeviceRadixSortOnesweepKernelINS1_5radix10policy_hubIiiyE10Policy1000ELNS0_9SortOrderE1EiiyiiNS1_21identity_decomposer_tEEEvPT5_SB_PT3_PKSC_PT1_PKSG_PT2_PKSK_T4_iiT6__param_9];
	shfl.sync.idx.b32	%r1334|%p126, %r2239, %r283, 31, -1;
	add.s32 	%r287, %r284, %r1334;
	shr.u32 	%r1335, %r2217, %r2106;
	and.b32  	%r1331, %r1335, %r221;
	mov.b32 	%r1311, 1;
	// begin inline asm
	{
    .reg .pred p;
    and.b32 %r1309, %r1331, %r1311;    setp.ne.u32 p, %r1309, 0;
    vote.ballot.sync.b32 %r1309, p, 0xffffffff;
    @!p not.b32 %r1309, %r1309;
}

	// end inline asm
	mov.b32 	%r1314, 2;
	// begin inline asm
	{
    .reg .pred p;
    and.b32 %r1312, %r1331, %r1314;    setp.ne.u32 p, %r1312, 0;
    vote.ballot.sync.b32 %r1312, p, 0xffffffff;
    @!p not.b32 %r1312, %r1312;
}

	// end inline asm
	and.b32  	%r1336, %r1312, %r1309;
	mov.b32 	%r1317, 4;
	// begin inline asm
	{
    .reg .pred p;
    and.b32 %r1315, %r1331, %r1317;    setp.ne.u32 p, %r1315, 0;
    vote.ballot.sync.b32 %r1315, p, 0xffffffff;
    @!p not.b32 %r1315, %r1315;
}

	// end inline asm
	and.b32  	%r1337, %r1315, %r1336;
	mov.b32 	%r1320, 8;
	// begin inline asm
	{
    .reg .pred p;
    and.b32 %r1318, %r1331, %r1320;    setp.ne.u32 p, %r1318, 0;
    vote.ballot.sync.b32 %r1318, p, 0xffffffff;
    @!p not.b32 %r1318, %r1318;
}

	// end inline asm
	and.b32  	%r1338, %r1318, %r1337;
	mov.b32 	%r1323, 16;
	// begin inline asm
	{
    .reg .pred p;
    and.b32 %r1321, %r1331, %r1323;    setp.ne.u32 p, %r1321, 0;
    vote.ballot.sync.b32 %r1321, p, 0xffffffff;
    @!p not.b32 %r1321, %r1321;
}

	// end inline asm
	and.b32  	%r1339, %r1321, %r1338;
	mov.b32 	%r1326, 32;
	// begin inline asm
	{
    .reg .pred p;
    and.b32 %r1324, %r1331, %r1326;    setp.ne.u32 p, %r1324, 0;
    vote.ballot.sync.b32 %r1324, p, 0xffffffff;
    @!p not.b32 %r1324, %r1324;
}

	// end inline asm
	and.b32  	%r1340, %r1324, %r1339;
	mov.b32 	%r1329, 64;
	// begin inline asm
	{
    .reg .pred p;
    and.b32 %r1327, %r1331, %r1329;    setp.ne.u32 p, %r1327, 0;
    vote.ballot.sync.b32 %r1327, p, 0xffffffff;
    @!p not.b32 %r1327, %r1327;
}

	// end inline asm
	and.b32  	%r1341, %r1327, %r1340;
	mov.b32 	%r1332, 128;
	// begin inline asm
	{
    .reg .pred p;
    and.b32 %r1330, %r1331, %r1332;    setp.ne.u32 p, %r1330, 0;
    vote.ballot.sync.b32 %r1330, p, 0xffffffff;
    @!p not.b32 %r1330, %r1330;
}

	// end inline asm
	and.b32  	%r1342, %r1330, %r1341;
	clz.b32 	%r1343, %r1342;
	sub.s32 	%r289, 31, %r1343;
	and.b32  	%r1344, %r878, %r1342;
	popc.b32 	%r290, %r1344;
	setp.ne.s32 	%p127, %r443, %r289;
	mov.b32 	%r2240, 0;
	@%p127 bra 	$L__BB8_203;
	shl.b32 	%r1349, %r1331, 2;
	add.s32 	%r1350, %r219, %r1349;
	atom.shared.add.u32 	%r2240, [%r1350], %r290;
$L__BB8_203:
	ld.param.u32 	%r2107, [_ZN3cub18CUB_300001_SM_10006detail10radix_sort29DeviceRadixSortOnesweepKernelINS1_5radix10policy_hubIiiyE10Policy1000ELNS0_9SortOrderE1EiiyiiNS1_21identity_decomposer_tEEEvPT5_SB_PT3_PKSC_PT1_PKSG_PT2_PKSK_T4_iiT6__param_9];
	shfl.sync.idx.b32	%r1376|%p128, %r2240, %r289, 31, -1;
	add.s32 	%r293, %r290, %r1376;
	shr.u32 	%r1377, %r2216, %r2107;
	and.b32  	%r1373, %r1377, %r221;
	mov.b32 	%r1353, 1;
	// begin inline asm
	{
    .reg .pred p;
    and.b32 %r1351, %r1373, %r1353;    setp.ne.u32 p, %r1351, 0;
    vote.ballot.sync.b32 %r1351, p, 0xffffffff;
    @!p not.b32 %r1351, %r1351;
}

	// end inline asm
	mov.b32 	%r1356, 2;
	// begin inline asm
	{
    .reg .pred p;
    and.b32 %r1354, %r1373, %r1356;    setp.ne.u32 p, %r1354, 0;
    vote.ballot.sync.b32 %r1354, p, 0xffffffff;
    @!p not.b32 %r1354, %r1354;
}

	// end inline asm
	and.b32  	%r1378, %r1354, %r1351;
	mov.b32 	%r1359, 4;
	// begin inline asm
	{
    .reg .pred p;
    and.b32 %r1357, %r1373, %r1359;    setp.ne.u32 p, %r1357, 0;
    vote.ballot.sync.b32 %r1357, p, 0xffffffff;
    @!p not.b32 %r1357, %r1357;
}

	// end inline asm
	and.b32  	%r1379, %r1357, %r1378;
	mov.b32 	%r1362, 8;
	// begin inline asm
	{
    .reg .pred p;
    and.b32 %r1360, %r1373, %r1362;    setp.ne.u32 p, %r1360, 0;
    vote.ballot.sync.b32 %r1360, p, 0xffffffff;
    @!p not.b32 %r1360, %r1360;
}

	// end inline asm
	and.b32  	%r1380, %r1360, %r1379;
	mov.b32 	%r1365, 16;
	// begin inline asm
	{
    .reg .pred p;
    and.b32 %r1363, %r1373, %r1365;    setp.ne.u32 p, %r1363, 0;
    vote.ballot.sync.b32 %r1363, p, 0xffffffff;
    @!p not.b32 %r1363, %r1363;
}

	// end inline asm
	and.b32  	%r1381, %r1363, %r1380;
	mov.b32 	%r1368, 32;
	// begin inline asm
	{
    .reg .pred p;
    and.b32 %r1366, %r1373, %r1368;    setp.ne.u32 p, %r1366, 0;
    vote.ballot.sync.b32 %r1366, p, 0xffffffff;
    @!p not.b32 %r1366, %r1366;
}

	// end inline asm
	and.b32  	%r1382, %r1366, %r1381;
	mov.b32 	%r1371, 64;
	// begin inline asm
	{
    .reg .pred p;
    and.b32 %r1369, %r1373, %r1371;    setp.ne.u32 p, %r1369, 0;
    vote.ballot.sync.b32 %r1369, p, 0xffffffff;
    @!p not.b32 %r1369, %r1369;
}

	// end inline asm
	and.b32  	%r1383, %r1369, %r1382;
	mov.b32 	%r1374, 128;
	// begin inline asm
	{
    .reg .pred p;
    and.b32 %r1372, %r1373, %r1374;    setp.ne.u32 p, %r1372, 0;
    vote.ballot.sync.b32 %r1372, p, 0xffffffff;
    @!p not.b32 %r1372, %r1372;
}

	// end inline asm
	and.b32  	%r1384, %r1372, %r1383;
	clz.b32 	%r1385, %r1384;
	sub.s32 	%r295, 31, %r1385;
	and.b32  	%r1386, %r878, %r1384;
	popc.b32 	%r296, %r1386;
	setp.ne.s32 	%p129, %r443, %r295;
	mov.b32 	%r2241, 0;
	@%p129 bra 	$L__BB8_205;
	shl.b32 	%r1391, %r1373, 2;
	add.s32 	%r1392, %r219, %r1391;
	atom.shared.add.u32 	%r2241, [%r1392], %r296;
$L__BB8_205:
	ld.param.u32 	%r2108, [_ZN3cub18CUB_300001_SM_10006detail10radix_sort29DeviceRadixSortOnesweepKernelINS1_5radix10policy_hubIiiyE10Policy1000ELNS0_9SortOrderE1EiiyiiNS1_21identity_decomposer_tEEEvPT5_SB_PT3_PKSC_PT1_PKSG_PT2_PKSK_T4_iiT6__param_9];
	shfl.sync.idx.b32	%r1418|%p130, %r2241, %r295, 31, -1;
	add.s32 	%r299, %r296, %r1418;
	shr.u32 	%r1419, %r2215, %r2108;
	and.b32  	%r1415, %r1419, %r221;
	mov.b32 	%r1395, 1;
	// begin inline asm
	{
    .reg .pred p;
    and.b32 %r1393, %r1415, %r1395;    setp.ne.u32 p, %r1393, 0;
    vote.ballot.sync.b32 %r1393, p, 0xffffffff;
    @!p not.b32 %r1393, %r1393;
}

	// end inline asm
	mov.b32 	%r1398, 2;
	// begin inline asm
	{
    .reg .pred p;
    and.b32 %r1396, %r1415, %r1398;    setp.ne.u32 p, %r1396, 0;
    vote.ballot.sync.b32 %r1396, p, 0xffffffff;
    @!p not.b32 %r1396, %r1396;
}

	// end inline asm
	and.b32  	%r1420, %r1396, %r1393;
	mov.b32 	%r1401, 4;
	// begin inline asm
	{
    .reg .pred p;
    and.b32 %r1399, %r1415, %r1401;    setp.ne.u32 p, %r1399, 0;
    vote.ballot.sync.b32 %r1399, p, 0xffffffff;
    @!p not.b32 %r1399, %r1399;
}

	// end inline asm
	and.b32  	%r1421, %r1399, %r1420;
	mov.b32 	%r1404, 8;
	// begin inline asm
	{
    .reg .pred p;
    and.b32 %r1402, %r1415, %r1404;    setp.ne.u32 p, %r1402, 0;
    vote.ballot.sync.b32 %r1402, p, 0xffffffff;
    @!p not.b32 %r1402, %r1402;
}

	// end inline asm
	and.b32  	%r1422, %r1402, %r1421;
	mov.b32 	%r1407, 16;
	// begin inline asm
	{
    .reg .pred p;
    and.b32 %r1405, %r1415, %r1407;    setp.ne.u32 p, %r1405, 0;
    vote.ballot.sync.b32 %r1405, p, 0xffffffff;
    @!p not.b32 %r1405, %r1405;
}

	// end inline asm
	and.b32  	%r1423, %r1405, %r1422;
	mov.b32 	%r1410, 32;
	// begin inline asm
	{
    .reg .pred p;
    and.b32 %r1408, %r1415, %r1410;    setp.ne.u32 p, %r1408, 0;
    vote.ballot.sync.b32 %r1408, p, 0xffffffff;
    @!p not.b32 %r1408, %r1408;
}

	// end inline asm
	and.b32  	%r1424, %r1408, %r1423;
	mov.b32 	%r1413, 64;
	// begin inline asm
	{
    .reg .pred p;
    and.b32 %r1411, %r1415, %r1413;    setp.ne.u32 p, %r1411, 0;
    vote.ballot.sync.b32 %r1411, p, 0xffffffff;
    @!p not.b32 %r1411, %r1411;
}

	// end inline asm
	and.b32  	%r1425, %r1411, %r1424;
	mov.b32 	%r1416, 128;
	// begin inline asm
	{
    .reg .pred p;
    and.b32 %r1414, %r1415, %r1416;    setp.ne.u32 p, %r1414, 0;
    vote.ballot.sync.b32 %r1414, p, 0xffffffff;
    @!p not.b32 %r1414, %r1414;
}

	// end inline asm
	and.b32  	%r1426, %r1414, %r1425;
	clz.b32 	%r1427, %r1426;
	sub.s32 	%r301, 31, %r1427;
	and.b32  	%r1428, %r878, %r1426;
	popc.b32 	%r302, %r1428;
	setp.ne.s32 	%p131, %r443, %r301;
	mov.b32 	%r2242, 0;
	@%p131 bra 	$L__BB8_207;
	shl.b32 	%r1433, %r1415, 2;
	add.s32 	%r1434, %r219, %r1433;
	atom.shared.add.u32 	%r2242, [%r1434], %r302;
$L__BB8_207:
	ld.param.u32 	%r2109, [_ZN3cub18CUB_300001_SM_10006detail10radix_sort29DeviceRadixSortOnesweepKernelINS1_5radix10policy_hubIiiyE10Policy1000ELNS0_9SortOrderE1EiiyiiNS1_21identity_decomposer_tEEEvPT5_SB_PT3_PKSC_PT1_PKSG_PT2_PKSK_T4_iiT6__param_9];
	shfl.sync.idx.b32	%r1460|%p132, %r2242, %r301, 31, -1;
	add.s32 	%r305, %r302, %r1460;
	shr.u32 	%r1461, %r2214, %r2109;
	and.b32  	%r1457, %r1461, %r221;
	mov.b32 	%r1437, 1;
	// begin inline asm
	{
    .reg .pred p;
    and.b32 %r1435, %r1457, %r1437;    setp.ne.u32 p, %r1435, 0;
    vote.ballot.sync.b32 %r1435, p, 0xffffffff;
    @!p not.b32 %r1435, %r1435;
}

	// end inline asm
	mov.b32 	%r1440, 2;
	// begin inline asm
	{
    .reg .pred p;
    and.b32 %r1438, %r1457, %r1440;    setp.ne.u32 p, %r1438, 0;
    vote.ballot.sync.b32 %r1438, p, 0xffffffff;
    @!p not.b32 %r1438, %r1438;
}

	// end inline asm
	and.b32  	%r1462, %r1438, %r1435;
	mov.b32 	%r1443, 4;
	// begin inline asm
	{
    .reg .pred p;
    and.b32 %r1441, %r1457, %r1443;    setp.ne.u32 p, %r1441, 0;
    vote.ballot.sync.b32 %r1441, p, 0xffffffff;
    @!p not.b32 %r1441, %r1441;
}

	// end inline asm
	and.b32  	%r1463, %r1441, %r1462;
	mov.b32 	%r1446, 8;
	// begin inline asm
	{
    .reg .pred p;
    and.b32 %r1444, %r1457, %r1446;    setp.ne.u32 p, %r1444, 0;
    vote.ballot.sync.b32 %r1444, p, 0xffffffff;
    @!p not.b32 %r1444, %r1444;
}

	// end inline asm
	and.b32  	%r1464, %r1444, %r1463;
	mov.b32 	%r1449, 16;
	// begin inline asm
	{
    .reg .pred p;
    and.b32 %r1447, %r1457, %r1449;    setp.ne.u32 p, %r1447, 0;
    vote.ballot.sync.b32 %r1447, p, 0xffffffff;
    @!p not.b32 %r1447, %r1447;
}

	// end inline asm
	and.b32  	%r1465, %r1447, %r1464;
	mov.b32 	%r1452, 32;
	// begin inline asm
	{
    .reg .pred p;
    and.b32 %r1450, %r1457, %r1452;    setp.ne.u32 p, %r1450, 0;
    vote.ballot.sync.b32 %r1450, p, 0xffffffff;
    @!p not.b32 %r1450, %r1450;
}

	// end inline asm
	and.b32  	%r1466, %r1450, %r1465;
	mov.b32 	%r1455, 64;
	// begin inline asm
	{
    .reg .pred p;
    and.b32 %r1453, %r1457, %r1455;    setp.ne.u32 p, %r1453, 0;
    vote.ballot.sync.b32 %r1453, p, 0xffffffff;
    @!p not.b32 %r1453, %r1453;
}

	// end inline asm
	and.b32  	%r1467, %r1453, %r1466;
	mov.b32 	%r1458, 128;
	// begin inline asm
	{
    .reg .pred p;
    and.b32 %r1456, %r1457, %r1458;    setp.ne.u32 p, %r1456, 0;
    vote.ballot.sync.b32 %r1456, p, 0xffffffff;
    @!p not.b32 %r1456, %r1456;
}

	// end inline asm
	and.b32  	%r1468, %r1456, %r1467;
	clz.b32 	%r1469, %r1468;
	sub.s32 	%r307, 31, %r1469;
	and.b32  	%r1470, %r878, %r1468;
	popc.b32 	%r308, %r1470;
	setp.ne.s32 	%p133, %r443, %r307;
	mov.b32 	%r2243, 0;
	@%p133 bra 	$L__BB8_209;
	shl.b32 	%r1475, %r1457, 2;
	add.s32 	%r1476, %r219, %r1475;
	atom.shared.add.u32 	%r2243, [%r1476], %r308;
$L__BB8_209:
	ld.param.u32 	%r2110, [_ZN3cub18CUB_300001_SM_10006detail10radix_sort29DeviceRadixSortOnesweepKernelINS1_5radix10policy_hubIiiyE10Policy1000ELNS0_9SortOrderE1EiiyiiNS1_21identity_decomposer_tEEEvPT5_SB_PT3_PKSC_PT1_PKSG_PT2_PKSK_T4_iiT6__param_9];
	shfl.sync.idx.b32	%r1502|%p134, %r2243, %r307, 31, -1;
	add.s32 	%r311, %r308, %r1502;
	shr.u32 	%r1503, %r2213, %r2110;
	and.b32  	%r1499, %r1503, %r221;
	mov.b32 	%r1479, 1;
	// begin inline asm
	{
    .reg .pred p;
    and.b32 %r1477, %r1499, %r1479;    setp.ne.u32 p, %r1477, 0;
    vote.ballot.sync.b32 %r1477, p, 0xffffffff;
    @!p not.b32 %r1477, %r1477;
}

	// end inline asm
	mov.b32 	%r1482, 2;
	// begin inline asm
	{
    .reg .pred p;
    and.b32 %r1480, %r1499, %r1482;    setp.ne.u32 p, %r1480, 0;
    vote.ballot.sync.b32 %r1480, p, 0xffffffff;
    @!p not.b32 %r1480, %r1480;
}

	// end inline asm
	and.b32  	%r1504, %r1480, %r1477;
	mov.b32 	%r1485, 4;
	// begin inline asm
	{
    .reg .pred p;
    and.b32 %r1483, %r1499, %r1485;    setp.ne.u32 p, %r1483, 0;
    vote.ballot.sync.b32 %r1483, p, 0xffffffff;
    @!p not.b32 %r1483, %r1483;
}

	// end inline asm
	and.b32  	%r1505, %r1483, %r1504;
	mov.b32 	%r1488, 8;
	// begin inline asm
	{
    .reg .pred p;
    and.b32 %r1486, %r1499, %r1488;    setp.ne.u32 p, %r1486, 0;
    vote.ballot.sync.b32 %r1486, p, 0xffffffff;
    @!p not.b32 %r1486, %r1486;
}

	// end inline asm
	and.b32  	%r1506, %r1486, %r1505;
	mov.b32 	%r1491, 16;
	// begin inline asm
	{
    .reg .pred p;
    and.b32 %r1489, %r1499, %r1491;    setp.ne.u32 p, %r1489, 0;
    vote.ballot.sync.b32 %r1489, p, 0xffffffff;
    @!p not.b32 %r1489, %r1489;
}

	// end inline asm
	and.b32  	%r1507, %r1489, %r1506;
	mov.b32 	%r1494, 32;
	// begin inline asm
	{
    .reg .pred p;
    and.b32 %r1492, %r1499, %r1494;    setp.ne.u32 p, %r1492, 0;
    vote.ballot.sync.b32 %r1492, p, 0xffffffff;
    @!p not.b32 %r1492, %r1492;
}

	// end inline asm
	and.b32  	%r1508, %r1492, %r1507;
	mov.b32 	%r1497, 64;
	// begin inline asm
	{
    .reg .pred p;
    and.b32 %r1495, %r1499, %r1497;    setp.ne.u32 p, %r1495, 0;
    vote.ballot.sync.b32 %r1495, p, 0xffffffff;
    @!p not.b32 %r1495, %r1495;
}

	// end inline asm
	and.b32  	%r1509, %r1495, %r1508;
	mov.b32 	%r1500, 128;
	// begin inline asm
	{
    .reg .pred p;
    and.b32 %r1498, %r1499, %r1500;    setp.ne.u32 p, %r1498, 0;
    vote.ballot.sync.b32 %r1498, p, 0xffffffff;
    @!p not.b32 %r1498, %r1498;
}

	// end inline asm
	and.b32  	%r1510, %r1498, %r1509;
	clz.b32 	%r1511, %r1510;
	sub.s32 	%r313, 31, %r1511;
	and.b32  	%r1512, %r878, %r1510;
	popc.b32 	%r314, %r1512;
	setp.ne.s32 	%p135, %r443, %r313;
	mov.b32 	%r2244, 0;
	@%p135 bra 	$L__BB8_211;
	shl.b32 	%r1517, %r1499, 2;
	add.s32 	%r1518, %r219, %r1517;
	atom.shared.add.u32 	%r2244, [%r1518], %r314;
$L__BB8_211:
	ld.param.u32 	%r2111, [_ZN3cub18CUB_300001_SM_10006detail10radix_sort29DeviceRadixSortOnesweepKernelINS1_5radix10policy_hubIiiyE10Policy1000ELNS0_9SortOrderE1EiiyiiNS1_21identity_decomposer_tEEEvPT5_SB_PT3_PKSC_PT1_PKSG_PT2_PKSK_T4_iiT6__param_9];
	shfl.sync.idx.b32	%r1544|%p136, %r2244, %r313, 31, -1;
	add.s32 	%r317, %r314, %r1544;
	shr.u32 	%r1545, %r2212, %r2111;
	and.b32  	%r1541, %r1545, %r221;
	mov.b32 	%r1521, 1;
	// begin inline asm
	{
    .reg .pred p;
    and.b32 %r1519, %r1541, %r1521;    setp.ne.u32 p, %r1519, 0;
    vote.ballot.sync.b32 %r1519, p, 0xffffffff;
    @!p not.b32 %r1519, %r1519;
}

	// end inline asm
	mov.b32 	%r1524, 2;
	// begin inline asm
	{
    .reg .pred p;
    and.b32 %r1522, %r1541, %r1524;    setp.ne.u32 p, %r1522, 0;
    vote.ballot.sync.b32 %r1522, p, 0xffffffff;
    @!p not.b32 %r1522, %r1522;
}

	// end inline asm
	and.b32  	%r1546, %r1522, %r1519;
	mov.b32 	%r1527, 4;
	// begin inline asm
	{
    .reg .pred p;
    and.b32 %r1525, %r1541, %r1527;    setp.ne.u32 p, %r1525, 0;
    vote.ballot.sync.b32 %r1525, p, 0xffffffff;
    @!p not.b32 %r1525, %r1525;
}

	// end inline asm
	and.b32  	%r1547, %r1525, %r1546;
	mov.b32 	%r1530, 8;
	// begin inline asm
	{
    .reg .pred p;
    and.b32 %r1528, %r1541, %r1530;    setp.ne.u32 p, %r1528, 0;
    vote.ballot.sync.b32 %r1528, p, 0xffffffff;
    @!p not.b32 %r1528, %r1528;
}

	// end inline asm
	and.b32  	%r1548, %r1528, %r1547;
	mov.b32 	%r1533, 16;
	// begin inline asm
	{
    .reg .pred p;
    and.b32 %r1531, %r1541, %r1533;    setp.ne.u32 p, %r1531, 0;
    vote.ballot.sync.b32 %r1531, p, 0xffffffff;
    @!p not.b32 %r1531, %r1531;
}

	// end inline asm
	and.b32  	%r1549, %r1531, %r1548;
	mov.b32 	%r1536, 32;
	// begin inline asm
	{
    .reg .pred p;
    and.b32 %r1534, %r1541, %r1536;    setp.ne.u32 p, %r1534, 0;
    vote.ballot.sync.b32 %r1534, p, 0xffffffff;
    @!p not.b32 %r1534, %r1534;
}

	// end inline asm
	and.b32  	%r1550, %r1534, %r1549;
	mov.b32 	%r1539, 64;
	// begin inline asm
	{
    .reg .pred p;
    and.b32 %r1537, %r1541, %r1539;    setp.ne.u32 p, %r1537, 0;
    vote.ballot.sync.b32 %r1537, p, 0xffffffff;
    @!p not.b32 %r1537, %r1537;
}

	// end inline asm
	and.b32  	%r1551, %r1537, %r1550;
	mov.b32 	%r1542, 128;
	// begin inline asm
	{
    .reg .pred p;
    and.b32 %r1540, %r1541, %r1542;    setp.ne.u32 p, %r1540, 0;
    vote.ballot.sync.b32 %r1540, p, 0xffffffff;
    @!p not.b32 %r1540, %r1540;
}

	// end inline asm
	and.b32  	%r1552, %r1540, %r1551;
	clz.b32 	%r1553, %r1552;
	sub.s32 	%r319, 31, %r1553;
	and.b32  	%r1554, %r878, %r1552;
	popc.b32 	%r320, %r1554;
	setp.ne.s32 	%p137, %r443, %r319;
	mov.b32 	%r2245, 0;
	@%p137 bra 	$L__BB8_213;
	shl.b32 	%r1559, %r1541, 2;
	add.s32 	%r1560, %r219, %r1559;
	atom.shared.add.u32 	%r2245, [%r1560], %r320;
$L__BB8_213:
	setp.gt.u32 	%p138, %r1, 255;
	shfl.sync.idx.b32	%r1561|%p139, %r2245, %r319, 31, -1;
	add.s32 	%r1562, %r320, %r1561;
	bar.sync 	0;
	shl.b32 	%r1563, %r227, 2;
	add.s32 	%r323, %r783, %r1563;
	st.shared.u32 	[%r323+-4], %r2228;
	shl.b32 	%r1565, %r233, 2;
	add.s32 	%r324, %r783, %r1565;
	st.shared.u32 	[%r324+-4], %r2227;
	shl.b32 	%r1566, %r239, 2;
	add.s32 	%r325, %r783, %r1566;
	st.shared.u32 	[%r325+-4], %r2226;
	shl.b32 	%r1567, %r245, 2;
	add.s32 	%r326, %r783, %r1567;
	st.shared.u32 	[%r326+-4], %r2225;
	shl.b32 	%r1568, %r251, 2;
	add.s32 	%r327, %r783, %r1568;
	st.shared.u32 	[%r327+-4], %r2224;
	shl.b32 	%r1569, %r257, 2;
	add.s32 	%r328, %r783, %r1569;
	st.shared.u32 	[%r328+-4], %r2223;
	shl.b32 	%r1570, %r263, 2;
	add.s32 	%r329, %r783, %r1570;
	st.shared.u32 	[%r329+-4], %r2222;
	shl.b32 	%r1571, %r269, 2;
	add.s32 	%r330, %r783, %r1571;
	st.shared.u32 	[%r330+-4], %r2221;
	shl.b32 	%r1572, %r275, 2;
	add.s32 	%r331, %r783, %r1572;
	st.shared.u32 	[%r331+-4], %r2220;
	shl.b32 	%r1573, %r281, 2;
	add.s32 	%r332, %r783, %r1573;
	st.shared.u32 	[%r332+-4], %r2219;
	shl.b32 	%r1574, %r287, 2;
	add.s32 	%r333, %r783, %r1574;
	st.shared.u32 	[%r333+-4], %r2218;
	shl.b32 	%r1575, %r293, 2;
	add.s32 	%r334, %r783, %r1575;
	st.shared.u32 	[%r334+-4], %r2217;
	shl.b32 	%r1576, %r299, 2;
	add.s32 	%r335, %r783, %r1576;
	st.shared.u32 	[%r335+-4], %r2216;
	shl.b32 	%r1577, %r305, 2;
	add.s32 	%r336, %r783, %r1577;
	st.shared.u32 	[%r336+-4], %r2215;
	shl.b32 	%r1578, %r311, 2;
	add.s32 	%r337, %r783, %r1578;
	st.shared.u32 	[%r337+-4], %r2214;
	shl.b32 	%r1579, %r317, 2;
	add.s32 	%r338, %r783, %r1579;
	st.shared.u32 	[%r338+-4], %r2213;
	shl.b32 	%r1580, %r1562, 2;
	add.s32 	%r339, %r783, %r1580;
	st.shared.u32 	[%r339+-4], %r2212;
	shl.b32 	%r1581, %r1, 3;
	add.s32 	%r1582, %r783, %r1581;
	add.s32 	%r340, %r1582, 26112;
	@%p138 bra 	$L__BB8_221;
	ld.param.u64 	%rd437, [_ZN3cub18CUB_300001_SM_10006detail10radix_sort29DeviceRadixSortOnesweepKernelINS1_5radix10policy_hubIiiyE10Policy1000ELNS0_9SortOrderE1EiiyiiNS1_21identity_decomposer_tEEEvPT5_SB_PT3_PKSC_PT1_PKSG_PT2_PKSK_T4_iiT6__param_3];
	cvta.to.global.u64 	%rd93, %rd437;
	shl.b64 	%rd94, %rd9, 3;
	add.s64 	%rd95, %rd93, %rd94;
	ld.global.u64 	%rd96, [%rd95];
	cvt.s64.s32 	%rd97, %r218;
	sub.s64 	%rd456, %rd96, %rd97;
	st.shared.u64 	[%r340], %rd456;
	setp.lt.s32 	%p140, %r3, 1;
	mov.u32 	%r2249, %r2174;
	@%p140 bra 	$L__BB8_220;
	mov.b32 	%r2247, -1;
	mov.u32 	%r2246, %r3;
	mov.u32 	%r2249, %r2174;
$L__BB8_216:
	ld.param.u64 	%rd430, [_ZN3cub18CUB_300001_SM_10006detail10radix_sort29DeviceRadixSortOnesweepKernelINS1_5radix10policy_hubIiiyE10Policy1000ELNS0_9SortOrderE1EiiyiiNS1_21identity_decomposer_tEEEvPT5_SB_PT3_PKSC_PT1_PKSG_PT2_PKSK_T4_iiT6__param_0];
	add.s32 	%r344, %r2246, -1;
	shl.b32 	%r1584, %r344, 8;
	add.s32 	%r1585, %r1584, %r1;
	cvta.to.global.u64 	%rd98, %rd430;
	mul.wide.s32 	%rd99, %r1585, 4;
	add.s64 	%rd19, %rd98, %rd99;
$L__BB8_217:
	membar.cta;
	ld.volatile.global.u32 	%r345, [%rd19];
	setp.eq.s32 	%p141, %r345, 0;
	@%p141 bra 	$L__BB8_217;
	and.b32  	%r1586, %r345, 1073741823;
	add.s32 	%r2249, %r1586, %r2249;
	setp.gt.s32 	%p142, %r345, -1;
	vote.sync.ballot.b32 	%r2247, %p142, %r2247;
	setp.gt.u32 	%p144, %r2246, 1;
	and.pred  	%p145, %p142, %p144;
	mov.u32 	%r2246, %r344;
	@%p145 bra 	$L__BB8_216;
	ld.shared.u64 	%rd456, [%r340];
$L__BB8_220:
	ld.param.u64 	%rd431, [_ZN3cub18CUB_300001_SM_10006detail10radix_sort29DeviceRadixSortOnesweepKernelINS1_5radix10policy_hubIiiyE10Policy1000ELNS0_9SortOrderE1EiiyiiNS1_21identity_decomposer_tEEEvPT5_SB_PT3_PKSC_PT1_PKSG_PT2_PKSK_T4_iiT6__param_0];
	or.b32  	%r1587, %r2249, -2147483648;
	cvta.to.global.u64 	%rd100, %rd431;
	shl.b32 	%r1588, %r3, 8;
	add.s32 	%r1589, %r1588, %r1;
	mul.wide.s32 	%rd101, %r1589, 4;
	add.s64 	%rd102, %rd100, %rd101;
	st.volatile.global.u32 	[%rd102], %r1587;
	sub.s32 	%r1590, %r2249, %r2174;
	cvt.s64.s32 	%rd103, %r1590;
	add.s64 	%rd104, %rd456, %rd103;
	st.shared.u64 	[%r340], %rd104;
$L__BB8_221:
	ld.param.u32 	%r2087, [_ZN3cub18CUB_300001_SM_10006detail10radix_sort29DeviceRadixSortOnesweepKernelINS1_5radix10policy_hubIiiyE10Policy1000ELNS0_9SortOrderE1EiiyiiNS1_21identity_decomposer_tEEEvPT5_SB_PT3_PKSC_PT1_PKSG_PT2_PKSK_T4_iiT6__param_8];
	ld.param.u64 	%rd434, [_ZN3cub18CUB_300001_SM_10006detail10radix_sort29DeviceRadixSortOnesweepKernelINS1_5radix10policy_hubIiiyE10Policy1000ELNS0_9SortOrderE1EiiyiiNS1_21identity_decomposer_tEEEvPT5_SB_PT3_PKSC_PT1_PKSG_PT2_PKSK_T4_iiT6__param_2];
	setp.gt.u32 	%p146, %r1, 255;
	mad.lo.s32 	%r349, %r3, 6528, 6528;
	setp.lt.s32 	%p147, %r349, %r2087;
	setp.eq.s64 	%p148, %rd434, 0;
	or.pred  	%p149, %p148, %p147;
	or.pred  	%p150, %p146, %p149;
	@%p150 bra 	$L__BB8_223;
	ld.param.u64 	%rd435, [_ZN3cub18CUB_300001_SM_10006detail10radix_sort29DeviceRadixSortOnesweepKernelINS1_5radix10policy_hubIiiyE10Policy1000ELNS0_9SortOrderE1EiiyiiNS1_21identity_decomposer_tEEEvPT5_SB_PT3_PKSC_PT1_PKSG_PT2_PKSK_T4_iiT6__param_2];
	ld.shared.u64 	%rd105, [%r340];
	cvt.s64.s32 	%rd106, %r2174;
	cvt.s64.s32 	%rd107, %r218;
	add.s64 	%rd108, %rd107, %rd106;
	add.s64 	%rd109, %rd108, %rd105;
	cvta.to.global.u64 	%rd110, %rd435;
	shl.b64 	%rd111, %rd9, 3;
	add.s64 	%rd112, %rd110, %rd111;
	st.global.u64 	[%rd112], %rd109;
$L__BB8_223:
	ld.param.u32 	%r2088, [_ZN3cub18CUB_300001_SM_10006detail10radix_sort29DeviceRadixSortOnesweepKernelINS1_5radix10policy_hubIiiyE10Policy1000ELNS0_9SortOrderE1EiiyiiNS1_21identity_decomposer_tEEEvPT5_SB_PT3_PKSC_PT1_PKSG_PT2_PKSK_T4_iiT6__param_8];
	ld.param.u64 	%rd438, [_ZN3cub18CUB_300001_SM_10006detail10radix_sort29DeviceRadixSortOnesweepKernelINS1_5radix10policy_hubIiiyE10Policy1000ELNS0_9SortOrderE1EiiyiiNS1_21identity_decomposer_tEEEvPT5_SB_PT3_PKSC_PT1_PKSG_PT2_PKSK_T4_iiT6__param_4];
	cvta.to.global.u64 	%rd22, %rd438;
	shl.b32 	%r1591, %r1, 2;
	add.s32 	%r350, %r783, %r1591;
	setp.gt.s32 	%p151, %r349, %r2088;
	bar.sync 	0;
	@%p151 bra 	$L__BB8_225;
	ld.param.u32 	%r2112, [_ZN3cub18CUB_300001_SM_10006detail10radix_sort29DeviceRadixSortOnesweepKernelINS1_5radix10policy_hubIiiyE10Policy1000ELNS0_9SortOrderE1EiiyiiNS1_21identity_decomposer_tEEEvPT5_SB_PT3_PKSC_PT1_PKSG_PT2_PKSK_T4_iiT6__param_9];
	ld.shared.u32 	%r1593, [%r350];
	shr.u32 	%r1594, %r1593, %r2112;
	and.b32  	%r1595, %r1594, %r221;
	shl.b32 	%r1596, %r1595, 3;
	add.s32 	%r1598, %r783, 26112;
	add.s32 	%r1599, %r1598, %r1596;
	ld.shared.u64 	%rd113, [%r1599];
	add.s64 	%rd114, %rd113, %rd9;
	xor.b32  	%r1600, %r1593, 2147483647;
	shl.b64 	%rd115, %rd114, 2;
	add.s64 	%rd116, %rd22, %rd115;
	st.global.u32 	[%rd116], %r1600;
	bar.warp.sync 	-1;
	ld.shared.u32 	%r1601, [%r350+1536];
	shr.u32 	%r1602, %r1601, %r2112;
	and.b32  	%r1603, %r1602, %r221;
	shl.b32 	%r1604, %r1603, 3;
	add.s32 	%r1605, %r1598, %r1604;
	ld.shared.u64 	%rd117, [%r1605];
	add.s64 	%rd118, %rd117, %rd9;
	xor.b32  	%r1606, %r1601, 2147483647;
	shl.b64 	%rd119, %rd118, 2;
	add.s64 	%rd120, %rd22, %rd119;
	st.global.u32 	[%rd120+1536], %r1606;
	bar.warp.sync 	-1;
	ld.shared.u32 	%r1607, [%r350+3072];
	shr.u32 	%r1608, %r1607, %r2112;
	and.b32  	%r1609, %r1608, %r221;
	shl.b32 	%r1610, %r1609, 3;
	add.s32 	%r1611, %r1598, %r1610;
	ld.shared.u64 	%rd121, [%r1611];
	add.s64 	%rd122, %rd121, %rd9;
	xor.b32  	%r1612, %r1607, 2147483647;
	shl.b64 	%rd123, %rd122, 2;
	add.s64 	%rd124, %rd22, %rd123;
	st.global.u32 	[%rd124+3072], %r1612;
	bar.warp.sync 	-1;
	ld.shared.u32 	%r1613, [%r350+4608];
	shr.u32 	%r1614, %r1613, %r2112;
	and.b32  	%r1615, %r1614, %r221;
	shl.b32 	%r1616, %r1615, 3;
	add.s32 	%r1617, %r1598, %r1616;
	ld.shared.u64 	%rd125, [%r1617];
	add.s64 	%rd126, %rd125, %rd9;
	xor.b32  	%r1618, %r1613, 2147483647;
	shl.b64 	%rd127, %rd126, 2;
	add.s64 	%rd128, %rd22, %rd127;
	st.global.u32 	[%rd128+4608], %r1618;
	bar.warp.sync 	-1;
	ld.shared.u32 	%r1619, [%r350+6144];
	shr.u32 	%r1620, %r1619, %r2112;
	and.b32  	%r1621, %r1620, %r221;
	shl.b32 	%r1622, %r1621, 3;
	add.s32 	%r1623, %r1598, %r1622;
	ld.shared.u64 	%rd129, [%r1623];
	add.s64 	%rd130, %rd129, %rd9;
	xor.b32  	%r1624, %r1619, 2147483647;
	shl.b64 	%rd131, %rd130, 2;
	add.s64 	%rd132, %rd22, %rd131;
	st.global.u32 	[%rd132+6144], %r1624;
	bar.warp.sync 	-1;
	ld.shared.u32 	%r1625, [%r350+7680];
	shr.u32 	%r1626, %r1625, %r2112;
	and.b32  	%r1627, %r1626, %r221;
	shl.b32 	%r1628, %r1627, 3;
	add.s32 	%r1629, %r1598, %r1628;
	ld.shared.u64 	%rd133, [%r1629];
	add.s64 	%rd134, %rd133, %rd9;
	xor.b32  	%r1630, %r1625, 2147483647;
	shl.b64 	%rd135, %rd134, 2;
	add.s64 	%rd136, %rd22, %rd135;
	st.global.u32 	[%rd136+7680], %r1630;
	bar.warp.sync 	-1;
	ld.shared.u32 	%r1631, [%r350+9216];
	shr.u32 	%r1632, %r1631, %r2112;
	and.b32  	%r1633, %r1632, %r221;
	shl.b32 	%r1634, %r1633, 3;
	add.s32 	%r1635, %r1598, %r1634;
	ld.shared.u64 	%rd137, [%r1635];
	add.s64 	%rd138, %rd137, %rd9;
	xor.b32  	%r1636, %r1631, 2147483647;
	shl.b64 	%rd139, %rd138, 2;
	add.s64 	%rd140, %rd22, %rd139;
	st.global.u32 	[%rd140+9216], %r1636;
	bar.warp.sync 	-1;
	ld.shared.u32 	%r1637, [%r350+10752];
	shr.u32 	%r1638, %r1637, %r2112;
	and.b32  	%r1639, %r1638, %r221;
	shl.b32 	%r1640, %r1639, 3;
	add.s32 	%r1641, %r1598, %r1640;
	ld.shared.u64 	%rd141, [%r1641];
	add.s64 	%rd142, %rd141, %rd9;
	xor.b32  	%r1642, %r1637, 2147483647;
	shl.b64 	%rd143, %rd142, 2;
	add.s64 	%rd144, %rd22, %rd143;
	st.global.u32 	[%rd144+10752], %r1642;
	bar.warp.sync 	-1;
	ld.shared.u32 	%r1643, [%r350+12288];
	shr.u32 	%r1644, %r1643, %r2112;
	and.b32  	%r1645, %r1644, %r221;
	shl.b32 	%r1646, %r1645, 3;
	add.s32 	%r1647, %r1598, %r1646;
	ld.shared.u64 	%rd145, [%r1647];
	add.s64 	%rd146, %rd145, %rd9;
	xor.b32  	%r1648, %r1643, 2147483647;
	shl.b64 	%rd147, %rd146, 2;
	add.s64 	%rd148, %rd22, %rd147;
	st.global.u32 	[%rd148+12288], %r1648;
	bar.warp.sync 	-1;
	ld.shared.u32 	%r1649, [%r350+13824];
	shr.u32 	%r1650, %r1649, %r2112;
	and.b32  	%r1651, %r1650, %r221;
	shl.b32 	%r1652, %r1651, 3;
	add.s32 	%r1653, %r1598, %r1652;
	ld.shared.u64 	%rd149, [%r1653];
	add.s64 	%rd150, %rd149, %rd9;
	xor.b32  	%r1654, %r1649, 2147483647;
	shl.b64 	%rd151, %rd150, 2;
	add.s64 	%rd152, %rd22, %rd151;
	st.global.u32 	[%rd152+13824], %r1654;
	bar.warp.sync 	-1;
	ld.shared.u32 	%r1655, [%r350+15360];
	shr.u32 	%r1656, %r1655, %r2112;
	and.b32  	%r1657, %r1656, %r221;
	shl.b32 	%r1658, %r1657, 3;
	add.s32 	%r1659, %r1598, %r1658;
	ld.shared.u64 	%rd153, [%r1659];
	add.s64 	%rd154, %rd153, %rd9;
	xor.b32  	%r1660, %r1655, 2147483647;
	shl.b64 	%rd155, %rd154, 2;
	add.s64 	%rd156, %rd22, %rd155;
	st.global.u32 	[%rd156+15360], %r1660;
	bar.warp.sync 	-1;
	ld.shared.u32 	%r1661, [%r350+16896];
	shr.u32 	%r1662, %r1661, %r2112;
	and.b32  	%r1663, %r1662, %r221;
	shl.b32 	%r1664, %r1663, 3;
	add.s32 	%r1665, %r1598, %r1664;
	ld.shared.u64 	%rd157, [%r1665];
	add.s64 	%rd158, %rd157, %rd9;
	xor.b32  	%r1666, %r1661, 2147483647;
	shl.b64 	%rd159, %rd158, 2;
	add.s64 	%rd160, %rd22, %rd159;
	st.global.u32 	[%rd160+16896], %r1666;
	bar.warp.sync 	-1;
	ld.shared.u32 	%r1667, [%r350+18432];
	shr.u32 	%r1668, %r1667, %r2112;
	and.b32  	%r1669, %r1668, %r221;
	shl.b32 	%r1670, %r1669, 3;
	add.s32 	%r1671, %r1598, %r1670;
	ld.shared.u64 	%rd161, [%r1671];
	add.s64 	%rd162, %rd161, %rd9;
	xor.b32  	%r1672, %r1667, 2147483647;
	shl.b64 	%rd163, %rd162, 2;
	add.s64 	%rd164, %rd22, %rd163;
	st.global.u32 	[%rd164+18432], %r1672;
	bar.warp.sync 	-1;
	ld.shared.u32 	%r1673, [%r350+19968];
	shr.u32 	%r1674, %r1673, %r2112;
	and.b32  	%r1675, %r1674, %r221;
	shl.b32 	%r1676, %r1675, 3;
	add.s32 	%r1677, %r1598, %r1676;
	ld.shared.u64 	%rd165, [%r1677];
	add.s64 	%rd166, %rd165, %rd9;
	xor.b32  	%r1678, %r1673, 2147483647;
	shl.b64 	%rd167, %rd166, 2;
	add.s64 	%rd168, %rd22, %rd167;
	st.global.u32 	[%rd168+19968], %r1678;
	bar.warp.sync 	-1;
	ld.shared.u32 	%r1679, [%r350+21504];
	shr.u32 	%r1680, %r1679, %r2112;
	and.b32  	%r1681, %r1680, %r221;
	shl.b32 	%r1682, %r1681, 3;
	add.s32 	%r1683, %r1598, %r1682;
	ld.shared.u64 	%rd169, [%r1683];
	add.s64 	%rd170, %rd169, %rd9;
	xor.b32  	%r1684, %r1679, 2147483647;
	shl.b64 	%rd171, %rd170, 2;
	add.s64 	%rd172, %rd22, %rd171;
	st.global.u32 	[%rd172+21504], %r1684;
	bar.warp.sync 	-1;
	ld.shared.u32 	%r1685, [%r350+23040];
	shr.u32 	%r1686, %r1685, %r2112;
	and.b32  	%r1687, %r1686, %r221;
	shl.b32 	%r1688, %r1687, 3;
	add.s32 	%r1689, %r1598, %r1688;
	ld.shared.u64 	%rd173, [%r1689];
	add.s64 	%rd174, %rd173, %rd9;
	xor.b32  	%r1690, %r1685, 2147483647;
	shl.b64 	%rd175, %rd174, 2;
	add.s64 	%rd176, %rd22, %rd175;
	st.global.u32 	[%rd176+23040], %r1690;
	bar.warp.sync 	-1;
	ld.shared.u32 	%r1691, [%r350+24576];
	shr.u32 	%r1692, %r1691, %r2112;
	and.b32  	%r1693, %r1692, %r221;
	shl.b32 	%r1694, %r1693, 3;
	add.s32 	%r1695, %r1598, %r1694;
	ld.shared.u64 	%rd177, [%r1695];
	add.s64 	%rd178, %rd177, %rd9;
	xor.b32  	%r1696, %r1691, 2147483647;
	shl.b64 	%rd179, %rd178, 2;
	add.s64 	%rd180, %rd22, %rd179;
	st.global.u32 	[%rd180+24576], %r1696;
	bar.warp.sync 	-1;
	bra.uni 	$L__BB8_260;
$L__BB8_225:
	ld.param.u32 	%r2089, [_ZN3cub18CUB_300001_SM_10006detail10radix_sort29DeviceRadixSortOnesweepKernelINS1_5radix10policy_hubIiiyE10Policy1000ELNS0_9SortOrderE1EiiyiiNS1_21identity_decomposer_tEEEvPT5_SB_PT3_PKSC_PT1_PKSG_PT2_PKSK_T4_iiT6__param_8];
	mad.lo.s32 	%r351, %r3, -6528, %r2089;
	setp.ge.s32 	%p152, %r1, %r351;
	@%p152 bra 	$L__BB8_227;
	ld.param.u32 	%r2113, [_ZN3cub18CUB_300001_SM_10006detail10radix_sort29DeviceRadixSortOnesweepKernelINS1_5radix10policy_hubIiiyE10Policy1000ELNS0_9SortOrderE1EiiyiiNS1_21identity_decomposer_tEEEvPT5_SB_PT3_PKSC_PT1_PKSG_PT2_PKSK_T4_iiT6__param_9];
	ld.shared.u32 	%r1697, [%r350];
	shr.u32 	%r1698, %r1697, %r2113;
	and.b32  	%r1699, %r1698, %r221;
	shl.b32 	%r1700, %r1699, 3;
	add.s32 	%r1702, %r783, %r1700;
	ld.shared.u64 	%rd181, [%r1702+26112];
	xor.b32  	%r1703, %r1697, 2147483647;
	add.s64 	%rd182, %rd181, %rd9;
	shl.b64 	%rd183, %rd182, 2;
	add.s64 	%rd184, %rd22, %rd183;
	st.global.u32 	[%rd184], %r1703;
$L__BB8_227:
	bar.warp.sync 	-1;
	add.s32 	%r1704, %r1, 384;
	setp.ge.s32 	%p153, %r1704, %r351;
	@%p153 bra 	$L__BB8_229;
	ld.param.u32 	%r2114, [_ZN3cub18CUB_300001_SM_10006detail10radix_sort29DeviceRadixSortOnesweepKernelINS1_5radix10policy_hubIiiyE10Policy1000ELNS0_9SortOrderE1EiiyiiNS1_21identity_decomposer_tEEEvPT5_SB_PT3_PKSC_PT1_PKSG_PT2_PKSK_T4_iiT6__param_9];
	ld.shared.u32 	%r1705, [%r350+1536];
	shr.u32 	%r1706, %r1705, %r2114;
	and.b32  	%r1707, %r1706, %r221;
	shl.b32 	%r1708, %r1707, 3;
	add.s32 	%r1710, %r783, %r1708;
	ld.shared.u64 	%rd185, [%r1710+26112];
	xor.b32  	%r1711, %r1705, 2147483647;
	add.s64 	%rd186, %rd185, %rd9;
	shl.b64 	%rd187, %rd186, 2;
	add.s64 	%rd188, %rd22, %rd187;
	st.global.u32 	[%rd188+1536], %r1711;
$L__BB8_229:
	bar.warp.sync 	-1;
	add.s32 	%r1712, %r1, 768;
	setp.ge.s32 	%p154, %r1712, %r351;
	@%p154 bra 	$L__BB8_231;
	ld.param.u32 	%r2115, [_ZN3cub18CUB_300001_SM_10006detail10radix_sort29DeviceRadixSortOnesweepKernelINS1_5radix10policy_hubIiiyE10Policy1000ELNS0_9SortOrderE1EiiyiiNS1_21identity_decomposer_tEEEvPT5_SB_PT3_PKSC_PT1_PKSG_PT2_PKSK_T4_iiT6__param_9];
	ld.shared.u32 	%r1713, [%r350+3072];
	shr.u32 	%r1714, %r1713, %r2115;
	and.b32  	%r1715, %r1714, %r221;
	shl.b32 	%r1716, %r1715, 3;
	add.s32 	%r1718, %r783, %r1716;
	ld.shared.u64 	%rd189, [%r1718+26112];
	xor.b32  	%r1719, %r1713, 2147483647;
	add.s64 	%rd190, %rd189, %rd9;
	shl.b64 	%rd191, %rd190, 2;
	add.s64 	%rd192, %rd22, %rd191;
	st.global.u32 	[%rd192+3072], %r1719;
$L__BB8_231:
	bar.warp.sync 	-1;
	add.s32 	%r1720, %r1, 1152;
	setp.ge.s32 	%p155, %r1720, %r351;
	@%p155 bra 	$L__BB8_233;
	ld.param.u32 	%r2116, [_ZN3cub18CUB_300001_SM_10006detail10radix_sort29DeviceRadixSortOnesweepKernelINS1_5radix10policy_hubIiiyE10Policy1000ELNS0_9SortOrderE1EiiyiiNS1_21identity_decomposer_tEEEvPT5_SB_PT3_PKSC_PT1_PKSG_PT2_PKSK_T4_iiT6__param_9];
	ld.shared.u32 	%r1721, [%r350+4608];
	shr.u32 	%r1722, %r1721, %r2116;
	and.b32  	%r1723, %r1722, %r221;
	shl.b32 	%r1724, %r1723, 3;
	add.s32 	%r1726, %r783, %r1724;
	ld.shared.u64 	%rd193, [%r1726+26112];
	xor.b32  	%r1727, %r1721, 2147483647;
	add.s64 	%rd194, %rd193, %rd9;
	shl.b64 	%rd195, %rd194, 2;
	add.s64 	%rd196, %rd22, %rd195;
	st.global.u32 	[%rd196+4608], %r1727;
$L__BB8_233:
	bar.warp.sync 	-1;
	add.s32 	%r1728, %r1, 1536;
	setp.ge.s32 	%p156, %r1728, %r351;
	@%p156 bra 	$L__BB8_235;
	ld.param.u32 	%r2117, [_ZN3cub18CUB_300001_SM_10006detail10radix_sort29DeviceRadixSortOnesweepKernelINS1_5radix10policy_hubIiiyE10Policy1000ELNS0_9SortOrderE1EiiyiiNS1_21identity_decomposer_tEEEvPT5_SB_PT3_PKSC_PT1_PKSG_PT2_PKSK_T4_iiT6__param_9];
	ld.shared.u32 	%r1729, [%r350+6144];
	shr.u32 	%r1730, %r1729, %r2117;
	and.b32  	%r1731, %r1730, %r221;
	shl.b32 	%r1732, %r1731, 3;
	add.s32 	%r1734, %r783, %r1732;
	ld.shared.u64 	%rd197, [%r1734+26112];
	xor.b32  	%r1735, %r1729, 2147483647;
	add.s64 	%rd198, %rd197, %rd9;
	shl.b64 	%rd199, %rd198, 2;
	add.s64 	%rd200, %rd22, %rd199;
	st.global.u32 	[%rd200+6144], %r1735;
$L__BB8_235:
	bar.warp.sync 	-1;
	add.s32 	%r1736, %r1, 1920;
	setp.ge.s32 	%p157, %r1736, %r351;
	@%p157 bra 	$L__BB8_237;
	ld.param.u32 	%r2118, [_ZN3cub18CUB_300001_SM_10006detail10radix_sort29DeviceRadixSortOnesweepKernelINS1_5radix10policy_hubIiiyE10Policy1000ELNS0_9SortOrderE1EiiyiiNS1_21identity_decomposer_tEEEvPT5_SB_PT3_PKSC_PT1_PKSG_PT2_PKSK_T4_iiT6__param_9];
	ld.shared.u32 	%r1737, [%r350+7680];
	shr.u32 	%r1738, %r1737, %r2118;
	and.b32  	%r1739, %r1738, %r221;
	shl.b32 	%r1740, %r1739, 3;
	add.s32 	%r1742, %r783, %r1740;
	ld.shared.u64 	%rd201, [%r1742+26112];
	xor.b32  	%r1743, %r1737, 2147483647;
	add.s64 	%rd202, %rd201, %rd9;
	shl.b64 	%rd203, %rd202, 2;
	add.s64 	%rd204, %rd22, %rd203;
	st.global.u32 	[%rd204+7680], %r1743;
$L__BB8_237:
	bar.warp.sync 	-1;
	add.s32 	%r1744, %r1, 2304;
	setp.ge.s32 	%p158, %r1744, %r351;
	@%p158 bra 	$L__BB8_239;
	ld.param.u32 	%r2119, [_ZN3cub18CUB_300001_SM_10006detail10radix_sort29DeviceRadixSortOnesweepKernelINS1_5radix10policy_hubIiiyE10Policy1000ELNS0_9SortOrderE1EiiyiiNS1_21identity_decomposer_tEEEvPT5_SB_PT3_PKSC_PT1_PKSG_PT2_PKSK_T4_iiT6__param_9];
	ld.shared.u32 	%r1745, [%r350+9216];
	shr.u32 	%r1746, %r1745, %r2119;
	and.b32  	%r1747, %r1746, %r221;
	shl.b32 	%r1748, %r1747, 3;
	add.s32 	%r1750, %r783, %r1748;
	ld.shared.u64 	%rd205, [%r1750+26112];
	xor.b32  	%r1751, %r1745, 2147483647;
	add.s64 	%rd206, %rd205, %rd9;
	shl.b64 	%rd207, %rd206, 2;
	add.s64 	%rd208, %rd22, %rd207;
	st.global.u32 	[%rd208+9216], %r1751;
$L__BB8_239:
	bar.warp.sync 	-1;
	add.s32 	%r1752, %r1, 2688;
	setp.ge.s32 	%p159, %r1752, %r351;
	@%p159 bra 	$L__BB8_241;
	ld.param.u32 	%r2120, [_ZN3cub18CUB_300001_SM_10006detail10radix_sort29DeviceRadixSortOnesweepKernelINS1_5radix10policy_hubIiiyE10Policy1000ELNS0_9SortOrderE1EiiyiiNS1_21identity_decomposer_tEEEvPT5_SB_PT3_PKSC_PT1_PKSG_PT2_PKSK_T4_iiT6__param_9];
	ld.shared.u32 	%r1753, [%r350+10752];
	shr.u32 	%r1754, %r1753, %r2120;
	and.b32  	%r1755, %r1754, %r221;
	shl.b32 	%r1756, %r1755, 3;
	add.s32 	%r1758, %r783, %r1756;
	ld.shared.u64 	%rd209, [%r1758+26112];
	xor.b32  	%r1759, %r1753, 2147483647;
	add.s64 	%rd210, %rd209, %rd9;
	shl.b64 	%rd211, %rd210, 2;
	add.s64 	%rd212, %rd22, %rd211;
	st.global.u32 	[%rd212+10752], %r1759;
$L__BB8_241:
	bar.warp.sync 	-1;
	or.b32  	%r1760, %r1, 3072;
	setp.ge.s32 	%p160, %r1760, %r351;
	@%p160 bra 	$L__BB8_243;
	ld.param.u32 	%r2121, [_ZN3cub18CUB_300001_SM_10006detail10radix_sort29DeviceRadixSortOnesweepKernelINS1_5radix10policy_hubIiiyE10Policy1000ELNS0_9SortOrderE1EiiyiiNS1_21identity_decomposer_tEEEvPT5_SB_PT3_PKSC_PT1_PKSG_PT2_PKSK_T4_iiT6__param_9];
	ld.shared.u32 	%r1761, [%r350+12288];
	shr.u32 	%r1762, %r1761, %r2121;
	and.b32  	%r1763, %r1762, %r221;
	shl.b32 	%r1764, %r1763, 3;
	add.s32 	%r1766, %r783, %r1764;
	ld.shared.u64 	%rd213, [%r1766+26112];
	xor.b32  	%r1767, %r1761, 2147483647;
	add.s64 	%rd214, %rd213, %rd9;
	shl.b64 	%rd215, %rd214, 2;
	add.s64 	%rd216, %rd22, %rd215;
	st.global.u32 	[%rd216+12288], %r1767;
$L__BB8_243:
	bar.warp.sync 	-1;
	add.s32 	%r1768, %r1, 3456;
	setp.ge.s32 	%p161, %r1768, %r351;
	@%p161 bra 	$L__BB8_245;
	ld.param.u32 	%r2122, [_ZN3cub18CUB_300001_SM_10006detail10radix_sort29DeviceRadixSortOnesweepKernelINS1_5radix10policy_hubIiiyE10Policy1000ELNS0_9SortOrderE1EiiyiiNS1_21identity_decomposer_tEEEvPT5_SB_PT3_PKSC_PT1_PKSG_PT2_PKSK_T4_iiT6__param_9];
	ld.shared.u32 	%r1769, [%r350+13824];
	shr.u32 	%r1770, %r1769, %r2122;
	and.b32  	%r1771, %r1770, %r221;
	shl.b32 	%r1772, %r1771, 3;
	add.s32 	%r1774, %r783, %r1772;
	ld.shared.u64 	%rd217, [%r1774+26112];
	xor.b32  	%r1775, %r1769, 2147483647;
	add.s64 	%rd218, %rd217, %rd9;
	shl.b64 	%rd219, %rd218, 2;
	add.s64 	%rd220, %rd22, %rd219;
	st.global.u32 	[%rd220+13824], %r1775;
$L__BB8_245:
	bar.warp.sync 	-1;
	add.s32 	%r1776, %r1, 3840;
	setp.ge.s32 	%p162, %r1776, %r351;
	@%p162 bra 	$L__BB8_247;
	ld.param.u32 	%r2123, [_ZN3cub18CUB_300001_SM_10006detail10radix_sort29DeviceRadixSortOnesweepKernelINS1_5radix10policy_hubIiiyE10Policy1000ELNS0_9SortOrderE1EiiyiiNS1_21identity_decomposer_tEEEvPT5_SB_PT3_PKSC_PT1_PKSG_PT2_PKSK_T4_iiT6__param_9];
	ld.shared.u32 	%r1777, [%r350+15360];
	shr.u32 	%r1778, %r1777, %r2123;
	and.b32  	%r1779, %r1778, %r221;
	shl.b32 	%r1780, %r1779, 3;
	add.s32 	%r1782, %r783, %r1780;
	ld.shared.u64 	%rd221, [%r1782+26112];
	xor.b32  	%r1783, %r1777, 2147483647;
	add.s64 	%rd222, %rd221, %rd9;
	shl.b64 	%rd223, %rd222, 2;
	add.s64 	%rd224, %rd22, %rd223;
	st.global.u32 	[%rd224+15360], %r1783;
$L__BB8_247:
	bar.warp.sync 	-1;
	add.s32 	%r1784, %r1, 4224;
	setp.ge.s32 	%p163, %r1784, %r351;
	@%p163 bra 	$L__BB8_249;
	ld.param.u32 	%r2124, [_ZN3cub18CUB_300001_SM_10006detail10radix_sort29DeviceRadixSortOnesweepKernelINS1_5radix10policy_hubIiiyE10Policy1000ELNS0_9SortOrderE1EiiyiiNS1_21identity_decomposer_tEEEvPT5_SB_PT3_PKSC_PT1_PKSG_PT2_PKSK_T4_iiT6__param_9];
	ld.shared.u32 	%r1785, [%r350+16896];
	shr.u32 	%r1786, %r1785, %r2124;
	and.b32  	%r1787, %r1786, %r221;
	shl.b32 	%r1788, %r1787, 3;
	add.s32 	%r1790, %r783, %r1788;
	ld.shared.u64 	%rd225, [%r1790+26112];
	xor.b32  	%r1791, %r1785, 2147483647;
	add.s64 	%rd226, %rd225, %rd9;
	shl.b64 	%rd227, %rd226, 2;
	add.s64 	%rd228, %rd22, %rd227;
	st.global.u32 	[%rd228+16896], %r1791;
$L__BB8_249:
	bar.warp.sync 	-1;
	add.s32 	%r1792, %r1, 4608;
	setp.ge.s32 	%p164, %r1792, %r351;
	@%p164 bra 	$L__BB8_251;
	ld.param.u32 	%r2125, [_ZN3cub18CUB_300001_SM_10006detail10radix_sort29DeviceRadixSortOnesweepKernelINS1_5radix10policy_hubIiiyE10Policy1000ELNS0_9SortOrderE1EiiyiiNS1_21identity_decomposer_tEEEvPT5_SB_PT3_PKSC_PT1_PKSG_PT2_PKSK_T4_iiT6__param_9];
	ld.shared.u32 	%r1793, [%r350+18432];
	shr.u32 	%r1794, %r1793, %r2125;
	and.b32  	%r1795, %r1794, %r221;
	shl.b32 	%r1796, %r1795, 3;
	add.s32 	%r1798, %r783, %r1796;
	ld.shared.u64 	%rd229, [%r1798+26112];
	xor.b32  	%r1799, %r1793, 2147483647;
	add.s64 	%rd230, %rd229, %rd9;
	shl.b64 	%rd231, %rd230, 2;
	add.s64 	%rd232, %rd22, %rd231;
	st.global.u32 	[%rd232+18432], %r1799;
$L__BB8_251:
	bar.warp.sync 	-1;
	add.s32 	%r1800, %r1, 4992;
	setp.ge.s32 	%p165, %r1800, %r351;
	@%p165 bra 	$L__BB8_253;
	ld.param.u32 	%r2126, [_ZN3cub18CUB_300001_SM_10006detail10radix_sort29DeviceRadixSortOnesweepKernelINS1_5radix10policy_hubIiiyE10Policy1000ELNS0_9SortOrderE1EiiyiiNS1_21identity_decomposer_tEEEvPT5_SB_PT3_PKSC_PT1_PKSG_PT2_PKSK_T4_iiT6__param_9];
	ld.shared.u32 	%r1801, [%r350+19968];
	shr.u32 	%r1802, %r1801, %r2126;
	and.b32  	%r1803, %r1802, %r221;
	shl.b32 	%r1804, %r1803, 3;
	add.s32 	%r1806, %r783, %r1804;
	ld.shared.u64 	%rd233, [%r1806+26112];
	xor.b32  	%r1807, %r1801, 2147483647;
	add.s64 	%rd234, %rd233, %rd9;
	shl.b64 	%rd235, %rd234, 2;
	add.s64 	%rd236, %rd22, %rd235;
	st.global.u32 	[%rd236+19968], %r1807;
$L__BB8_253:
	bar.warp.sync 	-1;
	add.s32 	%r1808, %r1, 5376;
	setp.ge.s32 	%p166, %r1808, %r351;
	@%p166 bra 	$L__BB8_255;
	ld.param.u32 	%r2127, [_ZN3cub18CUB_300001_SM_10006detail10radix_sort29DeviceRadixSortOnesweepKernelINS1_5radix10policy_hubIiiyE10Policy1000ELNS0_9SortOrderE1EiiyiiNS1_21identity_decomposer_tEEEvPT5_SB_PT3_PKSC_PT1_PKSG_PT2_PKSK_T4_iiT6__param_9];
	ld.shared.u32 	%r1809, [%r350+21504];
	shr.u32 	%r1810, %r1809, %r2127;
	and.b32  	%r1811, %r1810, %r221;
	shl.b32 	%r1812, %r1811, 3;
	add.s32 	%r1814, %r783, %r1812;
	ld.shared.u64 	%rd237, [%r1814+26112];
	xor.b32  	%r1815, %r1809, 2147483647;
	add.s64 	%rd238, %rd237, %rd9;
	shl.b64 	%rd239, %rd238, 2;
	add.s64 	%rd240, %rd22, %rd239;
	st.global.u32 	[%rd240+21504], %r1815;
$L__BB8_255:
	bar.warp.sync 	-1;
	add.s32 	%r1816, %r1, 5760;
	setp.ge.s32 	%p167, %r1816, %r351;
	@%p167 bra 	$L__BB8_257;
	ld.param.u32 	%r2128, [_ZN3cub18CUB_300001_SM_10006detail10radix_sort29DeviceRadixSortOnesweepKernelINS1_5radix10policy_hubIiiyE10Policy1000ELNS0_9SortOrderE1EiiyiiNS1_21identity_decomposer_tEEEvPT5_SB_PT3_PKSC_PT1_PKSG_PT2_PKSK_T4_iiT6__param_9];
	ld.shared.u32 	%r1817, [%r350+23040];
	shr.u32 	%r1818, %r1817, %r2128;
	and.b32  	%r1819, %r1818, %r221;
	shl.b32 	%r1820, %r1819, 3;
	add.s32 	%r1822, %r783, %r1820;
	ld.shared.u64 	%rd241, [%r1822+26112];
	xor.b32  	%r1823, %r1817, 2147483647;
	add.s64 	%rd242, %rd241, %rd9;
	shl.b64 	%rd243, %rd242, 2;
	add.s64 	%rd244, %rd22, %rd243;
	st.global.u32 	[%rd244+23040], %r1823;
$L__BB8_257:
	bar.warp.sync 	-1;
	or.b32  	%r1824, %r1, 6144;
	setp.ge.s32 	%p168, %r1824, %r351;
	@%p168 bra 	$L__BB8_259;
	ld.param.u32 	%r2129, [_ZN3cub18CUB_300001_SM_10006detail10radix_sort29DeviceRadixSortOnesweepKernelINS1_5radix10policy_hubIiiyE10Policy1000ELNS0_9SortOrderE1EiiyiiNS1_21identity_decomposer_tEEEvPT5_SB_PT3_PKSC_PT1_PKSG_PT2_PKSK_T4_iiT6__param_9];
	ld.shared.u32 	%r1825, [%r350+24576];
	shr.u32 	%r1826, %r1825, %r2129;
	and.b32  	%r1827, %r1826, %r221;
	shl.b32 	%r1828, %r1827, 3;
	add.s32 	%r1830, %r783, %r1828;
	ld.shared.u64 	%rd245, [%r1830+26112];
	xor.b32  	%r1831, %r1825, 2147483647;
	add.s64 	%rd246, %rd245, %rd9;
	shl.b64 	%rd247, %rd246, 2;
	add.s64 	%rd248, %rd22, %rd247;
	st.global.u32 	[%rd248+24576], %r1831;
$L__BB8_259:
	bar.warp.sync 	-1;
$L__BB8_260:
	ld.param.u32 	%r2130, [_ZN3cub18CUB_300001_SM_10006detail10radix_sort29DeviceRadixSortOnesweepKernelINS1_5radix10policy_hubIiiyE10Policy1000ELNS0_9SortOrderE1EiiyiiNS1_21identity_decomposer_tEEEvPT5_SB_PT3_PKSC_PT1_PKSG_PT2_PKSK_T4_iiT6__param_9];
	ld.param.u32 	%r2090, [_ZN3cub18CUB_300001_SM_10006detail10radix_sort29DeviceRadixSortOnesweepKernelINS1_5radix10policy_hubIiiyE10Policy1000ELNS0_9SortOrderE1EiiyiiNS1_21identity_decomposer_tEEEvPT5_SB_PT3_PKSC_PT1_PKSG_PT2_PKSK_T4_iiT6__param_8];
	setp.gt.s32 	%p169, %r349, %r2090;
	ld.shared.u32 	%r1832, [%r350];
	shr.u32 	%r1833, %r1832, %r2130;
	and.b32  	%r352, %r1833, %r221;
	ld.shared.u32 	%r1834, [%r350+1536];
	shr.u32 	%r1835, %r1834, %r2130;
	and.b32  	%r353, %r1835, %r221;
	ld.shared.u32 	%r1836, [%r350+3072];
	shr.u32 	%r1837, %r1836, %r2130;
	and.b32  	%r354, %r1837, %r221;
	ld.shared.u32 	%r1838, [%r350+4608];
	shr.u32 	%r1839, %r1838, %r2130;
	and.b32  	%r355, %r1839, %r221;
	ld.shared.u32 	%r1840, [%r350+6144];
	shr.u32 	%r1841, %r1840, %r2130;
	and.b32  	%r356, %r1841, %r221;
	ld.shared.u32 	%r1842, [%r350+7680];
	shr.u32 	%r1843, %r1842, %r2130;
	and.b32  	%r357, %r1843, %r221;
	ld.shared.u32 	%r1844, [%r350+9216];
	shr.u32 	%r1845, %r1844, %r2130;
	and.b32  	%r358, %r1845, %r221;
	ld.shared.u32 	%r1846, [%r350+10752];
	shr.u32 	%r1847, %r1846, %r2130;
	and.b32  	%r359, %r1847, %r221;
	ld.shared.u32 	%r1848, [%r350+12288];
	shr.u32 	%r1849, %r1848, %r2130;
	and.b32  	%r360, %r1849, %r221;
	ld.shared.u32 	%r1850, [%r350+13824];
	shr.u32 	%r1851, %r1850, %r2130;
	and.b32  	%r361, %r1851, %r221;
	ld.shared.u32 	%r1852, [%r350+15360];
	shr.u32 	%r1853, %r1852, %r2130;
	and.b32  	%r362, %r1853, %r221;
	ld.shared.u32 	%r1854, [%r350+16896];
	shr.u32 	%r1855, %r1854, %r2130;
	and.b32  	%r363, %r1855, %r221;
	ld.shared.u32 	%r1856, [%r350+18432];
	shr.u32 	%r1857, %r1856, %r2130;
	and.b32  	%r364, %r1857, %r221;
	ld.shared.u32 	%r1858, [%r350+19968];
	shr.u32 	%r1859, %r1858, %r2130;
	and.b32  	%r365, %r1859, %r221;
	ld.shared.u32 	%r1860, [%r350+21504];
	shr.u32 	%r1861, %r1860, %r2130;
	and.b32  	%r366, %r1861, %r221;
	ld.shared.u32 	%r1862, [%r350+23040];
	shr.u32 	%r1863, %r1862, %r2130;
	and.b32  	%r367, %r1863, %r221;
	ld.shared.u32 	%r1864, [%r350+24576];
	shr.u32 	%r1865, %r1864, %r2130;
	and.b32  	%r368, %r1865, %r221;
	@%p169 bra 	$L__BB8_262;
	ld.param.u64 	%rd443, [_ZN3cub18CUB_300001_SM_10006detail10radix_sort29DeviceRadixSortOnesweepKernelINS1_5radix10policy_hubIiiyE10Policy1000ELNS0_9SortOrderE1EiiyiiNS1_21identity_decomposer_tEEEvPT5_SB_PT3_PKSC_PT1_PKSG_PT2_PKSK_T4_iiT6__param_7];
	cvta.to.global.u64 	%rd249, %rd443;
	and.b32  	%r1869, %r1, 31;
	or.b32  	%r1870, %r647, %r1869;
	cvt.u64.u32 	%rd250, %r1870;
	mul.lo.s32 	%r1871, %r3, 6528;
	cvt.s64.s32 	%rd251, %r1871;
	add.s64 	%rd252, %rd250, %rd251;
	shl.b64 	%rd253, %rd252, 2;
	add.s64 	%rd254, %rd249, %rd253;
	ld.global.u32 	%r2266, [%rd254];
	ld.global.u32 	%r2267, [%rd254+128];
	ld.global.u32 	%r2268, [%rd254+256];
	ld.global.u32 	%r2269, [%rd254+384];
	ld.global.u32 	%r2270, [%rd254+512];
	ld.global.u32 	%r2271, [%rd254+640];
	ld.global.u32 	%r2272, [%rd254+768];
	ld.global.u32 	%r2273, [%rd254+896];
	ld.global.u32 	%r2274, [%rd254+1024];
	ld.global.u32 	%r2275, [%rd254+1152];
	ld.global.u32 	%r2276, [%rd254+1280];
	ld.global.u32 	%r2277, [%rd254+1408];
	ld.global.u32 	%r2278, [%rd254+1536];
	ld.global.u32 	%r2279, [%rd254+1664];
	ld.global.u32 	%r2280, [%rd254+1792];
	ld.global.u32 	%r2281, [%rd254+1920];
	ld.global.u32 	%r2282, [%rd254+2048];
	bra.uni 	$L__BB8_296;
$L__BB8_262:
	ld.param.u32 	%r2091, [_ZN3cub18CUB_300001_SM_10006detail10radix_sort29DeviceRadixSortOnesweepKernelINS1_5radix10policy_hubIiiyE10Policy1000ELNS0_9SortOrderE1EiiyiiNS1_21identity_decomposer_tEEEvPT5_SB_PT3_PKSC_PT1_PKSG_PT2_PKSK_T4_iiT6__param_8];
	ld.param.u64 	%rd444, [_ZN3cub18CUB_300001_SM_10006detail10radix_sort29DeviceRadixSortOnesweepKernelINS1_5radix10policy_hubIiiyE10Policy1000ELNS0_9SortOrderE1EiiyiiNS1_21identity_decomposer_tEEEvPT5_SB_PT3_PKSC_PT1_PKSG_PT2_PKSK_T4_iiT6__param_7];
	cvta.to.global.u64 	%rd255, %rd444;
	add.s64 	%rd23, %rd255, %rd63;
	cvt.u32.u64 	%r1874, %rd7;
	sub.s32 	%r386, %r2091, %r649;
	setp.ge.s32 	%p170, %r1874, %r386;
	@%p170 bra 	$L__BB8_264;
	ld.global.u32 	%r2266, [%rd23];
$L__BB8_264:
	add.s32 	%r1877, %r1874, 32;
	setp.ge.s32 	%p171, %r1877, %r386;
	@%p171 bra 	$L__BB8_266;
	ld.global.u32 	%r2267, [%rd23+128];
$L__BB8_266:
	add.s32 	%r1880, %r1874, 64;
	setp.ge.s32 	%p172, %r1880, %r386;
	@%p172 bra 	$L__BB8_268;
	ld.global.u32 	%r2268, [%rd23+256];
$L__BB8_268:
	add.s32 	%r1883, %r1874, 96;
	setp.ge.s32 	%p173, %r1883, %r386;
	@%p173 bra 	$L__BB8_270;
	ld.global.u32 	%r2269, [%rd23+384];
$L__BB8_270:
	add.s32 	%r1886, %r1874, 128;
	setp.ge.s32 	%p174, %r1886, %r386;
	@%p174 bra 	$L__BB8_272;
	ld.global.u32 	%r2270, [%rd23+512];
$L__BB8_272:
	add.s32 	%r1889, %r1874, 160;
	setp.ge.s32 	%p175, %r1889, %r386;
	@%p175 bra 	$L__BB8_274;
	ld.global.u32 	%r2271, [%rd23+640];
$L__BB8_274:
	add.s32 	%r1892, %r1874, 192;
	setp.ge.s32 	%p176, %r1892, %r386;
	@%p176 bra 	$L__BB8_276;
	ld.global.u32 	%r2272, [%rd23+768];
$L__BB8_276:
	add.s32 	%r1895, %r1874, 224;
	setp.ge.s32 	%p177, %r1895, %r386;
	@%p177 bra 	$L__BB8_278;
	ld.param.u64 	%rd445, [_ZN3cub18CUB_300001_SM_10006detail10radix_sort29DeviceRadixSortOnesweepKernelINS1_5radix10policy_hubIiiyE10Policy1000ELNS0_9SortOrderE1EiiyiiNS1_21identity_decomposer_tEEEvPT5_SB_PT3_PKSC_PT1_PKSG_PT2_PKSK_T4_iiT6__param_7];
	cvta.to.global.u64 	%rd259, %rd445;
	cvt.s64.s32 	%rd260, %r649;
	add.s64 	%rd261, %rd7, %rd260;
	shl.b64 	%rd262, %rd261, 2;
	add.s64 	%rd263, %rd259, %rd262;
	ld.global.u32 	%r2273, [%rd263+896];
$L__BB8_278:
	add.s32 	%r1899, %r1874, 256;
	setp.ge.s32 	%p178, %r1899, %r386;
	@%p178 bra 	$L__BB8_280;
	ld.param.u64 	%rd446, [_ZN3cub18CUB_300001_SM_10006detail10radix_sort29DeviceRadixSortOnesweepKernelINS1_5radix10policy_hubIiiyE10Policy1000ELNS0_9SortOrderE1EiiyiiNS1_21identity_decomposer_tEEEvPT5_SB_PT3_PKSC_PT1_PKSG_PT2_PKSK_T4_iiT6__param_7];
	cvta.to.global.u64 	%rd264, %rd446;
	cvt.s64.s32 	%rd265, %r649;
	add.s64 	%rd266, %rd7, %rd265;
	shl.b64 	%rd267, %rd266, 2;
	add.s64 	%rd268, %rd264, %rd267;
	ld.global.u32 	%r2274, [%rd268+1024];
$L__BB8_280:
	add.s32 	%r1903, %r1874, 288;
	setp.ge.s32 	%p179, %r1903, %r386;
	@%p179 bra 	$L__BB8_282;
	ld.param.u64 	%rd447, [_ZN3cub18CUB_300001_SM_10006detail10radix_sort29DeviceRadixSortOnesweepKernelINS1_5radix10policy_hubIiiyE10Policy1000ELNS0_9SortOrderE1EiiyiiNS1_21identity_decomposer_tEEEvPT5_SB_PT3_PKSC_PT1_PKSG_PT2_PKSK_T4_iiT6__param_7];
	cvta.to.global.u64 	%rd269, %rd447;
	cvt.s64.s32 	%rd270, %r649;
	add.s64 	%rd271, %rd7, %rd270;
	shl.b64 	%rd272, %rd271, 2;
	add.s64 	%rd273, %rd269, %rd272;
	ld.global.u32 	%r2275, [%rd273+1152];
$L__BB8_282:
	add.s32 	%r1907, %r1874, 320;
	setp.ge.s32 	%p180, %r1907, %r386;
	@%p180 bra 	$L__BB8_284;
	ld.param.u64 	%rd448, [_ZN3cub18CUB_300001_SM_10006detail10radix_sort29DeviceRadixSortOnesweepKernelINS1_5radix10policy_hubIiiyE10Policy1000ELNS0_9SortOrderE1EiiyiiNS1_21identity_decomposer_tEEEvPT5_SB_PT3_PKSC_PT1_PKSG_PT2_PKSK_T4_iiT6__param_7];
	cvta.to.global.u64 	%rd274, %rd448;
	cvt.s64.s32 	%rd275, %r649;
	add.s64 	%rd276, %rd7, %rd275;
	shl.b64 	%rd277, %rd276, 2;
	add.s64 	%rd278, %rd274, %rd277;
	ld.global.u32 	%r2276, [%rd278+1280];
$L__BB8_284:
	add.s32 	%r1911, %r1874, 352;
	setp.ge.s32 	%p181, %r1911, %r386;
	@%p181 bra 	$L__BB8_286;
	ld.param.u64 	%rd449, [_ZN3cub18CUB_300001_SM_10006detail10radix_sort29DeviceRadixSortOnesweepKernelINS1_5radix10policy_hubIiiyE10Policy1000ELNS0_9SortOrderE1EiiyiiNS1_21identity_decomposer_tEEEvPT5_SB_PT3_PKSC_PT1_PKSG_PT2_PKSK_T4_iiT6__param_7];
	cvta.to.global.u64 	%rd279, %rd449;
	mul.lo.s32 	%r1912, %r3, 6528;
	cvt.s64.s32 	%rd280, %r1912;
	add.s64 	%rd281, %rd7, %rd280;
	shl.b64 	%rd282, %rd281, 2;
	add.s64 	%rd283, %rd279, %rd282;
	ld.global.u32 	%r2277, [%rd283+1408];
$L__BB8_286:
	add.s32 	%r1915, %r1874, 384;
	setp.ge.s32 	%p182, %r1915, %r386;
	@%p182 bra 	$L__BB8_288;
	ld.param.u64 	%rd450, [_ZN3cub18CUB_300001_SM_10006detail10radix_sort29DeviceRadixSortOnesweepKernelINS1_5radix10policy_hubIiiyE10Policy1000ELNS0_9SortOrderE1EiiyiiNS1_21identity_decomposer_tEEEvPT5_SB_PT3_PKSC_PT1_PKSG_PT2_PKSK_T4_iiT6__param_7];
	cvta.to.global.u64 	%rd284, %rd450;
	mul.lo.s32 	%r1916, %r3, 6528;
	cvt.s64.s32 	%rd285, %r1916;
	add.s64 	%rd286, %rd7, %rd285;
	shl.b64 	%rd287, %rd286, 2;
	add.s64 	%rd288, %rd284, %rd287;
	ld.global.u32 	%r2278, [%rd288+1536];
$L__BB8_288:
	cvt.u32.u64 	%r1918, %rd7;
	add.s32 	%r1919, %r1918, 416;
	setp.ge.s32 	%p183, %r1919, %r386;
	@%p183 bra 	$L__BB8_290;
	ld.param.u64 	%rd451, [_ZN3cub18CUB_300001_SM_10006detail10radix_sort29DeviceRadixSortOnesweepKernelINS1_5radix10policy_hubIiiyE10Policy1000ELNS0_9SortOrderE1EiiyiiNS1_21identity_decomposer_tEEEvPT5_SB_PT3_PKSC_PT1_PKSG_PT2_PKSK_T4_iiT6__param_7];
	cvta.to.global.u64 	%rd289, %rd451;
	mul.lo.s32 	%r1920, %r3, 6528;
	cvt.s64.s32 	%rd290, %r1920;
	add.s64 	%rd291, %rd7, %rd290;
	shl.b64 	%rd292, %rd291, 2;
	add.s64 	%rd293, %rd289, %rd292;
	ld.global.u32 	%r2279, [%rd293+1664];
$L__BB8_290:
	cvt.u32.u64 	%r1922, %rd7;
	add.s32 	%r1923, %r1922, 448;
	setp.ge.s32 	%p184, %r1923, %r386;
	@%p184 bra 	$L__BB8_292;
	ld.param.u64 	%rd452, [_ZN3cub18CUB_300001_SM_10006detail10radix_sort29DeviceRadixSortOnesweepKernelINS1_5radix10policy_hubIiiyE10Policy1000ELNS0_9SortOrderE1EiiyiiNS1_21identity_decomposer_tEEEvPT5_SB_PT3_PKSC_PT1_PKSG_PT2_PKSK_T4_iiT6__param_7];
	cvta.to.global.u64 	%rd294, %rd452;
	mul.lo.s32 	%r1924, %r3, 6528;
	cvt.s64.s32 	%rd295, %r1924;
	add.s64 	%rd296, %rd7, %rd295;
	shl.b64 	%rd297, %rd296, 2;
	add.s64 	%rd298, %rd294, %rd297;
	ld.global.u32 	%r2280, [%rd298+1792];
$L__BB8_292:
	cvt.u32.u64 	%r1926, %rd7;
	add.s32 	%r1927, %r1926, 480;
	setp.ge.s32 	%p185, %r1927, %r386;
	@%p185 bra 	$L__BB8_294;
	ld.param.u64 	%rd453, [_ZN3cub18CUB_300001_SM_10006detail10radix_sort29DeviceRadixSortOnesweepKernelINS1_5radix10policy_hubIiiyE10Policy1000ELNS0_9SortOrderE1EiiyiiNS1_21identity_decomposer_tEEEvPT5_SB_PT3_PKSC_PT1_PKSG_PT2_PKSK_T4_iiT6__param_7];
	cvta.to.global.u64 	%rd299, %rd453;
	mul.lo.s32 	%r1928, %r3, 6528;
	cvt.s64.s32 	%rd300, %r1928;
	add.s64 	%rd301, %rd7, %rd300;
	shl.b64 	%rd302, %rd301, 2;
	add.s64 	%rd303, %rd299, %rd302;
	ld.global.u32 	%r2281, [%rd303+1920];
$L__BB8_294:
	cvt.u32.u64 	%r1930, %rd7;
	add.s32 	%r1931, %r1930, 512;
	setp.ge.s32 	%p186, %r1931, %r386;
	@%p186 bra 	$L__BB8_296;
	ld.param.u64 	%rd454, [_ZN3cub18CUB_300001_SM_10006detail10radix_sort29DeviceRadixSortOnesweepKernelINS1_5radix10policy_hubIiiyE10Policy1000ELNS0_9SortOrderE1EiiyiiNS1_21identity_decomposer_tEEEvPT5_SB_PT3_PKSC_PT1_PKSG_PT2_PKSK_T4_iiT6__param_7];
	cvta.to.global.u64 	%rd304, %rd454;
	mov.u32 	%r1932, %tid.x;
	and.b32  	%r1933, %r1932, 992;
	mul.lo.s32 	%r1934, %r1933, 17;
	and.b32  	%r1935, %r1932, 31;
	or.b32  	%r1936, %r1934, %r1935;
	cvt.u64.u32 	%rd305, %r1936;
	mul.lo.s32 	%r1937, %r3, 6528;
	cvt.s64.s32 	%rd306, %r1937;
	add.s64 	%rd307, %rd305, %rd306;
	shl.b64 	%rd308, %rd307, 2;
	add.s64 	%rd309, %rd304, %rd308;
	ld.global.u32 	%r2282, [%rd309+2048];
$L__BB8_296:
	ld.param.u32 	%r2092, [_ZN3cub18CUB_300001_SM_10006detail10radix_sort29DeviceRadixSortOnesweepKernelINS1_5radix10policy_hubIiiyE10Policy1000ELNS0_9SortOrderE1EiiyiiNS1_21identity_decomposer_tEEEvPT5_SB_PT3_PKSC_PT1_PKSG_PT2_PKSK_T4_iiT6__param_8];
	ld.param.u64 	%rd441, [_ZN3cub18CUB_300001_SM_10006detail10radix_sort29DeviceRadixSortOnesweepKernelINS1_5radix10policy_hubIiiyE10Policy1000ELNS0_9SortOrderE1EiiyiiNS1_21identity_decomposer_tEEEvPT5_SB_PT3_PKSC_PT1_PKSG_PT2_PKSK_T4_iiT6__param_6];
	cvta.to.global.u64 	%rd24, %rd441;
	mov.u32 	%r437, %tid.x;
	cvt.u64.u32 	%rd25, %r437;
	shl.b32 	%r1938, %r437, 2;
	mov.u32 	%r1939, _ZZN3cub18CUB_300001_SM_10006detail10radix_sort29DeviceRadixSortOnesweepKernelINS1_5radix10policy_hubIiiyE10Policy1000ELNS0_9SortOrderE1EiiyiiNS1_21identity_decomposer_tEEEvPT5_SB_PT3_PKSC_PT1_PKSG_PT2_PKSK_T4_iiT6_E1s;
	add.s32 	%r438, %r1939, %r1938;
	mad.lo.s32 	%r1940, %r3, 6528, 6528;
	setp.gt.s32 	%p187, %r1940, %r2092;
	bar.sync 	0;
	st.shared.u32 	[%r323+-4], %r2266;
	st.shared.u32 	[%r324+-4], %r2267;
	st.shared.u32 	[%r325+-4], %r2268;
	st.shared.u32 	[%r326+-4], %r2269;
	st.shared.u32 	[%r327+-4], %r2270;
	st.shared.u32 	[%r328+-4], %r2271;
	st.shared.u32 	[%r329+-4], %r2272;
	st.shared.u32 	[%r330+-4], %r2273;
	st.shared.u32 	[%r331+-4], %r2274;
	st.shared.u32 	[%r332+-4], %r2275;
	st.shared.u32 	[%r333+-4], %r2276;
	st.shared.u32 	[%r334+-4], %r2277;
	st.shared.u32 	[%r335+-4], %r2278;
	st.shared.u32 	[%r336+-4], %r2279;
	st.shared.u32 	[%r337+-4], %r2280;
	st.shared.u32 	[%r338+-4], %r2281;
	st.shared.u32 	[%r339+-4], %r2282;
	bar.sync 	0;
	@%p187 bra 	$L__BB8_298;
	ld.shared.u32 	%r1941, [%r438];
	shl.b32 	%r1942, %r352, 3;
	add.s32 	%r1944, %r1939, 26112;
	add.s32 	%r1945, %r1944, %r1942;
	ld.shared.u64 	%rd310, [%r1945];
	add.s64 	%rd311, %rd310, %rd25;
	shl.b64 	%rd312, %rd311, 2;
	add.s64 	%rd313, %rd24, %rd312;
	st.global.u32 	[%rd313], %r1941;
	bar.warp.sync 	-1;
	ld.shared.u32 	%r1946, [%r438+1536];
	shl.b32 	%r1947, %r353, 3;
	add.s32 	%r1948, %r1944, %r1947;
	ld.shared.u64 	%rd314, [%r1948];
	add.s64 	%rd315, %rd314, %rd25;
	shl.b64 	%rd316, %rd315, 2;
	add.s64 	%rd317, %rd24, %rd316;
	st.global.u32 	[%rd317+1536], %r1946;
	bar.warp.sync 	-1;
	ld.shared.u32 	%r1949, [%r438+3072];
	shl.b32 	%r1950, %r354, 3;
	add.s32 	%r1951, %r1944, %r1950;
	ld.shared.u64 	%rd318, [%r1951];
	add.s64 	%rd319, %rd318, %rd25;
	shl.b64 	%rd320, %rd319, 2;
	add.s64 	%rd321, %rd24, %rd320;
	st.global.u32 	[%rd321+3072], %r1949;
	bar.warp.sync 	-1;
	ld.shared.u32 	%r1952, [%r438+4608];
	shl.b32 	%r1953, %r355, 3;
	add.s32 	%r1954, %r1944, %r1953;
	ld.shared.u64 	%rd322, [%r1954];
	add.s64 	%rd323, %rd322, %rd25;
	shl.b64 	%rd324, %rd323, 2;
	add.s64 	%rd325, %rd24, %rd324;
	st.global.u32 	[%rd325+4608], %r1952;
	bar.warp.sync 	-1;
	ld.shared.u32 	%r1955, [%r438+6144];
	shl.b32 	%r1956, %r356, 3;
	add.s32 	%r1957, %r1944, %r1956;
	ld.shared.u64 	%rd326, [%r1957];
	add.s64 	%rd327, %rd326, %rd25;
	shl.b64 	%rd328, %rd327, 2;
	add.s64 	%rd329, %rd24, %rd328;
	st.global.u32 	[%rd329+6144], %r1955;
	bar.warp.sync 	-1;
	ld.shared.u32 	%r1958, [%r438+7680];
	shl.b32 	%r1959, %r357, 3;
	add.s32 	%r1960, %r1944, %r1959;
	ld.shared.u64 	%rd330, [%r1960];
	add.s64 	%rd331, %rd330, %rd25;
	shl.b64 	%rd332, %rd331, 2;
	add.s64 	%rd333, %rd24, %rd332;
	st.global.u32 	[%rd333+7680], %r1958;
	bar.warp.sync 	-1;
	ld.shared.u32 	%r1961, [%r438+9216];
	shl.b32 	%r1962, %r358, 3;
	add.s32 	%r1963, %r1944, %r1962;
	ld.shared.u64 	%rd334, [%r1963];
	add.s64 	%rd335, %rd334, %rd25;
	shl.b64 	%rd336, %rd335, 2;
	add.s64 	%rd337, %rd24, %rd336;
	st.global.u32 	[%rd337+9216], %r1961;
	bar.warp.sync 	-1;
	ld.shared.u32 	%r1964, [%r438+10752];
	shl.b32 	%r1965, %r359, 3;
	add.s32 	%r1966, %r1944, %r1965;
	ld.shared.u64 	%rd338, [%r1966];
	add.s64 	%rd339, %rd338, %rd25;
	shl.b64 	%rd340, %rd339, 2;
	add.s64 	%rd341, %rd24, %rd340;
	st.global.u32 	[%rd341+10752], %r1964;
	bar.warp.sync 	-1;
	ld.shared.u32 	%r1967, [%r438+12288];
	shl.b32 	%r1968, %r360, 3;
	add.s32 	%r1969, %r1944, %r1968;
	ld.shared.u64 	%rd342, [%r1969];
	add.s64 	%rd343, %rd342, %rd25;
	shl.b64 	%rd344, %rd343, 2;
	add.s64 	%rd345, %rd24, %rd344;
	st.global.u32 	[%rd345+12288], %r1967;
	bar.warp.sync 	-1;
	ld.shared.u32 	%r1970, [%r438+13824];
	shl.b32 	%r1971, %r361, 3;
	add.s32 	%r1972, %r1944, %r1971;
	ld.shared.u64 	%rd346, [%r1972];
	add.s64 	%rd347, %rd346, %rd25;
	shl.b64 	%rd348, %rd347, 2;
	add.s64 	%rd349, %rd24, %rd348;
	st.global.u32 	[%rd349+13824], %r1970;
	bar.warp.sync 	-1;
	ld.shared.u32 	%r1973, [%r438+15360];
	shl.b32 	%r1974, %r362, 3;
	add.s32 	%r1975, %r1944, %r1974;
	ld.shared.u64 	%rd350, [%r1975];
	add.s64 	%rd351, %rd350, %rd25;
	shl.b64 	%rd352, %rd351, 2;
	add.s64 	%rd353, %rd24, %rd352;
	st.global.u32 	[%rd353+15360], %r1973;
	bar.warp.sync 	-1;
	ld.shared.u32 	%r1976, [%r438+16896];
	shl.b32 	%r1977, %r363, 3;
	add.s32 	%r1978, %r1944, %r1977;
	ld.shared.u64 	%rd354, [%r1978];
	add.s64 	%rd355, %rd354, %rd25;
	shl.b64 	%rd356, %rd355, 2;
	add.s64 	%rd357, %rd24, %rd356;
	st.global.u32 	[%rd357+16896], %r1976;
	bar.warp.sync 	-1;
	ld.shared.u32 	%r1979, [%r438+18432];
	shl.b32 	%r1980, %r364, 3;
	add.s32 	%r1981, %r1944, %r1980;
	ld.shared.u64 	%rd358, [%r1981];
	add.s64 	%rd359, %rd358, %rd25;
	shl.b64 	%rd360, %rd359, 2;
	add.s64 	%rd361, %rd24, %rd360;
	st.global.u32 	[%rd361+18432], %r1979;
	bar.warp.sync 	-1;
	ld.shared.u32 	%r1982, [%r438+19968];
	shl.b32 	%r1983, %r365, 3;
	add.s32 	%r1984, %r1944, %r1983;
	ld.shared.u64 	%rd362, [%r1984];
	add.s64 	%rd363, %rd362, %rd25;
	shl.b64 	%rd364, %rd363, 2;
	add.s64 	%rd365, %rd24, %rd364;
	st.global.u32 	[%rd365+19968], %r1982;
	bar.warp.sync 	-1;
	ld.shared.u32 	%r1985, [%r438+21504];
	shl.b32 	%r1986, %r366, 3;
	add.s32 	%r1987, %r1944, %r1986;
	ld.shared.u64 	%rd366, [%r1987];
	add.s64 	%rd367, %rd366, %rd25;
	shl.b64 	%rd368, %rd367, 2;
	add.s64 	%rd369, %rd24, %rd368;
	st.global.u32 	[%rd369+21504], %r1985;
	bar.warp.sync 	-1;
	ld.shared.u32 	%r1988, [%r438+23040];
	shl.b32 	%r1989, %r367, 3;
	add.s32 	%r1990, %r1944, %r1989;
	ld.shared.u64 	%rd370, [%r1990];
	add.s64 	%rd371, %rd370, %rd25;
	shl.b64 	%rd372, %rd371, 2;
	add.s64 	%rd373, %rd24, %rd372;
	st.global.u32 	[%rd373+23040], %r1988;
	bar.warp.sync 	-1;
	ld.shared.u32 	%r1991, [%r438+24576];
	shl.b32 	%r1992, %r368, 3;
	add.s32 	%r1993, %r1944, %r1992;
	ld.shared.u64 	%rd374, [%r1993];
	add.s64 	%rd375, %rd374, %rd25;
	shl.b64 	%rd376, %rd375, 2;
	add.s64 	%rd377, %rd24, %rd376;
	st.global.u32 	[%rd377+24576], %r1991;
	bar.warp.sync 	-1;
	bra.uni 	$L__BB8_333;
$L__BB8_298:
	ld.param.u32 	%r2093, [_ZN3cub18CUB_300001_SM_10006detail10radix_sort29DeviceRadixSortOnesweepKernelINS1_5radix10policy_hubIiiyE10Policy1000ELNS0_9SortOrderE1EiiyiiNS1_21identity_decomposer_tEEEvPT5_SB_PT3_PKSC_PT1_PKSG_PT2_PKSK_T4_iiT6__param_8];
	mad.lo.s32 	%r439, %r3, -6528, %r2093;
	shl.b32 	%r1994, %r352, 3;
	add.s32 	%r1996, %r1939, %r1994;
	ld.shared.u64 	%rd26, [%r1996+26112];
	setp.ge.s32 	%p188, %r437, %r439;
	@%p188 bra 	$L__BB8_300;
	ld.shared.u32 	%r1997, [%r438];
	add.s64 	%rd378, %rd26, %rd25;
	shl.b64 	%rd379, %rd378, 2;
	add.s64 	%rd380, %rd24, %rd379;
	st.global.u32 	[%rd380], %r1997;
$L__BB8_300:
	bar.warp.sync 	-1;
	shl.b32 	%r1998, %r353, 3;
	add.s32 	%r2000, %r1939, %r1998;
	ld.shared.u64 	%rd27, [%r2000+26112];
	add.s32 	%r2001, %r437, 384;
	setp.ge.s32 	%p189, %r2001, %r439;
	@%p189 bra 	$L__BB8_302;
	ld.shared.u32 	%r2002, [%r438+1536];
	add.s64 	%rd381, %rd27, %rd25;
	shl.b64 	%rd382, %rd381, 2;
	add.s64 	%rd383, %rd24, %rd382;
	st.global.u32 	[%rd383+1536], %r2002;
$L__BB8_302:
	bar.warp.sync 	-1;
	shl.b32 	%r2003, %r354, 3;
	add.s32 	%r2005, %r1939, %r2003;
	ld.shared.u64 	%rd28, [%r2005+26112];
	add.s32 	%r2006, %r437, 768;
	setp.ge.s32 	%p190, %r2006, %r439;
	@%p190 bra 	$L__BB8_304;
	ld.shared.u32 	%r2007, [%r438+3072];
	add.s64 	%rd384, %rd28, %rd25;
	shl.b64 	%rd385, %rd384, 2;
	add.s64 	%rd386, %rd24, %rd385;
	st.global.u32 	[%rd386+3072], %r2007;
$L__BB8_304:
	bar.warp.sync 	-1;
	shl.b32 	%r2008, %r355, 3;
	add.s32 	%r2010, %r1939, %r2008;
	ld.shared.u64 	%rd29, [%r2010+26112];
	add.s32 	%r2011, %r437, 1152;
	setp.ge.s32 	%p191, %r2011, %r439;
	@%p191 bra 	$L__BB8_306;
	ld.shared.u32 	%r2012, [%r438+4608];
	add.s64 	%rd387, %rd29, %rd25;
	shl.b64 	%rd388, %rd387, 2;
	add.s64 	%rd389, %rd24, %rd388;
	st.global.u32 	[%rd389+4608], %r2012;
$L__BB8_306:
	bar.warp.sync 	-1;
	shl.b32 	%r2013, %r356, 3;
	add.s32 	%r2015, %r1939, %r2013;
	ld.shared.u64 	%rd30, [%r2015+26112];
	add.s32 	%r2016, %r437, 1536;
	setp.ge.s32 	%p192, %r2016, %r439;
	@%p192 bra 	$L__BB8_308;
	ld.shared.u32 	%r2017, [%r438+6144];
	add.s64 	%rd390, %rd30, %rd25;
	shl.b64 	%rd391, %rd390, 2;
	add.s64 	%rd392, %rd24, %rd391;
	st.global.u32 	[%rd392+6144], %r2017;
$L__BB8_308:
	bar.warp.sync 	-1;
	shl.b32 	%r2018, %r357, 3;
	add.s32 	%r2020, %r1939, %r2018;
	ld.shared.u64 	%rd31, [%r2020+26112];
	add.s32 	%r2021, %r437, 1920;
	setp.ge.s32 	%p193, %r2021, %r439;
	@%p193 bra 	$L__BB8_310;
	ld.shared.u32 	%r2022, [%r438+7680];
	add.s64 	%rd393, %rd31, %rd25;
	shl.b64 	%rd394, %rd393, 2;
	add.s64 	%rd395, %rd24, %rd394;
	st.global.u32 	[%rd395+7680], %r2022;
$L__BB8_310:
	bar.warp.sync 	-1;
	shl.b32 	%r2023, %r358, 3;
	add.s32 	%r2025, %r1939, %r2023;
	ld.shared.u64 	%rd32, [%r2025+26112];
	add.s32 	%r2026, %r437, 2304;
	setp.ge.s32 	%p194, %r2026, %r439;
	@%p194 bra 	$L__BB8_312;
	ld.shared.u32 	%r2027, [%r438+9216];
	add.s64 	%rd396, %rd32, %rd25;
	shl.b64 	%rd397, %rd396, 2;
	add.s64 	%rd398, %rd24, %rd397;
	st.global.u32 	[%rd398+9216], %r2027;
$L__BB8_312:
	bar.warp.sync 	-1;
	shl.b32 	%r2028, %r359, 3;
	add.s32 	%r2030, %r1939, %r2028;
	ld.shared.u64 	%rd33, [%r2030+26112];
	add.s32 	%r2031, %r437, 2688;
	setp.ge.s32 	%p195, %r2031, %r439;
	@%p195 bra 	$L__BB8_314;
	ld.shared.u32 	%r2032, [%r438+10752];
	add.s64 	%rd399, %rd33, %rd25;
	shl.b64 	%rd400, %rd399, 2;
	add.s64 	%rd401, %rd24, %rd400;
	st.global.u32 	[%rd401+10752], %r2032;
$L__BB8_314:
	bar.warp.sync 	-1;
	shl.b32 	%r2033, %r360, 3;
	add.s32 	%r2035, %r1939, %r2033;
	ld.shared.u64 	%rd34, [%r2035+26112];
	or.b32  	%r2036, %r437, 3072;
	setp.ge.s32 	%p196, %r2036, %r439;
	@%p196 bra 	$L__BB8_316;
	ld.shared.u32 	%r2037, [%r438+12288];
	add.s64 	%rd402, %rd34, %rd25;
	shl.b64 	%rd403, %rd402, 2;
	add.s64 	%rd404, %rd24, %rd403;
	st.global.u32 	[%rd404+12288], %r2037;
$L__BB8_316:
	bar.warp.sync 	-1;
	shl.b32 	%r2038, %r361, 3;
	add.s32 	%r2040, %r1939, %r2038;
	ld.shared.u64 	%rd35, [%r2040+26112];
	add.s32 	%r2041, %r437, 3456;
	setp.ge.s32 	%p197, %r2041, %r439;
	@%p197 bra 	$L__BB8_318;
	ld.shared.u32 	%r2042, [%r438+13824];
	add.s64 	%rd405, %rd35, %rd25;
	shl.b64 	%rd406, %rd405, 2;
	add.s64 	%rd407, %rd24, %rd406;
	st.global.u32 	[%rd407+13824], %r2042;
$L__BB8_318:
	bar.warp.sync 	-1;
	shl.b32 	%r2043, %r362, 3;
	add.s32 	%r2045, %r1939, %r2043;
	ld.shared.u64 	%rd36, [%r2045+26112];
	add.s32 	%r2046, %r437, 3840;
	setp.ge.s32 	%p198, %r2046, %r439;
	@%p198 bra 	$L__BB8_320;
	ld.shared.u32 	%r2047, [%r438+15360];
	add.s64 	%rd408, %rd36, %rd25;
	shl.b64 	%rd409, %rd408, 2;
	add.s64 	%rd410, %rd24, %rd409;
	st.global.u32 	[%rd410+15360], %r2047;
$L__BB8_320:
	bar.warp.sync 	-1;
	shl.b32 	%r2048, %r363, 3;
	add.s32 	%r2050, %r1939, %r2048;
	ld.shared.u64 	%rd37, [%r2050+26112];
	add.s32 	%r2051, %r437, 4224;
	setp.ge.s32 	%p199, %r2051, %r439;
	@%p199 bra 	$L__BB8_322;
	ld.shared.u32 	%r2052, [%r438+16896];
	add.s64 	%rd411, %rd37, %rd25;
	shl.b64 	%rd412, %rd411, 2;
	add.s64 	%rd413, %rd24, %rd412;
	st.global.u32 	[%rd413+16896], %r2052;
$L__BB8_322:
	bar.warp.sync 	-1;
	shl.b32 	%r2053, %r364, 3;
	add.s32 	%r2055, %r1939, %r2053;
	ld.shared.u64 	%rd38, [%r2055+26112];
	add.s32 	%r2056, %r437, 4608;
	setp.ge.s32 	%p200, %r2056, %r439;
	@%p200 bra 	$L__BB8_324;
	ld.shared.u32 	%r2057, [%r438+18432];
	add.s64 	%rd414, %rd38, %rd25;
	shl.b64 	%rd415, %rd414, 2;
	add.s64 	%rd416, %rd24, %rd415;
	st.global.u32 	[%rd416+18432], %r2057;
$L__BB8_324:
	bar.warp.sync 	-1;
	shl.b32 	%r2058, %r365, 3;
	add.s32 	%r2060, %r1939, %r2058;
	ld.shared.u64 	%rd39, [%r2060+26112];
	add.s32 	%r2061, %r437, 4992;
	setp.ge.s32 	%p201, %r2061, %r439;
	@%p201 bra 	$L__BB8_326;
	ld.shared.u32 	%r2062, [%r438+19968];
	add.s64 	%rd417, %rd39, %rd25;
	shl.b64 	%rd418, %rd417, 2;
	add.s64 	%rd419, %rd24, %rd418;
	st.global.u32 	[%rd419+19968], %r2062;
$L__BB8_326:
	bar.warp.sync 	-1;
	shl.b32 	%r2063, %r366, 3;
	add.s32 	%r2065, %r1939, %r2063;
	ld.shared.u64 	%rd40, [%r2065+26112];
	add.s32 	%r2066, %r437, 5376;
	setp.ge.s32 	%p202, %r2066, %r439;
	@%p202 bra 	$L__BB8_328;
	ld.shared.u32 	%r2067, [%r438+21504];
	add.s64 	%rd420, %rd40, %rd25;
	shl.b64 	%rd421, %rd420, 2;
	add.s64 	%rd422, %rd24, %rd421;
	st.global.u32 	[%rd422+21504], %r2067;
$L__BB8_328:
	bar.warp.sync 	-1;
	shl.b32 	%r2068, %r367, 3;
	add.s32 	%r2070, %r1939, %r2068;
	ld.shared.u64 	%rd41, [%r2070+26112];
	add.s32 	%r2071, %r437, 5760;
	setp.ge.s32 	%p203, %r2071, %r439;
	@%p203 bra 	$L__BB8_330;
	ld.shared.u32 	%r2072, [%r438+23040];
	add.s64 	%rd423, %rd41, %rd25;
	shl.b64 	%rd424, %rd423, 2;
	add.s64 	%rd425, %rd24, %rd424;
	st.global.u32 	[%rd425+23040], %r2072;
$L__BB8_330:
	bar.warp.sync 	-1;
	shl.b32 	%r2073, %r368, 3;
	add.s32 	%r2075, %r1939, %r2073;
	ld.shared.u64 	%rd426, [%r2075+26112];
	add.s64 	%rd42, %rd426, %rd25;
	or.b32  	%r2076, %r437, 6144;
	setp.ge.s32 	%p204, %r2076, %r439;
	@%p204 bra 	$L__BB8_332;
	ld.shared.u32 	%r2077, [%r438+24576];
	shl.b64 	%rd427, %rd42, 2;
	add.s64 	%rd428, %rd24, %rd427;
	st.global.u32 	[%rd428+24576], %r2077;
$L__BB8_332:
	bar.warp.sync 	-1;
$L__BB8_333:
	ret;

}


// ===== COMPILED SASS (sm_100) =====

	.target	sm_100

	.elftype	@"ET_EXEC"


//--------------------- .note.nv.tkinfo           --------------------------
	.section	.note.nv.tkinfo,"",@"SHT_NOTE"
	.sectionflags	@"SHF_NOTE_NV_TKINFO"
	.tkinfo
        /*0018*/ 	.word	0x00000002
        /*0030*/ 	.string	""
        /*0030*/ 	.string	"ptxas"
        /*0030*/ 	.string	"Cuda compilation tools, release 13.0, V13.0.88"
        /*0030*/ 	.string	"Build cuda_13.0.r13.0/compiler.36424714_0"
        /*0030*/ 	.string	"-arch sm_100 -m 64 "



//--------------------- .note.nv.cuinfo           --------------------------
	.section	.note.nv.cuinfo,"",@"SHT_NOTE"
	.sectionflags	@"SHF_NOTE_NV_CUINFO"
        /*0018*/ 	.short	0x0002
        /*001a*/ 	.short	0x0064
        /*001c*/ 	.short	0x0082
	.zero		2


//--------------------- .nv.info                  --------------------------
	.section	.nv.info,"",@"SHT_CUDA_INFO"
	.align	4


	//----- nvinfo : EIATTR_REGCOUNT
	.align		4
        /*0000*/ 	.byte	0x04, 0x2f
        /*0002*/ 	.short	(.L_46 - .L_45)
	.align		4
.L_45:
        /*0004*/ 	.word	index@(_Z6line89PiS_i)
        /*0008*/ 	.word	0x0000000a


	//----- nvinfo : EIATTR_FRAME_SIZE
	.align		4
.L_46:
        /*000c*/ 	.byte	0x04, 0x11
        /*000e*/ 	.short	(.L_48 - .L_47)
	.align		4
.L_47:
        /*0010*/ 	.word	index@(_Z6line89PiS_i)
        /*0014*/ 	.word	0x00000000


	//----- nvinfo : EIATTR_REGCOUNT
	.align		4
.L_48:
        /*0018*/ 	.byte	0x04, 0x2f
        /*001a*/ 	.short	(.L_50 - .L_49)
	.align		4
.L_49:
        /*001c*/ 	.word	index@(_ZN3cub18CUB_300001_SM_10006detail11EmptyKernelIvEEvv)
        /*0020*/ 	.word	0x00000004


	//----- nvinfo : EIATTR_FRAME_SIZE
	.align		4
.L_50:
        /*0024*/ 	.byte	0x04, 0x11
        /*0026*/ 	.short	(.L_52 - .L_51)
	.align		4
.L_51:
        /*0028*/ 	.word	index@(_ZN3cub18CUB_300001_SM_10006detail11EmptyKernelIvEEvv)
        /*002c*/ 	.word	0x00000000


	//----- nvinfo : EIATTR_REGCOUNT
	.align		4
.L_52:
        /*0030*/ 	.byte	0x04, 0x2f
        /*0032*/ 	.short	(.L_54 - .L_53)
	.align		4
.L_53:
        /*0034*/ 	.word	index@(_ZN3cub18CUB_300001_SM_10006detail8for_each13static_kernelINS2_12policy_hub_t12policy_500_tEmN6thrust24THRUST_300001_SM_1000_NS8cuda_cub20__uninitialized_fill7functorINS7_10device_ptrIiEEiEEEEvT0_T1_)
        /*0038*/ 	.word	0x00000008


	//----- nvinfo : EIATTR_FRAME_SIZE
	.align		4
.L_54:
        /*003c*/ 	.byte	0x04, 0x11
        /*003e*/ 	.short	(.L_56 - .L_55)
	.align		4
.L_55:
        /*0040*/ 	.word	index@(_ZN3cub18CUB_300001_SM_10006detail8for_each13static_kernelINS2_12policy_hub_t12policy_500_tEmN6thrust24THRUST_300001_SM_1000_NS8cuda_cub20__uninitialized_fill7functorINS7_10device_ptrIiEEiEEEEvT0_T1_)
        /*0044*/ 	.word	0x00000000


	//----- nvinfo : EIATTR_REGCOUNT
	.align		4
.L_56:
        /*0048*/ 	.byte	0x04, 0x2f
        /*004a*/ 	.short	(.L_58 - .L_57)
	.align		4
.L_57:
        /*004c*/ 	.word	index@(_ZN3cub18CUB_300001_SM_10006detail8for_each13static_kernelINS2_12policy_hub_t12policy_500_tElN6thrust24THRUST_300001_SM_1000_NS8cuda_cub6__fill7functorINS7_6detail15normal_iteratorINS7_10device_ptrIiEEEEiEEEEvT0_T1_)
        /*0050*/ 	.word	0x00000008


	//----- nvinfo : EIATTR_FRAME_SIZE
	.align		4
.L_58:
        /*0054*/ 	.byte	0x04, 0x11
        /*0056*/ 	.short	(.L_60 - .L_59)
	.align		4
.L_59:
        /*0058*/ 	.word	index@(_ZN3cub18CUB_300001_SM_10006detail8for_each13static_kernelINS2_12policy_hub_t12policy_500_tElN6thrust24THRUST_300001_SM_1000_NS8cuda_cub6__fill7functorINS7_6detail15normal_iteratorINS7_10device_ptrIiEEEEiEEEEvT0_T1_)
        /*005c*/ 	.word	0x00000000


	//----- nvinfo : EIATTR_REGCOUNT
	.align		4
.L_60:
        /*0060*/ 	.byte	0x04, 0x2f
        /*0062*/ 	.short	(.L_62 - .L_61)
	.align		4
.L_61:
        /*0064*/ 	.word	index@(_ZN3cub18CUB_300001_SM_10006detail8for_each13static_kernelINS2_12policy_hub_t12policy_500_tElN6thrust24THRUST_300001_SM_1000_NS8cuda_cub10__tabulate7functorINS7_6detail15normal_iteratorINS7_10device_ptrIiEEEENS7_6system6detail7generic6detail22compute_sequence_valueIivEElEEEEvT0_T1_)
        /*0068*/ 	.word	0x0000000a


	//----- nvinfo : EIATTR_FRAME_SIZE
	.align		4
.L_62:
        /*006c*/ 	.byte	0x04, 0x11
        /*006e*/ 	.short	(.L_64 - .L_63)
	.align		4
.L_63:
        /*0070*/ 	.word	index@(_ZN3cub18CUB_300001_SM_10006detail8for_each13static_kernelINS2_12policy_hub_t12policy_500_tElN6thrust24THRUST_300001_SM_1000_NS8cuda_cub10__tabulate7functorINS7_6detail15normal_iteratorINS7_10device_ptrIiEEEENS7_6system6detail7generic6detail22compute_sequence_valueIivEElEEEEvT0_T1_)
        /*0074*/ 	.word	0x00000000


	//----- nvinfo : EIATTR_REGCOUNT
	.align		4
.L_64:
        /*0078*/ 	.byte	0x04, 0x2f
        /*007a*/ 	.short	(.L_66 - .L_65)
	.align		4
.L_65:
        /*007c*/ 	.word	index@(_ZN3cub18CUB_300001_SM_10006detail10radix_sort31DeviceRadixSortSingleTileKernelINS1_5radix10policy_hubIiiyE10Policy1000ELNS0_9SortOrderE1EiiyNS1_21identity_decomposer_tEEEvPKT1_PSA_PKT2_PSE_T3_iiT4_)
        /*0080*/ 	.word	0x00000099


	//----- nvinfo : EIATTR_FRAME_SIZE
	.align		4
.L_66:
        /*0084*/ 	.byte	0x04, 0x11
        /*0086*/ 	.short	(.L_68 - .L_67)
	.align		4
.L_67:
        /*0088*/ 	.word	index@(_ZN3cub18CUB_300001_SM_10006detail10radix_sort31DeviceRadixSortSingleTileKernelINS1_5radix10policy_hubIiiyE10Policy1000ELNS0_9SortOrderE1EiiyNS1_21identity_decomposer_tEEEvPKT1_PSA_PKT2_PSE_T3_iiT4_)
        /*008c*/ 	.word	0x00000000


	//----- nvinfo : EIATTR_REGCOUNT
	.align		4
.L_68:
        /*0090*/ 	.byte	0x04, 0x2f
        /*0092*/ 	.short	(.L_70 - .L_69)
	.align		4
.L_69:
        /*0094*/ 	.word	index@(_ZN3cub18CUB_300001_SM_10006detail10radix_sort30DeviceRadixSortHistogramKernelINS1_5radix10policy_hubIiiyE10Policy1000ELNS0_9SortOrderE1EiyNS1_21identity_decomposer_tEEEvPT2_PKT1_SA_iiT3_)
        /*0098*/ 	.word	0x00000020


	//----- nvinfo : EIATTR_FRAME_SIZE
	.align		4
.L_70:
        /*009c*/ 	.byte	0x04, 0x11
        /*009e*/ 	.short	(.L_72 - .L_71)
	.align		4
.L_71:
        /*00a0*/ 	.word	index@(_ZN3cub18CUB_300001_SM_10006detail10radix_sort30DeviceRadixSortHistogramKernelINS1_5radix10policy_hubIiiyE10Policy1000ELNS0_9SortOrderE1EiyNS1_21identity_decomposer_tEEEvPT2_PKT1_SA_iiT3_)
        /*00a4*/ 	.word	0x00000000


	//----- nvinfo : EIATTR_REGCOUNT
	.align		4
.L_72:
        /*00a8*/ 	.byte	0x04, 0x2f
        /*00aa*/ 	.short	(.L_74 - .L_73)
	.align		4
.L_73:
        /*00ac*/ 	.word	index@(_ZN3cub18CUB_300001_SM_10006detail10radix_sort33DeviceRadixSortExclusiveSumKernelINS1_5radix10policy_hubIiiyE10Policy1000EyEEvPT0_)
        /*00b0*/ 	.word	0x00000020


	//----- nvinfo : EIATTR_FRAME_SIZE
	.align		4
.L_74:
        /*00b4*/ 	.byte	0x04, 0x11
        /*00b6*/ 	.short	(.L_76 - .L_75)
	.align		4
.L_75:
        /*00b8*/ 	.word	index@(_ZN3cub18CUB_300001_SM_10006detail10radix_sort33DeviceRadixSortExclusiveSumKernelINS1_5radix10policy_hubIiiyE10Policy1000EyEEvPT0_)
        /*00bc*/ 	.word	0x00000000


	//----- nvinfo : EIATTR_REGCOUNT
	.align		4
.L_76:
        /*00c0*/ 	.byte	0x04, 0x2f
        /*00c2*/ 	.short	(.L_78 - .L_77)
	.align		4
.L_77:
        /*00c4*/ 	.word	index@(_ZN3cub18CUB_300001_SM_10006detail10radix_sort29DeviceRadixSortOnesweepKernelINS1_5radix10policy_hubIiiyE10Policy1000ELNS0_9SortOrderE1EiiyiiNS1_21identity_decomposer_tEEEvPT5_SB_PT3_PKSC_PT1_PKSG_PT2_PKSK_T4_iiT6_)
        /*00c8*/ 	.word	0x00000049


	//----- nvinfo : EIATTR_FRAME_SIZE
	.align		4
.L_78:
        /*00cc*/ 	.byte	0x04, 0x11
        /*00ce*/ 	.short	(.L_80 - .L_79)
	.align		4
.L_79:
        /*00d0*/ 	.word	index@(_ZN3cub18CUB_300001_SM_10006detail10radix_sort29DeviceRadixSortOnesweepKernelINS1_5radix10policy_hubIiiyE10Policy1000ELNS0_9SortOrderE1EiiyiiNS1_21identity_decomposer_tEEEvPT5_SB_PT3_PKSC_PT1_PKSG_PT2_PKSK_T4_iiT6_)
        /*00d4*/ 	.word	0x00000000


	//----- nvinfo : EIATTR_MIN_STACK_SIZE
	.align		4
.L_80:
        /*00d8*/ 	.byte	0x04, 0x12
        /*00da*/ 	.short	(.L_82 - .L_81)
	.align		4
.L_81:
        /*00dc*/ 	.word	index@(_ZN3cub18CUB_300001_SM_10006detail10radix_sort29DeviceRadixSortOnesweepKernelINS1_5radix10policy_hubIiiyE10Policy1000ELNS0_9SortOrderE1EiiyiiNS1_21identity_decomposer_tEEEvPT5_SB_PT3_PKSC_PT1_PKSG_PT2_PKSK_T4_iiT6_)
        /*00e0*/ 	.word	0x00000000


	//----- nvinfo : EIATTR_MIN_STACK_SIZE
	.align		4
.L_82:
        /*00e4*/ 	.byte	0x04, 0x12
        /*00e6*/ 	.short	(.L_84 - .L_83)
	.align		4
.L_83:
        /*00e8*/ 	.word	index@(_ZN3cub18CUB_300001_SM_10006detail10radix_sort33DeviceRadixSortExclusiveSumKernelINS1_5radix10policy_hubIiiyE10Policy1000EyEEvPT0_)
        /*00ec*/ 	.word	0x00000000


	//----- nvinfo : EIATTR_MIN_STACK_SIZE
	.align		4
.L_84:
        /*00f0*/ 	.byte	0x04, 0x12
        /*00f2*/ 	.short	(.L_86 - .L_85)
	.align		4
.L_85:
        /*00f4*/ 	.word	index@(_ZN3cub18CUB_300001_SM_10006detail10radix_sort30DeviceRadixSortHistogramKernelINS1_5radix10policy_hubIiiyE10Policy1000ELNS0_9SortOrderE1EiyNS1_21identity_decomposer_tEEEvPT2_PKT1_SA_iiT3_)
        /*00f8*/ 	.word	0x00000000


	//----- nvinfo : EIATTR_MIN_STACK_SIZE
	.align		4
.L_86:
        /*00fc*/ 	.byte	0x04, 0x12
        /*00fe*/ 	.short	(.L_88 - .L_87)
	.align		4
.L_87:
        /*0100*/ 	.word	index@(_ZN3cub18CUB_300001_SM_10006detail10radix_sort31DeviceRadixSortSingleTileKernelINS1_5radix10policy_hubIiiyE10Policy1000ELNS0_9SortOrderE1EiiyNS1_21identity_decomposer_tEEEvPKT1_PSA_PKT2_PSE_T3_iiT4_)
        /*0104*/ 	.word	0x00000000


	//----- nvinfo : EIATTR_MIN_STACK_SIZE
	.align		4
.L_88:
        /*0108*/ 	.byte	0x04, 0x12
        /*010a*/ 	.short	(.L_90 - .L_89)
	.align		4
.L_89:
        /*010c*/ 	.word	index@(_ZN3cub18CUB_300001_SM_10006detail8for_each13static_kernelINS2_12policy_hub_t12policy_500_tElN6thrust24THRUST_300001_SM_1000_NS8cuda_cub10__tabulate7functorINS7_6detail15normal_iteratorINS7_10device_ptrIiEEEENS7_6system6detail7generic6detail22compute_sequence_valueIivEElEEEEvT0_T1_)
        /*0110*/ 	.word	0x00000000


	//----- nvinfo : EIATTR_MIN_STACK_SIZE
	.align		4
.L_90:
        /*0114*/ 	.byte	0x04, 0x12
        /*0116*/ 	.short	(.L_92 - .L_91)
	.align		4
.L_91:
        /*0118*/ 	.word	index@(_ZN3cub18CUB_300001_SM_10006detail8for_each13static_kernelINS2_12policy_hub_t12policy_500_tElN6thrust24THRUST_300001_SM_1000_NS8cuda_cub6__fill7functorINS7_6detail15normal_iteratorINS7_10device_ptrIiEEEEiEEEEvT0_T1_)
        /*011c*/ 	.word	0x00000000


	//----- nvinfo : EIATTR_MIN_STACK_SIZE
	.align		4
.L_92:
        /*0120*/ 	.byte	0x04, 0x12
        /*0122*/ 	.short	(.L_94 - .L_93)
	.align		4
.L_93:
        /*0124*/ 	.word	index@(_ZN3cub18CUB_300001_SM_10006detail8for_each13static_kernelINS2_12policy_hub_t12policy_500_tEmN6thrust24THRUST_300001_SM_1000_NS8cuda_cub20__uninitialized_fill7functorINS7_10device_ptrIiEEiEEEEvT0_T1_)
        /*0128*/ 	.word	0x00000000


	//----- nvinfo : EIATTR_MIN_STACK_SIZE
	.align		4
.L_94:
        /*012c*/ 	.byte	0x04, 0x12
        /*012e*/ 	.short	(.L_96 - .L_95)
	.align		4
.L_95:
        /*0130*/ 	.word	index@(_ZN3cub18CUB_300001_SM_10006detail11EmptyKernelIvEEvv)
        /*0134*/ 	.word	0x00000000


	//----- nvinfo : EIATTR_MIN_STACK_SIZE
	.align		4
.L_96:
        /*0138*/ 	.byte	0x04, 0x12
        /*013a*/ 	.short	(.L_98 - .L_97)
	.align		4
.L_97:
        /*013c*/ 	.word	index@(_Z6line89PiS_i)
        /*0140*/ 	.word	0x00000000
.L_98:


//--------------------- .nv.compat                --------------------------
	.section	.nv.compat,"",@"SHT_CUDA_COMPAT_INFO"
	.align	4
        /*0000*/ 	.byte	0x02, 0x09, 0x00, 0x00, 0x02, 0x02, 0x01, 0x00, 0x02, 0x05, 0x05, 0x00, 0x03, 0x07, 0x01, 0x01
        /*0010*/ 	.byte	0x02, 0x03, 0x00, 0x00, 0x02, 0x06, 0x01, 0x00, 0x04, 0x0b, 0x08, 0x00, 0x09, 0x00, 0x00, 0x00
        /*0020*/ 	.byte	0x00, 0x00, 0x00, 0x00


//--------------------- .nv.info._ZN3cub18CUB_300001_SM_10006detail10radix_sort29DeviceRadixSortOnesweepKernelINS1_5radix10policy_hubIiiyE10Policy1000ELNS0_9SortOrderE1EiiyiiNS1_21identity_decomposer_tEEEvPT5_SB_PT3_PKSC_PT1_PKSG_PT2_PKSK_T4_iiT6_ --------------------------
	.section	.nv.info._ZN3cub18CUB_300001_SM_10006detail10radix_sort29DeviceRadixSortOnesweepKernelINS1_5radix10policy_hubIiiyE10Policy1000ELNS0_9SortOrderE1EiiyiiNS1_21identity_decomposer_tEEEvPT5_SB_PT3_PKSC_PT1_PKSG_PT2_PKSK_T4_iiT6_,"",@"SHT_CUDA_INFO"
	.sectionflags	@""
	.align	4


	//----- nvinfo : EIATTR_CUDA_API_VERSION
	.align		4
        /*0000*/ 	.byte	0x04, 0x37
        /*0002*/ 	.short	(.L_100 - .L_99)
.L_99:
        /*0004*/ 	.word	0x00000082


	//----- nvinfo : EIATTR_KPARAM_INFO
	.align		4
.L_100:
        /*0008*/ 	.byte	0x04, 0x17
        /*000a*/ 	.short	(.L_102 - .L_101)
.L_101:
        /*000c*/ 	.word	0x00000000
        /*0010*/ 	.short	0x000b
        /*0012*/ 	.short	0x004c
        /*0014*/ 	.byte	0x00, 0xf0, 0x05, 0x00


	//----- nvinfo : EIATTR_KPARAM_INFO
	.align		4
.L_102:
        /*0018*/ 	.byte	0x04, 0x17
        /*001a*/ 	.short	(.L_104 - .L_103)
.L_103:
        /*001c*/ 	.word	0x00000000
        /*0020*/ 	.short	0x000a
        /*0022*/ 	.short	0x0048
        /*0024*/ 	.byte	0x00, 0xf0, 0x11, 0x00


	//----- nvinfo : EIATTR_KPARAM_INFO
	.align		4
.L_104:
        /*0028*/ 	.byte	0x04, 0x17
        /*002a*/ 	.short	(.L_106 - .L_105)
.L_105:
        /*002c*/ 	.word	0x00000000
        /*0030*/ 	.short	0x0009
        /*0032*/ 	.short	0x0044
        /*0034*/ 	.byte	0x00, 0xf0, 0x11, 0x00


	//----- nvinfo : EIATTR_KPARAM_INFO
	.align		4
.L_106:
        /*0038*/ 	.byte	0x04, 0x17
        /*003a*/ 	.short	(.L_108 - .L_107)
.L_107:
        /*003c*/ 	.word	0x00000000
        /*0040*/ 	.short	0x0008
        /*0042*/ 	.short	0x0040
        /*0044*/ 	.byte	0x00, 0xf0, 0x11, 0x00


	//----- nvinfo : EIATTR_KPARAM_INFO
	.align		4
.L_108:
        /*0048*/ 	.byte	0x04, 0x17
        /*004a*/ 	.short	(.L_110 - .L_109)
.L_109:
        /*004c*/ 	.word	0x00000000
        /*0050*/ 	.short	0x0007
        /*0052*/ 	.short	0x0038
        /*0054*/ 	.byte	0x00, 0xf5, 0x21, 0x00


	//----- nvinfo : EIATTR_KPARAM_INFO
	.align		4
.L_110:
        /*0058*/ 	.byte	0x04, 0x17
        /*005a*/ 	.short	(.L_112 - .L_111)
.L_111:
        /*005c*/ 	.word	0x00000000
        /*0060*/ 	.short	0x0006
        /*0062*/ 	.short	0x0030
        /*0064*/ 	.byte	0x00, 0xf5, 0x21, 0x00


	//----- nvinfo : EIATTR_KPARAM_INFO
	.align		4
.L_112:
        /*0068*/ 	.byte	0x04, 0x17
        /*006a*/ 	.short	(.L_114 - .L_113)
.L_113:
        /*006c*/ 	.word	0x00000000
        /*0070*/ 	.short	0x0005
        /*0072*/ 	.short	0x0028
        /*0074*/ 	.byte	0x00, 0xf5, 0x21, 0x00


	//----- nvinfo : EIATTR_KPARAM_INFO
	.align		4
.L_114:
        /*0078*/ 	.byte	0x04, 0x17
        /*007a*/ 	.short	(.L_116 - .L_115)
.L_115:
        /*007c*/ 	.word	0x00000000
        /*0080*/ 	.short	0x0004
        /*0082*/ 	.short	0x0020
        /*0084*/ 	.byte	0x00, 0xf5, 0x21, 0x00


	//----- nvinfo : EIATTR_KPARAM_INFO
	.align		4
.L_116:
        /*0088*/ 	.byte	0x04, 0x17
        /*008a*/ 	.short	(.L_118 - .L_117)
.L_117:
        /*008c*/ 	.word	0x00000000
        /*0090*/ 	.short	0x0003
        /*0092*/ 	.short	0x0018
        /*0094*/ 	.byte	0x00, 0xf5, 0x21, 0x00


	//----- nvinfo : EIATTR_KPARAM_INFO
	.align		4
.L_118:
        /*0098*/ 	.byte	0x04, 0x17
        /*009a*/ 	.short	(.L_120 - .L_119)
.L_119:
        /*009c*/ 	.word	0x00000000
        /*00a0*/ 	.short	0x0002
        /*00a2*/ 	.short	0x0010
        /*00a4*/ 	.byte	0x00, 0xf5, 0x21, 0x00


	//----- nvinfo : EIATTR_KPARAM_INFO
	.align		4
.L_120:
        /*00a8*/ 	.byte	0x04, 0x17
        /*00aa*/ 	.short	(.L_122 - .L_121)
.L_121:
        /*00ac*/ 	.word	0x00000000
        /*00b0*/ 	.short	0x0001
        /*00b2*/ 	.short	0x0008
        /*00b4*/ 	.byte	0x00, 0xf5, 0x21, 0x00


	//----- nvinfo : EIATTR_KPARAM_INFO
	.align		4
.L_122:
        /*00b8*/ 	.byte	0x04, 0x17
        /*00ba*/ 	.short	(.L_124 - .L_123)
.L_123:
        /*00bc*/ 	.word	0x00000000
        /*00c0*/ 	.short	0x0000
        /*00c2*/ 	.short	0x0000
        /*00c4*/ 	.byte	0x00, 0xf5, 0x21, 0x00


	//----- nvinfo : EIATTR_SPARSE_MMA_MASK
	.align		4
.L_124:
        /*00c8*/ 	.byte	0x03, 0x50
        /*00ca*/ 	.short	0x0000


	//----- nvinfo : EIATTR_MAXREG_COUNT
	.align		4
        /*00cc*/ 	.byte	0x03, 0x1b
        /*00ce*/ 	.short	0x00a8


	//----- nvinfo : EIATTR_NUM_BARRIERS
	.align		4
        /*00d0*/ 	.byte	0x02, 0x4c
        /*00d2*/ 	.byte	0x01
	.zero		1


	//----- nvinfo : EIATTR_MERCURY_ISA_VERSION
	.align		4
        /*00d4*/ 	.byte	0x03, 0x5f
        /*00d6*/ 	.short	0x0101


	//----- nvinfo : EIATTR_COOP_GROUP_MASK_REGIDS
	.align		4
        /*00d8*/ 	.byte	0x04, 0x29
        /*00da*/ 	.short	(.L_126 - .L_125)


	//   ....[0]....
.L_125:
        /*00dc*/ 	.word	0xffffffff


	//   ....[1]....
        /*00e0*/ 	.word	0x05000006


	//   ....[2]....
        /*00e4*/ 	.word	0xffffffff


	//   ....[3]....
        /*00e8*/ 	.word	0xffffffff


	//   ....[4]....
        /*00ec*/ 	.word	0xffffffff


	//   ....[5]....
        /*00f0*/ 	.word	0xffffffff


	//   ....[6]....
        /*00f4*/ 	.word	0xffffffff


	//   ....[7]....
        /*00f8*/ 	.word	0xffffffff


	//   ....[8]....
        /*00fc*/ 	.word	0xffffffff


	//   ....[9]....
        /*0100*/ 	.word	0xffffffff


	//   ....[10]....
        /*0104*/ 	.word	0xffffffff


	//   ....[11]....
        /*0108*/ 	.word	0xffffffff


	//   ....[12]....
        /*010c*/ 	.word	0xffffffff


	//   ....[13]....
        /*0110*/ 	.word	0xffffffff


	//   ....[14]....
        /*0114*/ 	.word	0xffffffff


	//   ....[15]....
        /*0118*/ 	.word	0xffffffff


	//   ....[16]....
        /*011c*/ 	.word	0xffffffff


	//   ....[17]....
        /*0120*/ 	.word	0xffffffff


	//   ....[18]....
        /*0124*/ 	.word	0xffffffff


	//   ....[19]....
        /*0128*/ 	.word	0xffffffff


	//   ....[20]....
        /*012c*/ 	.word	0xffffffff


	//   ....[21]....
        /*0130*/ 	.word	0xffffffff


	//   ....[22]....
        /*0134*/ 	.word	0xffffffff


	//   ....[23]....
        /*0138*/ 	.word	0xffffffff


	//   ....[24]....
        /*013c*/ 	.word	0xffffffff


	//   ....[25]....
        /*0140*/ 	.word	0xffffffff


	//   ....[26]....
        /*0144*/ 	.word	0xffffffff


	//   ....[27]....
        /*0148*/ 	.word	0xffffffff


	//   ....[28]....
        /*014c*/ 	.word	0xffffffff


	//   ....[29]....
        /*0150*/ 	.word	0xffffffff


	//   ....[30]....
        /*0154*/ 	.word	0xffffffff


	//   ....[31]....
        /*0158*/ 	.word	0xffffffff


	//   ....[32]....
        /*015c*/ 	.word	0xffffffff


	//   ....[33]....
        /*0160*/ 	.word	0xffffffff


	//   ....[34]....
        /*0164*/ 	.word	0xffffffff


	//   ....[35]....
        /*0168*/ 	.word	0xffffffff


	//   ....[36]....
        /*016c*/ 	.word	0xffffffff


	//   ....[37]....
        /*0170*/ 	.word	0xffffffff


	//   ....[38]....
        /*0174*/ 	.word	0xffffffff


	//   ....[39]....
        /*0178*/ 	.word	0xffffffff


	//   ....[40]....
        /*017c*/ 	.word	0xffffffff


	//   ....[41]....
        /*0180*/ 	.word	0xffffffff


	//   ....[42]....
        /*0184*/ 	.word	0xffffffff


	//   ....[43]....
        /*0188*/ 	.word	0xffffffff


	//   ....[44]....
        /*018c*/ 	.word	0xffffffff


	//   ....[45]....
        /*0190*/ 	.word	0xffffffff


	//   ....[46]....
        /*0194*/ 	.word	0xffffffff


	//   ....[47]....
        /*0198*/ 	.word	0xffffffff


	//   ....[48]....
        /*019c*/ 	.word	0xffffffff


	//   ....[49]....
        /*01a0*/ 	.word	0xffffffff


	//   ....[50]....
        /*01a4*/ 	.word	0xffffffff


	//   ....[51]....
        /*01a8*/ 	.word	0xffffffff


	//   ....[52]....
        /*01ac*/ 	.word	0xffffffff


	//   ....[53]....
        /*01b0*/ 	.word	0xffffffff


	//   ....[54]....
        /*01b4*/ 	.word	0xffffffff


	//   ....[55]....
        /*01b8*/ 	.word	0xffffffff


	//   ....[56]....
        /*01bc*/ 	.word	0xffffffff


	//   ....[57]....
        /*01c0*/ 	.word	0xffffffff


	//   ....[58]....
        /*01c4*/ 	.word	0xffffffff


	//   ....[59]....
        /*01c8*/ 	.word	0xffffffff


	//   ....[60]....
        /*01cc*/ 	.word	0xffffffff


	//   ....[61]....
        /*01d0*/ 	.word	0xffffffff


	//   ....[62]....
        /*01d4*/ 	.word	0xffffffff


	//   ....[63]....
        /*01d8*/ 	.word	0xffffffff


	//   ....[64]....
        /*01dc*/ 	.word	0xffffffff


	//   ....[65]....
        /*01e0*/ 	.word	0xffffffff


	//   ....[66]....
        /*01e4*/ 	.word	0xffffffff


	//   ....[67]....
        /*01e8*/ 	.word	0xffffffff


	//   ....[68]....
        /*01ec*/ 	.word	0xffffffff


	//   ....[69]....
        /*01f0*/ 	.word	0xffffffff


	//   ....[70]....
        /*01f4*/ 	.word	0xffffffff


	//   ....[71]....
        /*01f8*/ 	.word	0xffffffff


	//   ....[72]....
        /*01fc*/ 	.word	0xffffffff


	//   ....[73]....
        /*0200*/ 	.word	0xffffffff


	//   ....[74]....
        /*0204*/ 	.word	0xffffffff


	//   ....[75]....
        /*0208*/ 	.word	0xffffffff


	//   ....[76]....
        /*020c*/ 	.word	0xffffffff


	//   ....[77]....
        /*0210*/ 	.word	0xffffffff


	//   ....[78]....
        /*0214*/ 	.word	0xffffffff


	//   ....[79]....
        /*0218*/ 	.word	0xffffffff


	//   ....[80]....
        /*021c*/ 	.word	0xffffffff


	//   ....[81]....
        /*0220*/ 	.word	0xffffffff


	//   ....[82]....
        /*0224*/ 	.word	0xffffffff


	//   ....[83]....
        /*0228*/ 	.word	0xffffffff


	//   ....[84]....
        /*022c*/ 	.word	0xffffffff


	//   ....[85]....
        /*0230*/ 	.word	0xffffffff


	//   ....[86]....
        /*0234*/ 	.word	0xffffffff


	//   ....[87]....
        /*0238*/ 	.word	0xffffffff


	//   ....[88]....
        /*023c*/ 	.word	0xffffffff


	//   ....[89]....
        /*0240*/ 	.word	0xffffffff


	//   ....[90]....
        /*0244*/ 	.word	0xffffffff


	//   ....[91]....
        /*0248*/ 	.word	0xffffffff


	//   ....[92]....
        /*024c*/ 	.word	0xffffffff


	//   ....[93]....
        /*0250*/ 	.word	0xffffffff


	//   ....[94]....
        /*0254*/ 	.word	0xffffffff


	//   ....[95]....
        /*0258*/ 	.word	0xffffffff


	//   ....[96]....
        /*025c*/ 	.word	0xffffffff


	//   ....[97]....
        /*0260*/ 	.word	0xffffffff


	//   ....[98]....
        /*0264*/ 	.word	0xffffffff


	//   ....[99]....
        /*0268*/ 	.word	0xffffffff


	//   ....[100]....
        /*026c*/ 	.word	0xffffffff


	//   ....[101]....
        /*0270*/ 	.word	0xffffffff


	//   ....[102]....
        /*0274*/ 	.word	0xffffffff


	//   ....[103]....
        /*0278*/ 	.word	0xffffffff


	//   ....[104]....
        /*027c*/ 	.word	0xffffffff


	//   ....[105]....
        /*0280*/ 	.word	0xffffffff


	//   ....[106]....
        /*0284*/ 	.word	0xffffffff


	//   ....[107]....
        /*0288*/ 	.word	0xffffffff


	//   ....[108]....
        /*028c*/ 	.word	0xffffffff


	//   ....[109]....
        /*0290*/ 	.word	0xffffffff


	//   ....[110]....
        /*0294*/ 	.word	0xffffffff


	//   ....[111]....
        /*0298*/ 	.word	0xffffffff


	//   ....[112]....
        /*029c*/ 	.word	0xffffffff


	//   ....[113]....
        /*02a0*/ 	.word	0xffffffff


	//   ....[114]....
        /*02a4*/ 	.word	0xffffffff


	//   ....[115]....
        /*02a8*/ 	.word	0xffffffff


	//   ....[116]....
        /*02ac*/ 	.word	0xffffffff


	//   ....[117]....
        /*02b0*/ 	.word	0xffffffff


	//   ....[118]....
        /*02b4*/ 	.word	0xffffffff


	//   ....[119]....
        /*02b8*/ 	.word	0xffffffff


	//   ....[120]....
        /*02bc*/ 	.word	0xffffffff


	//   ....[121]....
        /*02c0*/ 	.word	0xffffffff


	//   ....[122]....
        /*02c4*/ 	.word	0xffffffff


	//   ....[123]....
        /*02c8*/ 	.word	0xffffffff


	//   ....[124]....
        /*02cc*/ 	.word	0xffffffff


	//   ....[125]....
        /*02d0*/ 	.word	0xffffffff


	//   ....[126]....
        /*02d4*/ 	.word	0xffffffff


	//   ....[127]....
        /*02d8*/ 	.word	0xffffffff


	//   ....[128]....
        /*02dc*/ 	.word	0xffffffff


	//   ....[129]....
        /*02e0*/ 	.word	0xffffffff


	//   ....[130]....
        /*02e4*/ 	.word	0xffffffff


	//   ....[131]....
        /*02e8*/ 	.word	0xffffffff


	//   ....[132]....
        /*02ec*/ 	.word	0xffffffff


	//   ....[133]....
        /*02f0*/ 	.word	0xffffffff


	//   ....[134]....
        /*02f4*/ 	.word	0xffffffff


	//   ....[135]....
        /*02f8*/ 	.word	0xffffffff


	//   ....[136]....
        /*02fc*/ 	.word	0xffffffff


	//   ....[137]....
        /*0300*/ 	.word	0xffffffff


	//   ....[138]....
        /*0304*/ 	.word	0xffffffff


	//   ....[139]....
        /*0308*/ 	.word	0xffffffff


	//   ....[140]....
        /*030c*/ 	.word	0xffffffff


	//   ....[141]....
        /*0310*/ 	.word	0xffffffff


	//   ....[142]....
        /*0314*/ 	.word	0xffffffff


	//   ....[143]....
        /*0318*/ 	.word	0xffffffff


	//   ....[144]....
        /*031c*/ 	.word	0xffffffff


	//   ....[145]....
        /*0320*/ 	.word	0xffffffff


	//   ....[146]....
        /*0324*/ 	.word	0xffffffff


	//   ....[147]....
        /*0328*/ 	.word	0xffffffff


	//   ....[148]....
        /*032c*/ 	.word	0xffffffff


	//   ....[149]....
        /*0330*/ 	.word	0xffffffff


	//   ....[150]....
        /*0334*/ 	.word	0xffffffff


	//   ....[151]....
        /*0338*/ 	.word	0xffffffff


	//   ....[152]....
        /*033c*/ 	.word	0xffffffff


	//   ....[153]....
        /*0340*/ 	.word	0xffffffff


	//   ....[154]....
        /*0344*/ 	.word	0xffffffff


	//   ....[155]....
        /*0348*/ 	.word	0xffffffff


	//   ....[156]....
        /*034c*/ 	.word	0xffffffff


	//   ....[157]....
        /*0350*/ 	.word	0xffffffff


	//   ....[158]....
        /*0354*/ 	.word	0xffffffff


	//   ....[159]....
        /*0358*/ 	.word	0xffffffff


	//   ....[160]....
        /*035c*/ 	.word	0x05000006


	//   ....[161]....
        /*0360*/ 	.word	0xffffffff


	//   ....[162]....
        /*0364*/ 	.word	0xffffffff


	//   ....[163]....
        /*0368*/ 	.word	0xffffffff


	//   ....[164]....
        /*036c*/ 	.word	0xffffffff


	//   ....[165]....
        /*0370*/ 	.word	0xffffffff


	//   ....[166]....
        /*0374*/ 	.word	0xffffffff


	//   ....[167]....
        /*0378*/ 	.word	0xffffffff


	//   ....[168]....
        /*037c*/ 	.word	0xffffffff


	//   ....[169]....
        /*0380*/ 	.word	0xffffffff


	//   ....[170]....
        /*0384*/ 	.word	0xffffffff


	//   ....[171]....
        /*0388*/ 	.word	0xffffffff


	//   ....[172]....
        /*038c*/ 	.word	0xffffffff


	//   ....[173]....
        /*0390*/ 	.word	0xffffffff


	//   ....[174]....
        /*0394*/ 	.word	0xffffffff


	//   ....[175]....
        /*0398*/ 	.word	0xffffffff


	//   ....[176]....
        /*039c*/ 	.word	0xffffffff


	//   ....[177]....
        /*03a0*/ 	.word	0xffffffff


	//   ....[178]....
        /*03a4*/ 	.word	0xffffffff


	//   ....[179]....
        /*03a8*/ 	.word	0xffffffff


	//   ....[180]....
        /*03ac*/ 	.word	0xffffffff


	//   ....[181]....
        /*03b0*/ 	.word	0xffffffff


	//   ....[182]....
        /*03b4*/ 	.word	0xffffffff


	//   ....[183]....
        /*03b8*/ 	.word	0xffffffff


	//   ....[184]....
        /*03bc*/ 	.word	0xffffffff


	//   ....[185]....
        /*03c0*/ 	.word	0xffffffff


	//   ....[186]....
        /*03c4*/ 	.word	0xffffffff


	//   ....[187]....
        /*03c8*/ 	.word	0xffffffff


	//   ....[188]....
        /*03cc*/ 	.word	0xffffffff


	//   ....[189]....
        /*03d0*/ 	.word	0xffffffff


	//   ....[190]....
        /*03d4*/ 	.word	0xffffffff


	//   ....[191]....
        /*03d8*/ 	.word	0xffffffff


	//   ....[192]....
        /*03dc*/ 	.word	0xffffffff


	//   ....[193]....
        /*03e0*/ 	.word	0xffffffff


	//   ....[194]....
        /*03e4*/ 	.word	0xffffffff


	//   ....[195]....
        /*03e8*/ 	.word	0xffffffff


	//   ....[196]....
        /*03ec*/ 	.word	0xffffffff


	//   ....[197]....
        /*03f0*/ 	.word	0xffffffff


	//   ....[198]....
        /*03f4*/ 	.word	0xffffffff


	//   ....[199]....
        /*03f8*/ 	.word	0xffffffff


	//   ....[200]....
        /*03fc*/ 	.word	0xffffffff


	//   ....[201]....
        /*0400*/ 	.word	0xffffffff


	//   ....[202]....
        /*0404*/ 	.word	0xffffffff


	//   ....[203]....
        /*0408*/ 	.word	0xffffffff


	//   ....[204]....
        /*040c*/ 	.word	0xffffffff


	//   ....[205]....
        /*0410*/ 	.word	0xffffffff


	//   ....[206]....
        /*0414*/ 	.word	0xffffffff


	//   ....[207]....
        /*0418*/ 	.word	0xffffffff


	//   ....[208]....
        /*041c*/ 	.word	0xffffffff


	//   ....[209]....
        /*0420*/ 	.word	0xffffffff


	//   ....[210]....
        /*0424*/ 	.word	0xffffffff


	//   ....[211]....
        /*0428*/ 	.word	0xffffffff


	//   ....[212]....
        /*042c*/ 	.word	0xffffffff


	//   ....[213]....
        /*0430*/ 	.word	0xffffffff


	//   ....[214]....
        /*0434*/ 	.word	0xffffffff


	//   ....[215]....
        /*0438*/ 	.word	0xffffffff


	//   ....[216]....
        /*043c*/ 	.word	0xffffffff


	//   ....[217]....
        /*0440*/ 	.word	0xffffffff


	//   ....[218]....
        /*0444*/ 	.word	0xffffffff


	//   ....[219]....
        /*0448*/ 	.word	0xffffffff


	//   ....[220]....
        /*044c*/ 	.word	0xffffffff


	//   ....[221]....
        /*0450*/ 	.word	0xffffffff


	//   ....[222]....
        /*0454*/ 	.word	0xffffffff


	//   ....[223]....
        /*0458*/ 	.word	0xffffffff


	//   ....[224]....
        /*045c*/ 	.word	0xffffffff


	//   ....[225]....
        /*0460*/ 	.word	0xffffffff


	//   ....[226]....
        /*0464*/ 	.word	0xffffffff


	//   ....[227]....
        /*0468*/ 	.word	0xffffffff


	//   ....[228]....
        /*046c*/ 	.word	0xffffffff


	//   ....[229]....
        /*0470*/ 	.word	0x0500002f


	//   ....[230]....
        /*0474*/ 	.word	0x0500002f


	//   ....[231]....
        /*0478*/ 	.word	0x0500002f


	//   ....[232]....
        /*047c*/ 	.word	0x0500002f


	//   ....[233]....
        /*0480*/ 	.word	0x0500002f


	//----- nvinfo : EIATTR_COOP_GROUP_INSTR_OFFSETS
	.align		4
.L_126:
        /*0484*/ 	.byte	0x04, 0x28
        /*0486*/ 	.short	(.L_128 - .L_127)


	//   ....[0]....
.L_127:
        /*0488*/ 	.word	0x00000e40


	//   ....[1]....
        /*048c*/ 	.word	0x00001890


	//   ....[2]....
        /*0490*/ 	.word	0x00002ad0


	//   ....[3]....
        /*0494*/ 	.word	0x00002af0


	//   ....[4]....
        /*0498*/ 	.word	0x00002b10


	//   ....[5]....
        /*049c*/ 	.word	0x00002b30


	//   ....[6]....
        /*04a0*/ 	.word	0x00002b50


	//   ....[7]....
        /*04a4*/ 	.word	0x00003000


	//   ....[8]....
        /*04a8*/ 	.word	0x00003010


	//   ....[9]....
        /*04ac*/ 	.word	0x00003030


	//   ....[10]....
        /*04b0*/ 	.word	0x00003050


	//   ....[11]....
        /*04b4*/ 	.word	0x000030a0


	//   ....[12]....
        /*04b8*/ 	.word	0x000030d0


	//   ....[13]....
        /*04bc*/ 	.word	0x00003120


	//   ....[14]....
        /*04c0*/ 	.word	0x00003160


	//   ....[15]....
        /*04c4*/ 	.word	0x00003250


	//   ....[16]....
        /*04c8*/ 	.word	0x00003280


	//   ....[17]....
        /*04cc*/ 	.word	0x00003290


	//   ....[18]....
        /*04d0*/ 	.word	0x000032b0


	//   ....[19]....
        /*04d4*/ 	.word	0x000032f0


	//   ....[20]....
        /*04d8*/ 	.word	0x00003320


	//   ....[21]....
        /*04dc*/ 	.word	0x00003360


	//   ....[22]....
        /*04e0*/ 	.word	0x00003380


	//   ....[23]....
        /*04e4*/ 	.word	0x000033a0


	//   ....[24]....
        /*04e8*/ 	.word	0x00003490


	//   ....[25]....
        /*04ec*/ 	.word	0x000034c0


	//   ....[26]....
        /*04f0*/ 	.word	0x000034d0


	//   ....[27]....
        /*04f4*/ 	.word	0x000034f0


	//   ....[28]....
        /*04f8*/ 	.word	0x00003530


	//   ....[29]....
        /*04fc*/ 	.word	0x00003560


	//   ....[30]....
        /*0500*/ 	.word	0x000035a0


	//   ....[31]....
        /*0504*/ 	.word	0x000035c0


	//   ....[32]....
        /*0508*/ 	.word	0x000035e0


	//   ....[33]....
        /*050c*/ 	.word	0x000036d0


	//   ....[34]....
        /*0510*/ 	.word	0x00003700


	//   ....[35]....
        /*0514*/ 	.word	0x00003710


	//   ....[36]....
        /*0518*/ 	.word	0x00003730


	//   ....[37]....
        /*051c*/ 	.word	0x00003770


	//   ....[38]....
        /*0520*/ 	.word	0x000037a0


	//   ....[39]....
        /*0524*/ 	.word	0x000037e0


	//   ....[40]....
        /*0528*/ 	.word	0x00003800


	//   ....[41]....
        /*052c*/ 	.word	0x00003820


	//   ....[42]....
        /*0530*/ 	.word	0x00003930


	//   ....[43]....
        /*0534*/ 	.word	0x00003960


	//   ....[44]....
        /*0538*/ 	.word	0x00003970


	//   ....[45]....
        /*053c*/ 	.word	0x00003990


	//   ....[46]....
        /*0540*/ 	.word	0x000039d0


	//   ....[47]....
        /*0544*/ 	.word	0x00003a00


	//   ....[48]....
        /*0548*/ 	.word	0x00003a40


	//   ....[49]....
        /*054c*/ 	.word	0x00003a60


	//   ....[50]....
        /*0550*/ 	.word	0x00003a80


	//   ....[51]....
        /*0554*/ 	.word	0x00003b90


	//   ....[52]....
        /*0558*/ 	.word	0x00003bc0


	//   ....[53]....
        /*055c*/ 	.word	0x00003bd0


	//   ....[54]....
        /*0560*/ 	.word	0x00003bf0


	//   ....[55]....
        /*0564*/ 	.word	0x00003c30


	//   ....[56]....
        /*0568*/ 	.word	0x00003c60


	//   ....[57]....
        /*056c*/ 	.word	0x00003ca0


	//   ....[58]....
        /*0570*/ 	.word	0x00003cc0


	//   ....[59]....
        /*0574*/ 	.word	0x00003ce0


	//   ....[60]....
        /*0578*/ 	.word	0x00003df0


	//   ....[61]....
        /*057c*/ 	.word	0x00003e20


	//   ....[62]....
        /*0580*/ 	.word	0x00003e30


	//   ....[63]....
        /*0584*/ 	.word	0x00003e50


	//   ....[64]....
        /*0588*/ 	.word	0x00003e90


	//   ....[65]....
        /*058c*/ 	.word	0x00003ec0


	//   ....[66]....
        /*0590*/ 	.word	0x00003f00


	//   ....[67]....
        /*0594*/ 	.word	0x00003f20


	//   ....[68]....
        /*0598*/ 	.word	0x00003f40


	//   ....[69]....
        /*059c*/ 	.word	0x00004050


	//   ....[70]....
        /*05a0*/ 	.word	0x00004080


	//   ....[71]....
        /*05a4*/ 	.word	0x00004090


	//   ....[72]....
        /*05a8*/ 	.word	0x000040b0


	//   ....[73]....
        /*05ac*/ 	.word	0x000040f0


	//   ....[74]....
        /*05b0*/ 	.word	0x00004120


	//   ....[75]....
        /*05b4*/ 	.word	0x00004160


	//   ....[76]....
        /*05b8*/ 	.word	0x00004180


	//   ....[77]....
        /*05bc*/ 	.word	0x000041a0


	//   ....[78]....
        /*05c0*/ 	.word	0x000042b0


	//   ....[79]....
        /*05c4*/ 	.word	0x00004300


	//   ....[80]....
        /*05c8*/ 	.word	0x00004310


	//   ....[81]....
        /*05cc*/ 	.word	0x00004330


	//   ....[82]....
        /*05d0*/ 	.word	0x00004370


	//   ....[83]....
        /*05d4*/ 	.word	0x000043a0


	//   ....[84]....
        /*05d8*/ 	.word	0x000043e0


	//   ....[85]....
        /*05dc*/ 	.word	0x00004400


	//   ....[86]....
        /*05e0*/ 	.word	0x00004420


	//   ....[87]....
        /*05e4*/ 	.word	0x00004510


	//   ....[88]....
        /*05e8*/ 	.word	0x00004560


	//   ....[89]....
        /*05ec*/ 	.word	0x00004570


	//   ....[90]....
        /*05f0*/ 	.word	0x000045a0


	//   ....[91]....
        /*05f4*/ 	.word	0x000045c0


	//   ....[92]....
        /*05f8*/ 	.word	0x00004610


	//   ....[93]....
        /*05fc*/ 	.word	0x00004630


	//   ....[94]....
        /*0600*/ 	.word	0x00004670


	//   ....[95]....
        /*0604*/ 	.word	0x00004690


	//   ....[96]....
        /*0608*/ 	.word	0x00004770


	//   ....[97]....
        /*060c*/ 	.word	0x000047c0


	//   ....[98]....
        /*0610*/ 	.word	0x000047d0


	//   ....[99]....
        /*0614*/ 	.word	0x00004820


	//   ....[100]....
        /*0618*/ 	.word	0x00004850


	//   ....[101]....
        /*061c*/ 	.word	0x00004880


	//   ....[102]....
        /*0620*/ 	.word	0x000048b0


	//   ....[103]....
        /*0624*/ 	.word	0x000048e0


	//   ....[104]....
        /*0628*/ 	.word	0x00004910


	//   ....[105]....
        /*062c*/ 	.word	0x000049d0


	//   ....[106]....
        /*0630*/ 	.word	0x00004a20


	//   ....[107]....
        /*0634*/ 	.word	0x00004a30


	//   ....[108]....
        /*0638*/ 	.word	0x00004a80


	//   ....[109]....
        /*063c*/ 	.word	0x00004ab0


	//   ....[110]....
        /*0640*/ 	.word	0x00004ae0


	//   ....[111]....
        /*0644*/ 	.word	0x00004b10


	//   ....[112]....
        /*0648*/ 	.word	0x00004b40


	//   ....[113]....
        /*064c*/ 	.word	0x00004b70


	//   ....[114]....
        /*0650*/ 	.word	0x00004c60


	//   ....[115]....
        /*0654*/ 	.word	0x00004c80


	//   ....[116]....
        /*0658*/ 	.word	0x00004c90


	//   ....[117]....
        /*065c*/ 	.word	0x00004ce0


	//   ....[118]....
        /*0660*/ 	.word	0x00004d10


	//   ....[119]....
        /*0664*/ 	.word	0x00004d40


	//   ....[120]....
        /*0668*/ 	.word	0x00004d70


	//   ....[121]....
        /*066c*/ 	.word	0x00004da0


	//   ....[122]....
        /*0670*/ 	.word	0x00004dd0


	//   ....[123]....
        /*0674*/ 	.word	0x00004ec0


	//   ....[124]....
        /*0678*/ 	.word	0x00004f00


	//   ....[125]....
        /*067c*/ 	.word	0x00004f10


	//   ....[126]....
        /*0680*/ 	.word	0x00004f60


	//   ....[127]....
        /*0684*/ 	.word	0x00004f90


	//   ....[128]....
        /*0688*/ 	.word	0x00004fc0


	//   ....[129]....
        /*068c*/ 	.word	0x00004ff0


	//   ....[130]....
        /*0690*/ 	.word	0x00005020


	//   ....[131]....
        /*0694*/ 	.word	0x00005050


	//   ....[132]....
        /*0698*/ 	.word	0x00005140


	//   ....[133]....
        /*069c*/ 	.word	0x00005170


	//   ....[134]....
        /*06a0*/ 	.word	0x00005180


	//   ....[135]....
        /*06a4*/ 	.word	0x000051d0


	//   ....[136]....
        /*06a8*/ 	.word	0x00005200


	//   ....[137]....
        /*06ac*/ 	.word	0x00005230


	//   ....[138]....
        /*06b0*/ 	.word	0x00005260


	//   ....[139]....
        /*06b4*/ 	.word	0x00005290


	//   ....[140]....
        /*06b8*/ 	.word	0x000052c0


	//   ....[141]....
        /*06bc*/ 	.word	0x000053e0


	//   ....[142]....
        /*06c0*/ 	.word	0x000053f0


	//   ....[143]....
        /*06c4*/ 	.word	0x00005440


	//   ....[144]....
        /*06c8*/ 	.word	0x00005470


	//   ....[145]....
        /*06cc*/ 	.word	0x000054a0


	//   ....[146]....
        /*06d0*/ 	.word	0x000054d0


	//   ....[147]....
        /*06d4*/ 	.word	0x00005500


	//   ....[148]....
        /*06d8*/ 	.word	0x00005530


	//   ....[149]....
        /*06dc*/ 	.word	0x00005560


	//   ....[150]....
        /*06e0*/ 	.word	0x00005600


	//   ....[151]....
        /*06e4*/ 	.word	0x00005620


	//   ....[152]....
        /*06e8*/ 	.word	0x00005630


	//   ....[153]....
        /*06ec*/ 	.word	0x00005680


	//   ....[154]....
        /*06f0*/ 	.word	0x000056b0


	//   ....[155]....
        /*06f4*/ 	.word	0x000056e0


	//   ....[156]....
        /*06f8*/ 	.word	0x00005710


	//   ....[157]....
        /*06fc*/ 	.word	0x00005740


	//   ....[158]....
        /*0700*/ 	.word	0x00005770


	//   ....[159]....
        /*0704*/ 	.word	0x000058a0


	//   ....[160]....
        /*0708*/ 	.word	0x00005d40


	//   ....[161]....
        /*070c*/ 	.word	0x00006070


	//   ....[162]....
        /*0710*/ 	.word	0x00006130


	//   ....[163]....
        /*0714*/ 	.word	0x000061f0


	//   ....[164]....
        /*0718*/ 	.word	0x000062b0


	//   ....[165]....
        /*071c*/ 	.word	0x00006370


	//   ....[166]....
        /*0720*/ 	.word	0x00006430


	//   ....[167]....
        /*0724*/ 	.word	0x000064f0


	//   ....[168]....
        /*0728*/ 	.word	0x000065b0


	//   ....[169]....
        /*072c*/ 	.word	0x00006670


	//   ....[170]....
        /*0730*/ 	.word	0x00006730


	//   ....[171]....
        /*0734*/ 	.word	0x000067f0


	//   ....[172]....
        /*0738*/ 	.word	0x000068b0


	//   ....[173]....
        /*073c*/ 	.word	0x00006970


	//   ....[174]....
        /*0740*/ 	.word	0x00006a30


	//   ....[175]....
        /*0744*/ 	.word	0x00006af0


	//   ....[176]....
        /*0748*/ 	.word	0x00006bb0


	//   ....[177]....
        /*074c*/ 	.word	0x00006c70


	//   ....[178]....
        /*0750*/ 	.word	0x00006e60


	//   ....[179]....
        /*0754*/ 	.word	0x00006f90


	//   ....[180]....
        /*0758*/ 	.word	0x000070c0


	//   ....[181]....
        /*075c*/ 	.word	0x000071f0


	//   ....[182]....
        /*0760*/ 	.word	0x00007320


	//   ....[183]....
        /*0764*/ 	.word	0x00007450


	//   ....[184]....
        /*0768*/ 	.word	0x00007580


	//   ....[185]....
        /*076c*/ 	.word	0x000076b0


	//   ....[186]....
        /*0770*/ 	.word	0x000077e0


	//   ....[187]....
        /*0774*/ 	.word	0x00007910


	//   ....[188]....
        /*0778*/ 	.word	0x00007a40


	//   ....[189]....
        /*077c*/ 	.word	0x00007b60


	//   ....[190]....
        /*0780*/ 	.word	0x00007c70


	//   ....[191]....
        /*0784*/ 	.word	0x00007d80


	//   ....[192]....
        /*0788*/ 	.word	0x00007e90


	//   ....[193]....
        /*078c*/ 	.word	0x00007fa0


	//   ....[194]....
        /*0790*/ 	.word	0x000080b0


	//   ....[195]....
        /*0794*/ 	.word	0x00008eb0


	//   ....[196]....
        /*0798*/ 	.word	0x00008f40


	//   ....[197]....
        /*079c*/ 	.word	0x00008fc0


	//   ....[198]....
        /*07a0*/ 	.word	0x00009050


	//   ....[199]....
        /*07a4*/ 	.word	0x000090d0


	//   ....[200]....
        /*07a8*/ 	.word	0x00009160


	//   ....[201]....
        /*07ac*/ 	.word	0x000091e0


	//   ....[202]....
        /*07b0*/ 	.word	0x00009270


	//   ....[203]....
        /*07b4*/ 	.word	0x000092f0


	//   ....[204]....
        /*07b8*/ 	.word	0x00009380


	//   ....[205]....
        /*07bc*/ 	.word	0x00009400


	//   ....[206]....
        /*07c0*/ 	.word	0x00009490


	//   ....[207]....
        /*07c4*/ 	.word	0x00009510


	//   ....[208]....
        /*07c8*/ 	.word	0x000095a0


	//   ....[209]....
        /*07cc*/ 	.word	0x00009620


	//   ....[210]....
        /*07d0*/ 	.word	0x000096b0


	//   ....[211]....
        /*07d4*/ 	.word	0x00009730


	//   ....[212]....
        /*07d8*/ 	.word	0x00009890


	//   ....[213]....
        /*07dc*/ 	.word	0x00009960


	//   ....[214]....
        /*07e0*/ 	.word	0x00009a10


	//   ....[215]....
        /*07e4*/ 	.word	0x00009ad0


	//   ....[216]....
        /*07e8*/ 	.word	0x00009b80


	//   ....[217]....
        /*07ec*/ 	.word	0x00009c40


	//   ....[218]....
        /*07f0*/ 	.word	0x00009cf0


	//   ....[219]....
        /*07f4*/ 	.word	0x00009db0


	//   ....[220]....
        /*07f8*/ 	.word	0x00009e60


	//   ....[221]....
        /*07fc*/ 	.word	0x00009f20


	//   ....[222]....
        /*0800*/ 	.word	0x00009fd0


	//   ....[223]....
        /*0804*/ 	.word	0x0000a090


	//   ....[224]....
        /*0808*/ 	.word	0x0000a140


	//   ....[225]....
        /*080c*/ 	.word	0x0000a200


	//   ....[226]....
        /*0810*/ 	.word	0x0000a2a0


	//   ....[227]....
        /*0814*/ 	.word	0x0000a360


	//   ....[228]....
        /*0818*/ 	.word	0x0000a400


	//   ....[229]....
        /*081c*/ 	.word	0x0000a470


	//   ....[230]....
        /*0820*/ 	.word	0x0000a4e0


	//   ....[231]....
        /*0824*/ 	.word	0x0000a550


	//   ....[232]....
        /*0828*/ 	.word	0x0000a5c0


	//   ....[233]....
        /*082c*/ 	.word	0x0000a630


	//----- nvinfo : EIATTR_VRC_CTA_INIT_COUNT
	.align		4
.L_128:
        /*0830*/ 	.byte	0x02, 0x4a
	.zero		1
	.zero		1


	//----- nvinfo : EIATTR_EXIT_INSTR_OFFSETS
	.align		4
        /*0834*/ 	.byte	0x04, 0x1c
        /*0836*/ 	.short	(.L_130 - .L_129)


	//   ....[0]....
.L_129:
        /*0838*/ 	.word	0x00002570


	//   ....[1]....
        /*083c*/ 	.word	0x000028d0


	//   ....[2]....
        /*0840*/ 	.word	0x000028f0


	//   ....[3]....
        /*0844*/ 	.word	0x00009740


	//   ....[4]....
        /*0848*/ 	.word	0x0000a410


	//----- nvinfo : EIATTR_MAX_THREADS
	.align		4
.L_130:
        /*084c*/ 	.byte	0x04, 0x05
        /*084e*/ 	.short	(.L_132 - .L_131)
.L_131:
        /*0850*/ 	.word	0x00000180
        /*0854*/ 	.word	0x00000001
        /*0858*/ 	.word	0x00000001


	//----- nvinfo : EIATTR_CRS_STACK_SIZE
	.align		4
.L_132:
        /*085c*/ 	.byte	0x04, 0x1e
        /*085e*/ 	.short	(.L_134 - .L_133)
.L_133:
        /*0860*/ 	.word	0x00000000


	//----- nvinfo : EIATTR_CBANK_PARAM_SIZE
	.align		4
.L_134:
        /*0864*/ 	.byte	0x03, 0x19
        /*0866*/ 	.short	0x004d


	//----- nvinfo : EIATTR_PARAM_CBANK
	.align		4
        /*0868*/ 	.byte	0x04, 0x0a
        /*086a*/ 	.short	(.L_136 - .L_135)
	.align		4
.L_135:
        /*086c*/ 	.word	index@(.nv.constant0._ZN3cub18CUB_300001_SM_10006detail10radix_sort29DeviceRadixSortOnesweepKernelINS1_5radix10policy_hubIiiyE10Policy1000ELNS0_9SortOrderE1EiiyiiNS1_21identity_decomposer_tEEEvPT5_SB_PT3_PKSC_PT1_PKSG_PT2_PKSK_T4_iiT6_)
        /*0870*/ 	.short	0x0380
        /*0872*/ 	.short	0x004d


	//----- nvinfo : EIATTR_SW_WAR
	.align		4
.L_136:
        /*0874*/ 	.byte	0x04, 0x36
        /*0876*/ 	.short	(.L_138 - .L_137)
.L_137:
        /*0878*/ 	.word	0x00000008
.L_138:


//--------------------- .nv.info._ZN3cub18CUB_300001_SM_10006detail10radix_sort33DeviceRadixSortExclusiveSumKernelINS1_5radix10policy_hubIiiyE10Policy1000EyEEvPT0_ --------------------------
	.section	.nv.info._ZN3cub18CUB_300001_SM_10006detail10radix_sort33DeviceRadixSortExclusiveSumKernelINS1_5radix10policy_hubIiiyE10Policy1000EyEEvPT0_,"",@"SHT_CUDA_INFO"
	.sectionflags	@""
	.align	4


	//----- nvinfo : EIATTR_CUDA_API_VERSION
	.align		4
        /*0000*/ 	.byte	0x04, 0x37
        /*0002*/ 	.short	(.L_140 - .L_139)
.L_139:
        /*0004*/ 	.word	0x00000082


	//----- nvinfo : EIATTR_KPARAM_INFO
	.align		4
.L_140:
        /*0008*/ 	.byte	0x04, 0x17
        /*000a*/ 	.short	(.L_142 - .L_141)
.L_141:
        /*000c*/ 	.word	0x00000000
        /*0010*/ 	.short	0x0000
        /*0012*/ 	.short	0x0000
        /*0014*/ 	.byte	0x00, 0xf5, 0x21, 0x00


	//----- nvinfo : EIATTR_SPARSE_MMA_MASK
	.align		4
.L_142:
        /*0018*/ 	.byte	0x03, 0x50
        /*001a*/ 	.short	0x0000


	//----- nvinfo : EIATTR_MAXREG_COUNT
	.align		4
        /*001c*/ 	.byte	0x03, 0x1b
        /*001e*/ 	.short	0x00ff


	//----- nvinfo : EIATTR_NUM_BARRIERS
	.align		4
        /*0020*/ 	.byte	0x02, 0x4c
        /*0022*/ 	.byte	0x01
	.zero		1


	//----- nvinfo : EIATTR_MERCURY_ISA_VERSION
	.align		4
        /*0024*/ 	.byte	0x03, 0x5f
        /*0026*/ 	.short	0x0101


	//----- nvinfo : EIATTR_COOP_GROUP_MASK_REGIDS
	.align		4
        /*0028*/ 	.byte	0x04, 0x29
        /*002a*/ 	.short	(.L_144 - .L_143)


	//   ....[0]....
.L_143:
        /*002c*/ 	.word	0xffffffff


	//   ....[1]....
        /*0030*/ 	.word	0xffffffff


	//   ....[2]....
        /*0034*/ 	.word	0xffffffff


	//   ....[3]....
        /*0038*/ 	.word	0xffffffff


	//   ....[4]....
        /*003c*/ 	.word	0xffffffff


	//   ....[5]....
        /*0040*/ 	.word	0xffffffff


	//   ....[6]....
        /*0044*/ 	.word	0xffffffff


	//   ....[7]....
        /*0048*/ 	.word	0xffffffff


	//   ....[8]....
        /*004c*/ 	.word	0xffffffff


	//   ....[9]....
        /*0050*/ 	.word	0xffffffff


	//   ....[10]....
        /*0054*/ 	.word	0x05000015


	//   ....[11]....
        /*0058*/ 	.word	0x05000015


	//   ....[12]....
        /*005c*/ 	.word	0x05000015


	//   ....[13]....
        /*0060*/ 	.word	0x05000015


	//   ....[14]....
        /*0064*/ 	.word	0x05000015


	//   ....[15]....
        /*0068*/ 	.word	0x05000015


	//   ....[16]....
        /*006c*/ 	.word	0x05000015


	//   ....[17]....
        /*0070*/ 	.word	0x05000015


	//   ....[18]....
        /*0074*/ 	.word	0x05000015


	//   ....[19]....
        /*0078*/ 	.word	0x05000015


	//----- nvinfo : EIATTR_COOP_GROUP_INSTR_OFFSETS
	.align		4
.L_144:
        /*007c*/ 	.byte	0x04, 0x28
        /*007e*/ 	.short	(.L_146 - .L_145)


	//   ....[0]....
.L_145:
        /*0080*/ 	.word	0x00000250


	//   ....[1]....
        /*0084*/ 	.word	0x00000260


	//   ....[2]....
        /*0088*/ 	.word	0x000002a0


	//   ....[3]....
        /*008c*/ 	.word	0x000002c0


	//   ....[4]....
        /*0090*/ 	.word	0x00000310


	//   ....[5]....
        /*0094*/ 	.word	0x00000320


	//   ....[6]....
        /*0098*/ 	.word	0x00000360


	//   ....[7]....
        /*009c*/ 	.word	0x00000380


	//   ....[8]....
        /*00a0*/ 	.word	0x000003d0


	//   ....[9]....
        /*00a4*/ 	.word	0x000003e0


	//   ....[10]....
        /*00a8*/ 	.word	0x00000660


	//   ....[11]....
        /*00ac*/ 	.word	0x000006b0


	//   ....[12]....
        /*00b0*/ 	.word	0x00000740


	//   ....[13]....
        /*00b4*/ 	.word	0x00000790


	//   ....[14]....
        /*00b8*/ 	.word	0x00000820


	//   ....[15]....
        /*00bc*/ 	.word	0x00000870


	//   ....[16]....
        /*00c0*/ 	.word	0x00000900


	//   ....[17]....
        /*00c4*/ 	.word	0x00000950


	//   ....[18]....
        /*00c8*/ 	.word	0x000009e0


	//   ....[19]....
        /*00cc*/ 	.word	0x00000a30


	//----- nvinfo : EIATTR_VRC_CTA_INIT_COUNT
	.align		4
.L_146:
        /*00d0*/ 	.byte	0x02, 0x4a
	.zero		1
	.zero		1


	//----- nvinfo : EIATTR_EXIT_INSTR_OFFSETS
	.align		4
        /*00d4*/ 	.byte	0x04, 0x1c
        /*00d6*/ 	.short	(.L_148 - .L_147)


	//   ....[0]....
.L_147:
        /*00d8*/ 	.word	0x000005d0


	//   ....[1]....
        /*00dc*/ 	.word	0x00000600


	//----- nvinfo : EIATTR_CRS_STACK_SIZE
	.align		4
.L_148:
        /*00e0*/ 	.byte	0x04, 0x1e
        /*00e2*/ 	.short	(.L_150 - .L_149)
.L_149:
        /*00e4*/ 	.word	0x00000000


	//----- nvinfo : EIATTR_CBANK_PARAM_SIZE
	.align		4
.L_150:
        /*00e8*/ 	.byte	0x03, 0x19
        /*00ea*/ 	.short	0x0008


	//----- nvinfo : EIATTR_PARAM_CBANK
	.align		4
        /*00ec*/ 	.byte	0x04, 0x0a
        /*00ee*/ 	.short	(.L_152 - .L_151)
	.align		4
.L_151:
        /*00f0*/ 	.word	index@(.nv.constant0._ZN3cub18CUB_300001_SM_10006detail10radix_sort33DeviceRadixSortExclusiveSumKernelINS1_5radix10policy_hubIiiyE10Policy1000EyEEvPT0_)
        /*00f4*/ 	.short	0x0380
        /*00f6*/ 	.short	0x0008


	//----- nvinfo : EIATTR_SW_WAR
	.align		4
.L_152:
        /*00f8*/ 	.byte	0x04, 0x36
        /*00fa*/ 	.short	(.L_154 - .L_153)
.L_153:
        /*00fc*/ 	.word	0x00000008
.L_154:


//--------------------- .nv.info._ZN3cub18CUB_300001_SM_10006detail10radix_sort30DeviceRadixSortHistogramKernelINS1_5radix10policy_hubIiiyE10Policy1000ELNS0_9SortOrderE1EiyNS1_21identity_decomposer_tEEEvPT2_PKT1_SA_iiT3_ --------------------------
	.section	.nv.info._ZN3cub18CUB_300001_SM_10006detail10radix_sort30DeviceRadixSortHistogramKernelINS1_5radix10policy_hubIiiyE10Policy1000ELNS0_9SortOrderE1EiyNS1_21identity_decomposer_tEEEvPT2_PKT1_SA_iiT3_,"",@"SHT_CUDA_INFO"
	.sectionflags	@""
	.align	4


	//----- nvinfo : EIATTR_CUDA_API_VERSION
	.align		4
        /*0000*/ 	.byte	0x04, 0x37
        /*0002*/ 	.short	(.L_156 - .L_155)
.L_155:
        /*0004*/ 	.word	0x00000082


	//----- nvinfo : EIATTR_KPARAM_INFO
	.align		4
.L_156:
        /*0008*/ 	.byte	0x04, 0x17
        /*000a*/ 	.short	(.L_158 - .L_157)
.L_157:
        /*000c*/ 	.word	0x00000000
        /*0010*/ 	.short	0x0005
        /*0012*/ 	.short	0x0020
        /*0014*/ 	.byte	0x00, 0xf0, 0x05, 0x00


	//----- nvinfo : EIATTR_KPARAM_INFO
	.align		4
.L_158:
        /*0018*/ 	.byte	0x04, 0x17
        /*001a*/ 	.short	(.L_160 - .L_159)
.L_159:
        /*001c*/ 	.word	0x00000000
        /*0020*/ 	.short	0x0004
        /*0022*/ 	.short	0x001c
        /*0024*/ 	.byte	0x00, 0xf0, 0x11, 0x00


	//----- nvinfo : EIATTR_KPARAM_INFO
	.align		4
.L_160:
        /*0028*/ 	.byte	0x04, 0x17
        /*002a*/ 	.short	(.L_162 - .L_161)
.L_161:
        /*002c*/ 	.word	0x00000000
        /*0030*/ 	.short	0x0003
        /*0032*/ 	.short	0x0018
        /*0034*/ 	.byte	0x00, 0xf0, 0x11, 0x00


	//----- nvinfo : EIATTR_KPARAM_INFO
	.align		4
.L_162:
        /*0038*/ 	.byte	0x04, 0x17
        /*003a*/ 	.short	(.L_164 - .L_163)
.L_163:
        /*003c*/ 	.word	0x00000000
        /*0040*/ 	.short	0x0002
        /*0042*/ 	.short	0x0010
        /*0044*/ 	.byte	0x00, 0xf0, 0x21, 0x00


	//----- nvinfo : EIATTR_KPARAM_INFO
	.align		4
.L_164:
        /*0048*/ 	.byte	0x04, 0x17
        /*004a*/ 	.short	(.L_166 - .L_165)
.L_165:
        /*004c*/ 	.word	0x00000000
        /*0050*/ 	.short	0x0001
        /*0052*/ 	.short	0x0008
        /*0054*/ 	.byte	0x00, 0xf5, 0x21, 0x00


	//----- nvinfo : EIATTR_KPARAM_INFO
	.align		4
.L_166:
        /*0058*/ 	.byte	0x04, 0x17
        /*005a*/ 	.short	(.L_168 - .L_167)
.L_167:
        /*005c*/ 	.word	0x00000000
        /*0060*/ 	.short	0x0000
        /*0062*/ 	.short	0x0000
        /*0064*/ 	.byte	0x00, 0xf5, 0x21, 0x00


	//----- nvinfo : EIATTR_SPARSE_MMA_MASK
	.align		4
.L_168:
        /*0068*/ 	.byte	0x03, 0x50
        /*006a*/ 	.short	0x0000


	//----- nvinfo : EIATTR_MAXREG_COUNT
	.align		4
        /*006c*/ 	.byte	0x03, 0x1b
        /*006e*/ 	.short	0x00ff


	//----- nvinfo : EIATTR_NUM_BARRIERS
	.align		4
        /*0070*/ 	.byte	0x02, 0x4c
        /*0072*/ 	.byte	0x01
	.zero		1


	//----- nvinfo : EIATTR_MERCURY_ISA_VERSION
	.align		4
        /*0074*/ 	.byte	0x03, 0x5f
        /*0076*/ 	.short	0x0101


	//----- nvinfo : EIATTR_VRC_CTA_INIT_COUNT
	.align		4
        /*0078*/ 	.byte	0x02, 0x4a
	.zero		1
	.zero		1


	//----- nvinfo : EIATTR_EXIT_INSTR_OFFSETS
	.align		4
        /*007c*/ 	.byte	0x04, 0x1c
        /*007e*/ 	.short	(.L_170 - .L_169)


	//   ....[0]....
.L_169:
        /*0080*/ 	.word	0x00000040


	//   ....[1]....
        /*0084*/ 	.word	0x00002ee0


	//----- nvinfo : EIATTR_MAX_THREADS
	.align		4
.L_170:
        /*0088*/ 	.byte	0x04, 0x05
        /*008a*/ 	.short	(.L_172 - .L_171)
.L_171:
        /*008c*/ 	.word	0x00000080
        /*0090*/ 	.word	0x00000001
        /*0094*/ 	.word	0x00000001


	//----- nvinfo : EIATTR_CRS_STACK_SIZE
	.align		4
.L_172:
        /*0098*/ 	.byte	0x04, 0x1e
        /*009a*/ 	.short	(.L_174 - .L_173)
.L_173:
        /*009c*/ 	.word	0x00000000


	//----- nvinfo : EIATTR_CBANK_PARAM_SIZE
	.align		4
.L_174:
        /*00a0*/ 	.byte	0x03, 0x19
        /*00a2*/ 	.short	0x0021


	//----- nvinfo : EIATTR_PARAM_CBANK
	.align		4
        /*00a4*/ 	.byte	0x04, 0x0a
        /*00a6*/ 	.short	(.L_176 - .L_175)
	.align		4
.L_175:
        /*00a8*/ 	.word	index@(.nv.constant0._ZN3cub18CUB_300001_SM_10006detail10radix_sort30DeviceRadixSortHistogramKernelINS1_5radix10policy_hubIiiyE10Policy1000ELNS0_9SortOrderE1EiyNS1_21identity_decomposer_tEEEvPT2_PKT1_SA_iiT3_)
        /*00ac*/ 	.short	0x0380
        /*00ae*/ 	.short	0x0021


	//----- nvinfo : EIATTR_SW_WAR
	.align		4
.L_176:
        /*00b0*/ 	.byte	0x04, 0x36
        /*00b2*/ 	.short	(.L_178 - .L_177)
.L_177:
        /*00b4*/ 	.word	0x00000008
.L_178:


//--------------------- .nv.info._ZN3cub18CUB_300001_SM_10006detail10radix_sort31DeviceRadixSortSingleTileKernelINS1_5radix10policy_hubIiiyE10Policy1000ELNS0_9SortOrderE1EiiyNS1_21identity_decomposer_tEEEvPKT1_PSA_PKT2_PSE_T3_iiT4_ --------------------------
	.section	.nv.info._ZN3cub18CUB_300001_SM_10006detail10radix_sort31DeviceRadixSortSingleTileKernelINS1_5radix10policy_hubIiiyE10Policy1000ELNS0_9SortOrderE1EiiyNS1_21identity_decomposer_tEEEvPKT1_PSA_PKT2_PSE_T3_iiT4_,"",@"SHT_CUDA_INFO"
	.sectionflags	@""
	.align	4


	//----- nvinfo : EIATTR_CUDA_API_VERSION
	.align		4
        /*0000*/ 	.byte	0x04, 0x37
        /*0002*/ 	.short	(.L_180 - .L_179)
.L_179:
        /*0004*/ 	.word	0x00000082


	//----- nvinfo : EIATTR_KPARAM_INFO
	.align		4
.L_180:
        /*0008*/ 	.byte	0x04, 0x17
        /*000a*/ 	.short	(.L_182 - .L_181)
.L_181:
        /*000c*/ 	.word	0x00000000
        /*0010*/ 	.short	0x0007
        /*0012*/ 	.short	0x0030
        /*0014*/ 	.byte	0x00, 0xf0, 0x05, 0x00


	//----- nvinfo : EIATTR_KPARAM_INFO
	.align		4
.L_182:
        /*0018*/ 	.byte	0x04, 0x17
        /*001a*/ 	.short	(.L_184 - .L_183)
.L_183:
        /*001c*/ 	.word	0x00000000
        /*0020*/ 	.short	0x0006
        /*0022*/ 	.short	0x002c
        /*0024*/ 	.byte	0x00, 0xf0, 0x11, 0x00


	//----- nvinfo : EIATTR_KPARAM_INFO
	.align		4
.L_184:
        /*0028*/ 	.byte	0x04, 0x17
        /*002a*/ 	.short	(.L_186 - .L_185)
.L_185:
        /*002c*/ 	.word	0x00000000
        /*0030*/ 	.short	0x0005
        /*0032*/ 	.short	0x0028
        /*0034*/ 	.byte	0x00, 0xf0, 0x11, 0x00


	//----- nvinfo : EIATTR_KPARAM_INFO
	.align		4
.L_186:
        /*0038*/ 	.byte	0x04, 0x17
        /*003a*/ 	.short	(.L_188 - .L_187)
.L_187:
        /*003c*/ 	.word	0x00000000
        /*0040*/ 	.short	0x0004
        /*0042*/ 	.short	0x0020
        /*0044*/ 	.byte	0x00, 0xf0, 0x21, 0x00


	//----- nvinfo : EIATTR_KPARAM_INFO
	.align		4
.L_188:
        /*0048*/ 	.byte	0x04, 0x17
        /*004a*/ 	.short	(.L_190 - .L_189)
.L_189:
        /*004c*/ 	.word	0x00000000
        /*0050*/ 	.short	0x0003
        /*0052*/ 	.short	0x0018
        /*0054*/ 	.byte	0x00, 0xf5, 0x21, 0x00


	//----- nvinfo : EIATTR_KPARAM_INFO
	.align		4
.L_190:
        /*0058*/ 	.byte	0x04, 0x17
        /*005a*/ 	.short	(.L_192 - .L_191)
.L_191:
        /*005c*/ 	.word	0x00000000
        /*0060*/ 	.short	0x0002
        /*0062*/ 	.short	0x0010
        /*0064*/ 	.byte	0x00, 0xf5, 0x21, 0x00


	//----- nvinfo : EIATTR_KPARAM_INFO
	.align		4
.L_192:
        /*0068*/ 	.byte	0x04, 0x17
        /*006a*/ 	.short	(.L_194 - .L_193)
.L_193:
        /*006c*/ 	.word	0x00000000
        /*0070*/ 	.short	0x0001
        /*0072*/ 	.short	0x0008
        /*0074*/ 	.byte	0x00, 0xf5, 0x21, 0x00


	//----- nvinfo : EIATTR_KPARAM_INFO
	.align		4
.L_194:
        /*0078*/ 	.byte	0x04, 0x17
        /*007a*/ 	.short	(.L_196 - .L_195)
.L_195:
        /*007c*/ 	.word	0x00000000
        /*0080*/ 	.short	0x0000
        /*0082*/ 	.short	0x0000
        /*0084*/ 	.byte	0x00, 0xf5, 0x21, 0x00


	//----- nvinfo : EIATTR_SPARSE_MMA_MASK
	.align		4
.L_196:
        /*0088*/ 	.byte	0x03, 0x50
        /*008a*/ 	.short	0x0000


	//----- nvinfo : EIATTR_MAXREG_COUNT
	.align		4
        /*008c*/ 	.byte	0x03, 0x1b
        /*008e*/ 	.short	0x00ff


	//----- nvinfo : EIATTR_NUM_BARRIERS
	.align		4
        /*0090*/ 	.byte	0x02, 0x4c
        /*0092*/ 	.byte	0x01
	.zero		1


	//----- nvinfo : EIATTR_MERCURY_ISA_VERSION
	.align		4
        /*0094*/ 	.byte	0x03, 0x5f
        /*0096*/ 	.short	0x0101


	//----- nvinfo : EIATTR_COOP_GROUP_MASK_REGIDS
	.align		4
        /*0098*/ 	.byte	0x04, 0x29
        /*009a*/ 	.short	(.L_198 - .L_197)


	//   ....[0]....
.L_197:
        /*009c*/ 	.word	0xffffffff


	//   ....[1]....
        /*00a0*/ 	.word	0xffffffff


	//   ....[2]....
        /*00a4*/ 	.word	0xffffffff


	//   ....[3]....
        /*00a8*/ 	.word	0xffffffff


	//   ....[4]....
        /*00ac*/ 	.word	0xffffffff


	//----- nvinfo : EIATTR_COOP_GROUP_INSTR_OFFSETS
	.align		4
.L_198:
        /*00b0*/ 	.byte	0x04, 0x28
        /*00b2*/ 	.short	(.L_200 - .L_199)


	//   ....[0]....
.L_199:
        /*00b4*/ 	.word	0x00001de0


	//   ....[1]....
        /*00b8*/ 	.word	0x00001e00


	//   ....[2]....
        /*00bc*/ 	.word	0x00001e20


	//   ....[3]....
        /*00c0*/ 	.word	0x00001e40


	//   ....[4]....
        /*00c4*/ 	.word	0x00001e60


	//----- nvinfo : EIATTR_VRC_CTA_INIT_COUNT
	.align		4
.L_200:
        /*00c8*/ 	.byte	0x02, 0x4a
	.zero		1
	.zero		1


	//----- nvinfo : EIATTR_EXIT_INSTR_OFFSETS
	.align		4
        /*00cc*/ 	.byte	0x04, 0x1c
        /*00ce*/ 	.short	(.L_202 - .L_201)


	//   ....[0]....
.L_201:
        /*00d0*/ 	.word	0x00003bb0


	//   ....[1]....
        /*00d4*/ 	.word	0x00003c00


	//----- nvinfo : EIATTR_MAX_THREADS
	.align		4
.L_202:
        /*00d8*/ 	.byte	0x04, 0x05
        /*00da*/ 	.short	(.L_204 - .L_203)
.L_203:
        /*00dc*/ 	.word	0x00000100
        /*00e0*/ 	.word	0x00000001
        /*00e4*/ 	.word	0x00000001


	//----- nvinfo : EIATTR_CBANK_PARAM_SIZE
	.align		4
.L_204:
        /*00e8*/ 	.byte	0x03, 0x19
        /*00ea*/ 	.short	0x0031


	//----- nvinfo : EIATTR_PARAM_CBANK
	.align		4
        /*00ec*/ 	.byte	0x04, 0x0a
        /*00ee*/ 	.short	(.L_206 - .L_205)
	.align		4
.L_205:
        /*00f0*/ 	.word	index@(.nv.constant0._ZN3cub18CUB_300001_SM_10006detail10radix_sort31DeviceRadixSortSingleTileKernelINS1_5radix10policy_hubIiiyE10Policy1000ELNS0_9SortOrderE1EiiyNS1_21identity_decomposer_tEEEvPKT1_PSA_PKT2_PSE_T3_iiT4_)
        /*00f4*/ 	.short	0x0380
        /*00f6*/ 	.short	0x0031


	//----- nvinfo : EIATTR_SW_WAR
	.align		4
.L_206:
        /*00f8*/ 	.byte	0x04, 0x36
        /*00fa*/ 	.short	(.L_208 - .L_207)
.L_207:
        /*00fc*/ 	.word	0x00000008
.L_208:


//--------------------- .nv.info._ZN3cub18CUB_300001_SM_10006detail8for_each13static_kernelINS2_12policy_hub_t12policy_500_tElN6thrust24THRUST_300001_SM_1000_NS8cuda_cub10__tabulate7functorINS7_6detail15normal_iteratorINS7_10device_ptrIiEEEENS7_6system6detail7generic6detail22compute_sequence_valueIivEElEEEEvT0_T1_ --------------------------
	.section	.nv.info._ZN3cub18CUB_300001_SM_10006detail8for_each13static_kernelINS2_12policy_hub_t12policy_500_tElN6thrust24THRUST_300001_SM_1000_NS8cuda_cub10__tabulate7functorINS7_6detail15normal_iteratorINS7_10device_ptrIiEEEENS7_6system6detail7generic6detail22compute_sequence_valueIivEElEEEEvT0_T1_,"",@"SHT_CUDA_INFO"
	.sectionflags	@""
	.align	4


	//----- nvinfo : EIATTR_CUDA_API_VERSION
	.align		4
        /*0000*/ 	.byte	0x04, 0x37
        /*0002*/ 	.short	(.L_210 - .L_209)
.L_209:
        /*0004*/ 	.word	0x00000082


	//----- nvinfo : EIATTR_KPARAM_INFO
	.align		4
.L_210:
        /*0008*/ 	.byte	0x04, 0x17
        /*000a*/ 	.short	(.L_212 - .L_211)
.L_211:
        /*000c*/ 	.word	0x00000000
        /*0010*/ 	.short	0x0001
        /*0012*/ 	.short	0x0008
        /*0014*/ 	.byte	0x00, 0xf0, 0x41, 0x00


	//----- nvinfo : EIATTR_KPARAM_INFO
	.align		4
.L_212:
        /*0018*/ 	.byte	0x04, 0x17
        /*001a*/ 	.short	(.L_214 - .L_213)
.L_213:
        /*001c*/ 	.word	0x00000000
        /*0020*/ 	.short	0x0000
        /*0022*/ 	.short	0x0000
        /*0024*/ 	.byte	0x00, 0xf0, 0x21, 0x00


	//----- nvinfo : EIATTR_SPARSE_MMA_MASK
	.align		4
.L_214:
        /*0028*/ 	.byte	0x03, 0x50
        /*002a*/ 	.short	0x0000


	//----- nvinfo : EIATTR_MAXREG_COUNT
	.align		4
        /*002c*/ 	.byte	0x03, 0x1b
        /*002e*/ 	.short	0x00ff


	//----- nvinfo : EIATTR_MERCURY_ISA_VERSION
	.align		4
        /*0030*/ 	.byte	0x03, 0x5f
        /*0032*/ 	.short	0x0101


	//----- nvinfo : EIATTR_VRC_CTA_INIT_COUNT
	.align		4
        /*0034*/ 	.byte	0x02, 0x4a
	.zero		1
	.zero		1


	//----- nvinfo : EIATTR_EXIT_INSTR_OFFSETS
	.align		4
        /*0038*/ 	.byte	0x04, 0x1c
        /*003a*/ 	.short	(.L_216 - .L_215)


	//   ....[0]....
.L_215:
        /*003c*/ 	.word	0x00000160


	//   ....[1]....
        /*0040*/ 	.word	0x000002b0


	//   ....[2]....
        /*0044*/ 	.word	0x00000340


	//----- nvinfo : EIATTR_MAX_THREADS
	.align		4
.L_216:
        /*0048*/ 	.byte	0x04, 0x05
        /*004a*/ 	.short	(.L_218 - .L_217)
.L_217:
        /*004c*/ 	.word	0x00000100
        /*0050*/ 	.word	0x00000001
        /*0054*/ 	.word	0x00000001


	//----- nvinfo : EIATTR_CRS_STACK_SIZE
	.align		4
.L_218:
        /*0058*/ 	.byte	0x04, 0x1e
        /*005a*/ 	.short	(.L_220 - .L_219)
.L_219:
        /*005c*/ 	.word	0x00000000


	//----- nvinfo : EIATTR_CBANK_PARAM_SIZE
	.align		4
.L_220:
        /*0060*/ 	.byte	0x03, 0x19
        /*0062*/ 	.short	0x0018


	//----- nvinfo : EIATTR_PARAM_CBANK
	.align		4
        /*0064*/ 	.byte	0x04, 0x0a
        /*0066*/ 	.short	(.L_222 - .L_221)
	.align		4
.L_221:
        /*0068*/ 	.word	index@(.nv.constant0._ZN3cub18CUB_300001_SM_10006detail8for_each13static_kernelINS2_12policy_hub_t12policy_500_tElN6thrust24THRUST_300001_SM_1000_NS8cuda_cub10__tabulate7functorINS7_6detail15normal_iteratorINS7_10device_ptrIiEEEENS7_6system6detail7generic6detail22compute_sequence_valueIivEElEEEEvT0_T1_)
        /*006c*/ 	.short	0x0380
        /*006e*/ 	.short	0x0018


	//----- nvinfo : EIATTR_SW_WAR
	.align		4
.L_222:
        /*0070*/ 	.byte	0x04, 0x36
        /*0072*/ 	.short	(.L_224 - .L_223)
.L_223:
        /*0074*/ 	.word	0x00000008
.L_224:


//--------------------- .nv.info._ZN3cub18CUB_300001_SM_10006detail8for_each13static_kernelINS2_12policy_hub_t12policy_500_tElN6thrust24THRUST_300001_SM_1000_NS8cuda_cub6__fill7functorINS7_6detail15normal_iteratorINS7_10device_ptrIiEEEEiEEEEvT0_T1_ --------------------------
	.section	.nv.info._ZN3cub18CUB_300001_SM_10006detail8for_each13static_kernelINS2_12policy_hub_t12policy_500_tElN6thrust24THRUST_300001_SM_1000_NS8cuda_cub6__fill7functorINS7_6detail15normal_iteratorINS7_10device_ptrIiEEEEiEEEEvT0_T1_,"",@"SHT_CUDA_INFO"
	.sectionflags	@""
	.align	4


	//----- nvinfo : EIATTR_CUDA_API_VERSION
	.align		4
        /*0000*/ 	.byte	0x04, 0x37
        /*0002*/ 	.short	(.L_226 - .L_225)
.L_225:
        /*0004*/ 	.word	0x00000082


	//----- nvinfo : EIATTR_KPARAM_INFO
	.align		4
.L_226:
        /*0008*/ 	.byte	0x04, 0x17
        /*000a*/ 	.short	(.L_228 - .L_227)
.L_227:
        /*000c*/ 	.word	0x00000000
        /*0010*/ 	.short	0x0001
        /*0012*/ 	.short	0x0008
        /*0014*/ 	.byte	0x00, 0xf0, 0x41, 0x00


	//----- nvinfo : EIATTR_KPARAM_INFO
	.align		4
.L_228:
        /*0018*/ 	.byte	0x04, 0x17
        /*001a*/ 	.short	(.L_230 - .L_229)
.L_229:
        /*001c*/ 	.word	0x00000000
        /*0020*/ 	.short	0x0000
        /*0022*/ 	.short	0x0000
        /*0024*/ 	.byte	0x00, 0xf0, 0x21, 0x00


	//----- nvinfo : EIATTR_SPARSE_MMA_MASK
	.align		4
.L_230:
        /*0028*/ 	.byte	0x03, 0x50
        /*002a*/ 	.short	0x0000


	//----- nvinfo : EIATTR_MAXREG_COUNT
	.align		4
        /*002c*/ 	.byte	0x03, 0x1b
        /*002e*/ 	.short	0x00ff


	//----- nvinfo : EIATTR_MERCURY_ISA_VERSION
	.align		4
        /*0030*/ 	.byte	0x03, 0x5f
        /*0032*/ 	.short	0x0101


	//----- nvinfo : EIATTR_VRC_CTA_INIT_COUNT
	.align		4
        /*0034*/ 	.byte	0x02, 0x4a
	.zero		1
	.zero		1


	//----- nvinfo : EIATTR_EXIT_INSTR_OFFSETS
	.align		4
        /*0038*/ 	.byte	0x04, 0x1c
        /*003a*/ 	.short	(.L_232 - .L_231)


	//   ....[0]....
.L_231:
        /*003c*/ 	.word	0x00000130


	//   ....[1]....
        /*0040*/ 	.word	0x00000240


	//   ....[2]....
        /*0044*/ 	.word	0x00000270


	//----- nvinfo : EIATTR_MAX_THREADS
	.align		4
.L_232:
        /*0048*/ 	.byte	0x04, 0x05
        /*004a*/ 	.short	(.L_234 - .L_233)
.L_233:
        /*004c*/ 	.word	0x00000100
        /*0050*/ 	.word	0x00000001
        /*0054*/ 	.word	0x00000001


	//----- nvinfo : EIATTR_CBANK_PARAM_SIZE
	.align		4
.L_234:
        /*0058*/ 	.byte	0x03, 0x19
        /*005a*/ 	.short	0x0018


	//----- nvinfo : EIATTR_PARAM_CBANK
	.align		4
        /*005c*/ 	.byte	0x04, 0x0a
        /*005e*/ 	.short	(.L_236 - .L_235)
	.align		4
.L_235:
        /*0060*/ 	.word	index@(.nv.constant0._ZN3cub18CUB_300001_SM_10006detail8for_each13static_kernelINS2_12policy_hub_t12policy_500_tElN6thrust24THRUST_300001_SM_1000_NS8cuda_cub6__fill7functorINS7_6detail15normal_iteratorINS7_10device_ptrIiEEEEiEEEEvT0_T1_)
        /*0064*/ 	.short	0x0380
        /*0066*/ 	.short	0x0018


	//----- nvinfo : EIATTR_SW_WAR
	.align		4
.L_236:
        /*0068*/ 	.byte	0x04, 0x36
        /*006a*/ 	.short	(.L_238 - .L_237)
.L_237:
        /*006c*/ 	.word	0x00000008
.L_238:


//--------------------- .nv.info._ZN3cub18CUB_300001_SM_10006detail8for_each13static_kernelINS2_12policy_hub_t12policy_500_tEmN6thrust24THRUST_300001_SM_1000_NS8cuda_cub20__uninitialized_fill7functorINS7_10device_ptrIiEEiEEEEvT0_T1_ --------------------------
	.section	.nv.info._ZN3cub18CUB_300001_SM_10006detail8for_each13static_kernelINS2_12policy_hub_t12policy_500_tEmN6thrust24THRUST_300001_SM_1000_NS8cuda_cub20__uninitialized_fill7functorINS7_10device_ptrIiEEiEEEEvT0_T1_,"",@"SHT_CUDA_INFO"
	.sectionflags	@""
	.align	4


	//----- nvinfo : EIATTR_CUDA_API_VERSION
	.align		4
        /*0000*/ 	.byte	0x04, 0x37
        /*0002*/ 	.short	(.L_240 - .L_239)
.L_239:
        /*0004*/ 	.word	0x00000082


	//----- nvinfo : EIATTR_KPARAM_INFO
	.align		4
.L_240:
        /*0008*/ 	.byte	0x04, 0x17
        /*000a*/ 	.short	(.L_242 - .L_241)
.L_241:
        /*000c*/ 	.word	0x00000000
        /*0010*/ 	.short	0x0001
        /*0012*/ 	.short	0x0008
        /*0014*/ 	.byte	0x00, 0xf0, 0x41, 0x00


	//----- nvinfo : EIATTR_KPARAM_INFO
	.align		4
.L_242:
        /*0018*/ 	.byte	0x04, 0x17
        /*001a*/ 	.short	(.L_244 - .L_243)
.L_243:
        /*001c*/ 	.word	0x00000000
        /*0020*/ 	.short	0x0000
        /*0022*/ 	.short	0x0000
        /*0024*/ 	.byte	0x00, 0xf0, 0x21, 0x00


	//----- nvinfo : EIATTR_SPARSE_MMA_MASK
	.align		4
.L_244:
        /*0028*/ 	.byte	0x03, 0x50
        /*002a*/ 	.short	0x0000


	//----- nvinfo : EIATTR_MAXREG_COUNT
	.align		4
        /*002c*/ 	.byte	0x03, 0x1b
        /*002e*/ 	.short	0x00ff


	//----- nvinfo : EIATTR_MERCURY_ISA_VERSION
	.align		4
        /*0030*/ 	.byte	0x03, 0x5f
        /*0032*/ 	.short	0x0101


	//----- nvinfo : EIATTR_VRC_CTA_INIT_COUNT
	.align		4
        /*0034*/ 	.byte	0x02, 0x4a
	.zero		1
	.zero		1


	//----- nvinfo : EIATTR_EXIT_INSTR_OFFSETS
	.align		4
        /*0038*/ 	.byte	0x04, 0x1c
        /*003a*/ 	.short	(.L_246 - .L_245)


	//   ....[0]....
.L_245:
        /*003c*/ 	.word	0x00000130


	//   ....[1]....
        /*0040*/ 	.word	0x00000230


	//   ....[2]....
        /*0044*/ 	.word	0x00000260


	//----- nvinfo : EIATTR_MAX_THREADS
	.align		4
.L_246:
        /*0048*/ 	.byte	0x04, 0x05
        /*004a*/ 	.short	(.L_248 - .L_247)
.L_247:
        /*004c*/ 	.word	0x00000100
        /*0050*/ 	.word	0x00000001
        /*0054*/ 	.word	0x00000001


	//----- nvinfo : EIATTR_CBANK_PARAM_SIZE
	.align		4
.L_248:
        /*0058*/ 	.byte	0x03, 0x19
        /*005a*/ 	.short	0x0018


	//----- nvinfo : EIATTR_PARAM_CBANK
	.align		4
        /*005c*/ 	.byte	0x04, 0x0a
        /*005e*/ 	.short	(.L_250 - .L_249)
	.align		4
.L_249:
        /*0060*/ 	.word	index@(.nv.constant0._ZN3cub18CUB_300001_SM_10006detail8for_each13static_kernelINS2_12policy_hub_t12policy_500_tEmN6thrust24THRUST_300001_SM_1000_NS8cuda_cub20__uninitialized_fill7functorINS7_10device_ptrIiEEiEEEEvT0_T1_)
        /*0064*/ 	.short	0x0380
        /*0066*/ 	.short	0x0018


	//----- nvinfo : EIATTR_SW_WAR
	.align		4
.L_250:
        /*0068*/ 	.byte	0x04, 0x36
        /*006a*/ 	.short	(.L_252 - .L_251)
.L_251:
        /*006c*/ 	.word	0x00000008
.L_252:


//--------------------- .nv.info._ZN3cub18CUB_300001_SM_10006detail11EmptyKernelIvEEvv --------------------------
	.section	.nv.info._ZN3cub18CUB_300001_SM_10006detail11EmptyKernelIvEEvv,"",@"SHT_CUDA_INFO"
	.sectionflags	@""
	.align	4


	//----- nvinfo : EIATTR_CUDA_API_VERSION
	.align		4
        /*0000*/ 	.byte	0x04, 0x37
        /*0002*/ 	.short	(.L_254 - .L_253)
.L_253:
        /*0004*/ 	.word	0x00000082


	//----- nvinfo : EIATTR_SPARSE_MMA_MASK
	.align		4
.L_254:
        /*0008*/ 	.byte	0x03, 0x50
        /*000a*/ 	.short	0x0000


	//----- nvinfo : EIATTR_MAXREG_COUNT
	.align		4
        /*000c*/ 	.byte	0x03, 0x1b
        /*000e*/ 	.short	0x00ff


	//----- nvinfo : EIATTR_MERCURY_ISA_VERSION
	.align		4
        /*0010*/ 	.byte	0x03, 0x5f
        /*0012*/ 	.short	0x0101


	//----- nvinfo : EIATTR_VRC_CTA_INIT_COUNT
	.align		4
        /*0014*/ 	.byte	0x02, 0x4a
	.zero		1
	.zero		1


	//----- nvinfo : EIATTR_EXIT_INSTR_OFFSETS
	.align		4
        /*0018*/ 	.byte	0x04, 0x1c
        /*001a*/ 	.short	(.L_256 - .L_255)


	//   ....[0]....
.L_255:
        /*001c*/ 	.word	0x00000010


	//----- nvinfo : EIATTR_SW_WAR
	.align		4
.L_256:
        /*0020*/ 	.byte	0x04, 0x36
        /*0022*/ 	.short	(.L_258 - .L_257)
.L_257:
        /*0024*/ 	.word	0x00000008
.L_258:


//--------------------- .nv.info._Z6line89PiS_i   --------------------------
	.section	.nv.info._Z6line89PiS_i,"",@"SHT_CUDA_INFO"
	.sectionflags	@""
	.align	4


	//----- nvinfo : EIATTR_CUDA_API_VERSION
	.align		4
        /*0000*/ 	.byte	0x04, 0x37
        /*0002*/ 	.short	(.L_260 - .L_259)
.L_259:
        /*0004*/ 	.word	0x00000082


	//----- nvinfo : EIATTR_KPARAM_INFO
	.align		4
.L_260:
        /*0008*/ 	.byte	0x04, 0x17
        /*000a*/ 	.short	(.L_262 - .L_261)
.L_261:
        /*000c*/ 	.word	0x00000000
        /*0010*/ 	.short	0x0002
        /*0012*/ 	.short	0x0010
        /*0014*/ 	.byte	0x00, 0xf0, 0x11, 0x00


	//----- nvinfo : EIATTR_KPARAM_INFO
	.align		4
.L_262:
        /*0018*/ 	.byte	0x04, 0x17
        /*001a*/ 	.short	(.L_264 - .L_263)
.L_263:
        /*001c*/ 	.word	0x00000000
        /*0020*/ 	.short	0x0001
        /*0022*/ 	.short	0x0008
        /*0024*/ 	.byte	0x00, 0xf5, 0x21, 0x00


	//----- nvinfo : EIATTR_KPARAM_INFO
	.align		4
.L_264:
        /*0028*/ 	.byte	0x04, 0x17
        /*002a*/ 	.short	(.L_266 - .L_265)
.L_265:
        /*002c*/ 	.word	0x00000000
        /*0030*/ 	.short	0x0000
        /*0032*/ 	.short	0x0000
        /*0034*/ 	.byte	0x00, 0xf5, 0x21, 0x00


	//----- nvinfo : EIATTR_SPARSE_MMA_MASK
	.align		4
.L_266:
        /*0038*/ 	.byte	0x03, 0x50
        /*003a*/ 	.short	0x0000


	//----- nvinfo : EIATTR_MAXREG_COUNT
	.align		4
        /*003c*/ 	.byte	0x03, 0x1b
        /*003e*/ 	.short	0x00ff


	//----- nvinfo : EIATTR_MERCURY_ISA_VERSION
	.align		4
        /*0040*/ 	.byte	0x03, 0x5f
        /*0042*/ 	.short	0x0101


	//----- nvinfo : EIATTR_VRC_CTA_INIT_COUNT
	.align		4
        /*0044*/ 	.byte	0x02, 0x4a
	.zero		1
	.zero		1


	//----- nvinfo : EIATTR_EXIT_INSTR_OFFSETS
	.align		4
        /*0048*/ 	.byte	0x04, 0x1c
        /*004a*/ 	.short	(.L_268 - .L_267)


	//   ....[0]....
.L_267:
        /*004c*/ 	.word	0x00000080


	//   ....[1]....
        /*0050*/ 	.word	0x00000100


	//----- nvinfo : EIATTR_CBANK_PARAM_SIZE
	.align		4
.L_268:
        /*0054*/ 	.byte	0x03, 0x19
        /*0056*/ 	.short	0x0014


	//----- nvinfo : EIATTR_PARAM_CBANK
	.align		4
        /*0058*/ 	.byte	0x04, 0x0a
        /*005a*/ 	.short	(.L_270 - .L_269)
	.align		4
.L_269:
        /*005c*/ 	.word	index@(.nv.constant0._Z6line89PiS_i)
        /*0060*/ 	.short	0x0380
        /*0062*/ 	.short	0x0014


	//----- nvinfo : EIATTR_SW_WAR
	.align		4
.L_270:
        /*0064*/ 	.byte	0x04, 0x36
        /*0066*/ 	.short	(.L_272 - .L_271)
.L_271:
        /*0068*/ 	.word	0x00000008
.L_272:


//--------------------- .nv.callgraph             --------------------------
	.section	.nv.callgraph,"",@"SHT_CUDA_CALLGRAPH"
	.align	4
	.sectionentsize	8
	.align		4
        /*0000*/ 	.word	0x00000000
	.align		4
        /*0004*/ 	.word	0xffffffff
	.align		4
        /*0008*/ 	.word	0x00000000
	.align		4
        /*000c*/ 	.word	0xfffffffe
	.align		4
        /*0010*/ 	.word	0x00000000
	.align		4
        /*0014*/ 	.word	0xfffffffd
	.align		4
        /*0018*/ 	.word	0x00000000
	.align		4
        /*001c*/ 	.word	0xfffffffc


//--------------------- .nv.constant4             --------------------------
	.section	.nv.constant4,"a",@progbits
	.align	8
	.align		8
.nv.constant4:
        /*0000*/ 	.dword	_ZN34_INTERNAL_3b42ea17_4_k_cu_b200d92f4cuda3std3__45__cpo5beginE
	.align		8
        /*0008*/ 	.dword	_ZN34_INTERNAL_3b42ea17_4_k_cu_b200d92f4cuda3std3__45__cpo3endE
	.align		8
        /*0010*/ 	.dword	_ZN34_INTERNAL_3b42ea17_4_k_cu_b200d92f4cuda3std3__45__cpo6cbeginE
	.align		8
        /*0018*/ 	.dword	_ZN34_INTERNAL_3b42ea17_4_k_cu_b200d92f4cuda3std3__45__cpo4cendE
	.align		8
        /*0020*/ 	.dword	_ZN34_INTERNAL_3b42ea17_4_k_cu_b200d92f4cuda3std3__45__cpo6rbeginE
	.align		8
        /*0028*/ 	.dword	_ZN34_INTERNAL_3b42ea17_4_k_cu_b200d92f4cuda3std3__45__cpo4rendE
	.align		8
        /*0030*/ 	.dword	_ZN34_INTERNAL_3b42ea17_4_k_cu_b200d92f4cuda3std3__45__cpo7crbeginE
	.align		8
        /*0038*/ 	.dword	_ZN34_INTERNAL_3b42ea17_4_k_cu_b200d92f4cuda3std3__45__cpo5crendE
	.align		8
        /*0040*/ 	.dword	_ZN34_INTERNAL_3b42ea17_4_k_cu_b200d92f4cuda3std3__436_GLOBAL__N__3b42ea17_4_k_cu_b200d92f6ignoreE
	.align		8
        /*0048*/ 	.dword	_ZN34_INTERNAL_3b42ea17_4_k_cu_b200d92f4cuda3std3__419piecewise_constructE
	.align		8
        /*0050*/ 	.dword	_ZN34_INTERNAL_3b42ea17_4_k_cu_b200d92f4cuda3std3__48in_placeE
	.align		8
        /*0058*/ 	.dword	_ZN34_INTERNAL_3b42ea17_4_k_cu_b200d92f4cuda3std3__420unreachable_sentinelE
	.align		8
        /*0060*/ 	.dword	_ZN34_INTERNAL_3b42ea17_4_k_cu_b200d92f4cuda3std3__47nulloptE
	.align		8
        /*0068*/ 	.dword	_ZN34_INTERNAL_3b42ea17_4_k_cu_b200d92f4cuda3std3__48unexpectE
	.align		8
        /*0070*/ 	.dword	_ZN34_INTERNAL_3b42ea17_4_k_cu_b200d92f4cuda3std6ranges3__45__cpo4swapE
	.align		8
        /*0078*/ 	.dword	_ZN34_INTERNAL_3b42ea17_4_k_cu_b200d92f4cuda3std6ranges3__45__cpo9iter_moveE
	.align		8
        /*0080*/ 	.dword	_ZN34_INTERNAL_3b42ea17_4_k_cu_b200d92f4cuda3std6ranges3__45__cpo5beginE
	.align		8
        /*0088*/ 	.dword	_ZN34_INTERNAL_3b42ea17_4_k_cu_b200d92f4cuda3std6ranges3__45__cpo3endE
	.align		8
        /*0090*/ 	.dword	_ZN34_INTERNAL_3b42ea17_4_k_cu_b200d92f4cuda3std6ranges3__45__cpo6cbeginE
	.align		8
        /*0098*/ 	.dword	_ZN34_INTERNAL_3b42ea17_4_k_cu_b200d92f4cuda3std6ranges3__45__cpo4cendE
	.align		8
        /*00a0*/ 	.dword	_ZN34_INTERNAL_3b42ea17_4_k_cu_b200d92f4cuda3std6ranges3__45__cpo7advanceE
	.align		8
        /*00a8*/ 	.dword	_ZN34_INTERNAL_3b42ea17_4_k_cu_b200d92f4cuda3std6ranges3__45__cpo9iter_swapE
	.align		8
        /*00b0*/ 	.dword	_ZN34_INTERNAL_3b42ea17_4_k_cu_b200d92f4cuda3std6ranges3__45__cpo4nextE
	.align		8
        /*00b8*/ 	.dword	_ZN34_INTERNAL_3b42ea17_4_k_cu_b200d92f4cuda3std6ranges3__45__cpo4prevE
	.align		8
        /*00c0*/ 	.dword	_ZN34_INTERNAL_3b42ea17_4_k_cu_b200d92f4cuda3std6ranges3__45__cpo4dataE
	.align		8
        /*00c8*/ 	.dword	_ZN34_INTERNAL_3b42ea17_4_k_cu_b200d92f4cuda3std6ranges3__45__cpo5cdataE
	.align		8
        /*00d0*/ 	.dword	_ZN34_INTERNAL_3b42ea17_4_k_cu_b200d92f4cuda3std6ranges3__45__cpo4sizeE
	.align		8
        /*00d8*/ 	.dword	_ZN34_INTERNAL_3b42ea17_4_k_cu_b200d92f4cuda3std6ranges3__45__cpo5ssizeE
	.align		8
        /*00e0*/ 	.dword	_ZN34_INTERNAL_3b42ea17_4_k_cu_b200d92f4cuda3std6ranges3__45__cpo8distanceE
	.align		8
        /*00e8*/ 	.dword	_ZN34_INTERNAL_3b42ea17_4_k_cu_b200d92f6thrust24THRUST_300001_SM_1000_NS8cuda_cub3parE
	.align		8
        /*00f0*/ 	.dword	_ZN34_INTERNAL_3b42ea17_4_k_cu_b200d92f6thrust24THRUST_300001_SM_1000_NS8cuda_cub10par_nosyncE
	.align		8
        /*00f8*/ 	.dword	_ZN34_INTERNAL_3b42ea17_4_k_cu_b200d92f6thrust24THRUST_300001_SM_1000_NS6system6detail10sequential3seqE
	.align		8
        /*0100*/ 	.dword	_ZN34_INTERNAL_3b42ea17_4_k_cu_b200d92f6thrust24THRUST_300001_SM_1000_NS6system3cpp3parE
	.align		8
        /*0108*/ 	.dword	_ZN34_INTERNAL_3b42ea17_4_k_cu_b200d92f6thrust24THRUST_300001_SM_1000_NS12placeholders2_1E
	.align		8
        /*0110*/ 	.dword	_ZN34_INTERNAL_3b42ea17_4_k_cu_b200d92f6thrust24THRUST_300001_SM_1000_NS12placeholders2_2E
	.align		8
        /*0118*/ 	.dword	_ZN34_INTERNAL_3b42ea17_4_k_cu_b200d92f6thrust24THRUST_300001_SM_1000_NS12placeholders2_3E
	.align		8
        /*0120*/ 	.dword	_ZN34_INTERNAL_3b42ea17_4_k_cu_b200d92f6thrust24THRUST_300001_SM_1000_NS12placeholders2_4E
	.align		8
        /*0128*/ 	.dword	_ZN34_INTERNAL_3b42ea17_4_k_cu_b200d92f6thrust24THRUST_300001_SM_1000_NS12placeholders2_5E
	.align		8
        /*0130*/ 	.dword	_ZN34_INTERNAL_3b42ea17_4_k_cu_b200d92f6thrust24THRUST_300001_SM_1000_NS12placeholders2_6E
	.align		8
        /*0138*/ 	.dword	_ZN34_INTERNAL_3b42ea17_4_k_cu_b200d92f6thrust24THRUST_300001_SM_1000_NS12placeholders2_7E
	.align		8
        /*0140*/ 	.dword	_ZN34_INTERNAL_3b42ea17_4_k_cu_b200d92f6thrust24THRUST_300001_SM_1000_NS12placeholders2_8E
	.align		8
        /*0148*/ 	.dword	_ZN34_INTERNAL_3b42ea17_4_k_cu_b200d92f6thrust24THRUST_300001_SM_1000_NS12placeholders2_9E
	.align		8
        /*0150*/ 	.dword	_ZN34_INTERNAL_3b42ea17_4_k_cu_b200d92f6thrust24THRUST_300001_SM_1000_NS12placeholders3_10E
	.align		8
        /*0158*/ 	.dword	_ZN34_INTERNAL_3b42ea17_4_k_cu_b200d92f6thrust24THRUST_300001_SM_1000_NS3seqE
	.align		8
        /*0160*/ 	.dword	_ZN34_INTERNAL_3b42ea17_4_k_cu_b200d92f6thrust24THRUST_300001_SM_1000_NS6deviceE


//--------------------- .text._ZN3cub18CUB_300001_SM_10006detail10radix_sort29DeviceRadixSortOnesweepKernelINS1_5radix10policy_hubIiiyE10Policy1000ELNS0_9SortOrderE1EiiyiiNS1_21identity_decomposer_tEEEvPT5_SB_PT3_PKSC_PT1_PKSG_PT2_PKSK_T4_iiT6_ --------------------------
	.section	.text._ZN3cub18CUB_300001_SM_10006detail10radix_sort29DeviceRadixSortOnesweepKernelINS1_5radix10policy_hubIiiyE10Policy1000ELNS0_9SortOrderE1EiiyiiNS1_21identity_decomposer_tEEEvPT5_SB_PT3_PKSC_PT1_PKSG_PT2_PKSK_T4_iiT6_,"ax",@progbits
	.align	128
        .global         _ZN3cub18CUB_300001_SM_10006detail10radix_sort29DeviceRadixSortOnesweepKernelINS1_5radix10policy_hubIiiyE10Policy1000ELNS0_9SortOrderE1EiiyiiNS1_21identity_decomposer_tEEEvPT5_SB_PT3_PKSC_PT1_PKSG_PT2_PKSK_T4_iiT6_
        .type           _ZN3cub18CUB_300001_SM_10006detail10radix_sort29DeviceRadixSortOnesweepKernelINS1_5radix10policy_hubIiiyE10Policy1000ELNS0_9SortOrderE1EiiyiiNS1_21identity_decomposer_tEEEvPT5_SB_PT3_PKSC_PT1_PKSG_PT2_PKSK_T4_iiT6_,@function
        .size           _ZN3cub18CUB_300001_SM_10006detail10radix_sort29DeviceRadixSortOnesweepKernelINS1_5radix10policy_hubIiiyE10Policy1000ELNS0_9SortOrderE1EiiyiiNS1_21identity_decomposer_tEEEvPT5_SB_PT3_PKSC_PT1_PKSG_PT2_PKSK_T4_iiT6_,(.L_x_234 - _ZN3cub18CUB_300001_SM_10006detail10radix_sort29DeviceRadixSortOnesweepKernelINS1_5radix10policy_hubIiiyE10Policy1000ELNS0_9SortOrderE1EiiyiiNS1_21identity_decomposer_tEEEvPT5_SB_PT3_PKSC_PT1_PKSG_PT2_PKSK_T4_iiT6_)
        .other          _ZN3cub18CUB_300001_SM_10006detail10radix_sort29DeviceRadixSortOnesweepKernelINS1_5radix10policy_hubIiiyE10Policy1000ELNS0_9SortOrderE1EiiyiiNS1_21identity_decomposer_tEEEvPT5_SB_PT3_PKSC_PT1_PKSG_PT2_PKSK_T4_iiT6_,@"STO_CUDA_ENTRY STV_DEFAULT"
_ZN3cub18CUB_300001_SM_10006detail10radix_sort29DeviceRadixSortOnesweepKernelINS1_5radix10policy_hubIiiyE10Policy1000ELNS0_9SortOrderE1EiiyiiNS1_21identity_decomposer_tEEEvPT5_SB_PT3_PKSC_PT1_PKSG_PT2_PKSK_T4_iiT6_:
.text._ZN3cub18CUB_300001_SM_10006detail10radix_sort29DeviceRadixSortOnesweepKernelINS1_5radix10policy_hubIiiyE10Policy1000ELNS0_9SortOrderE1EiiyiiNS1_21identity_decomposer_tEEEvPT5_SB_PT3_PKSC_PT1_PKSG_PT2_PKSK_T4_iiT6_:
[----:B------:R-:W-:Y:S01]  /*0000*/  LDC R1, c[0x0][0x37c] ;  /* 0x0000df00ff017b82 */ /* 0x000fe20000000800 */
[----:B------:R-:W0:Y:S01]  /*0010*/  S2R R3, SR_TID.X ;  /* 0x0000000000037919 */ /* 0x000e220000002100 */
[----:B------:R-:W-:Y:S01]  /*0020*/  MOV R7, 0x400 ;  /* 0x0000040000077802 */ /* 0x000fe20000000f00 */
[----:B------:R-:W1:Y:S01]  /*0030*/  LDCU.64 UR6, c[0x0][0x358] ;  /* 0x00006b00ff0677ac */ /* 0x000e620008000a00 */
[----:B------:R-:W-:Y:S01]  /*0040*/  BSSY.RECONVERGENT B0, `(.L_x_0) ;  /* 0x000000c000007945 */ /* 0x000fe20003800200 */
[----:B------:R-:W2:Y:S01]  /*0050*/  S2R R0, SR_CgaCtaId ;  /* 0x0000000000007919 */ /* 0x000ea20000008800 */
[----:B0-----:R-:W-:Y:S02]  /*0060*/  ISETP.NE.AND P0, PT, R3, RZ, PT ;  /* 0x000000ff0300720c */ /* 0x001fe40003f05270 */
[----:B--2---:R-:W-:-:S11]  /*0070*/  LEA R7, R0, R7, 0x18 ;  /* 0x0000000700077211 */ /* 0x004fd600078ec0ff */
[----:B-1----:R-:W-:Y:S05]  /*0080*/  @P0 BRA `(.L_x_1) ;  /* 0x00000000001c0947 */ /* 0x002fea0003800000 */
[----:B------:R-:W0:Y:S01]  /*0090*/  LDC.64 R4, c[0x0][0x388] ;  /* 0x0000e200ff047b82 */ /* 0x000e220000000a00 */
[----:B------:R-:W-:-:S05]  /*00a0*/  IMAD.MOV.U32 R9, RZ, RZ, 0x1 ;  /* 0x00000001ff097424 */ /* 0x000fca00078e00ff */
[----:B0-----:R-:W2:Y:S02]  /*00b0*/  ATOMG.E.ADD.STRONG.GPU PT, R4, desc[UR6][R4.64], R9 ;  /* 0x80000009040479a8 */ /* 0x001ea400081ef106 */
[----:B------:R-:W0:Y:S01]  /*00c0*/  S2UR UR5, SR_CgaCtaId ;  /* 0x00000000000579c3 */ /* 0x000e220000008800 */
[----:B------:R-:W-:Y:S02]  /*00d0*/  UMOV UR4, 0x400 ;  /* 0x0000040000047882 */ /* 0x000fe40000000000 */
[----:B0-----:R-:W-:-:S09]  /*00e0*/  ULEA UR4, UR5, UR4, 0x18 ;  /* 0x0000000405047291 */ /* 0x001fd2000f8ec0ff */
[----:B--2---:R0:W-:Y:S03]  /*00f0*/  STS [UR4+0x6600], R4 ;  /* 0x00660004ff007988 */ /* 0x0041e60008000804 */
.L_x_1:
[----:B------:R-:W-:Y:S05]  /*0100*/  BSYNC.RECONVERGENT B0 ;  /* 0x0000000000007941 */ /* 0x000fea0003800200 */
.L_x_0:
[----:B------:R-:W-:Y:S06]  /*0110*/  BAR.SYNC.DEFER_BLOCKING 0x0 ;  /* 0x0000000000007b1d */ /* 0x000fec0000010000 */
[----:B------:R-:W1:Y:S01]  /*0120*/  LDCU UR4, c[0x0][0x3c0] ;  /* 0x00007800ff0477ac */ /* 0x000e620008000800 */
[----:B------:R-:W2:Y:S01]  /*0130*/  S2R R24, SR_LANEID ;  /* 0x0000000000187919 */ /* 0x000ea20000000000 */
[----:B------:R-:W3:Y:S02]  /*0140*/  LDS R42, [R7+0x6600] ;  /* 0x00660000072a7984 */ /* 0x000ee40000000800 */
[----:B---3--:R-:W-:-:S04]  /*0150*/  IMAD R0, R42, 0x1980, RZ ;  /* 0x000019802a007824 */ /* 0x008fc800078e02ff */
[----:B------:R-:W-:Y:S01]  /*0160*/  VIADD R47, R0, 0x1980 ;  /* 0x00001980002f7836 */ /* 0x000fe20000000000 */
[----:B------:R-:W-:-:S04]  /*0170*/  SHF.R.S32.HI R9, RZ, 0x1f, R0 ;  /* 0x0000001fff097819 */ /* 0x000fc80000011400 */
[----:B-1----:R-:W-:-:S13]  /*0180*/  ISETP.GT.AND P0, PT, R47, UR4, PT ;  /* 0x000000042f007c0c */ /* 0x002fda000bf04270 */
[----:B--2---:R-:W-:Y:S05]  /*0190*/  @P0 BRA `(.L_x_2) ;  /* 0x0000000000680947 */ /* 0x004fea0003800000 */
[----:B------:R-:W1:Y:S01]  /*01a0*/  LDCU.64 UR4, c[0x0][0x3a8] ;  /* 0x00007500ff0477ac */ /* 0x000e620008000a00 */
[C---:B0-----:R-:W-:Y:S02]  /*01b0*/  LOP3.LUT R4, R3.reuse, 0x1f, RZ, 0xc0, !PT ;  /* 0x0000001f03047812 */ /* 0x041fe400078ec0ff */
[----:B------:R-:W-:-:S05]  /*01c0*/  LOP3.LUT R41, R3, 0x3e0, RZ, 0xc0, !PT ;  /* 0x000003e003297812 */ /* 0x000fca00078ec0ff */
[----:B------:R-:W-:-:S05]  /*01d0*/  IMAD R5, R41, 0x11, R4 ;  /* 0x0000001129057824 */ /* 0x000fca00078e0204 */
[----:B------:R-:W-:-:S05]  /*01e0*/  IADD3 R5, P0, PT, R0, R5, RZ ;  /* 0x0000000500057210 */ /* 0x000fca0007f1e0ff */
[----:B------:R-:W-:Y:S01]  /*01f0*/  IMAD.X R0, RZ, RZ, R9, P0 ;  /* 0x000000ffff007224 */ /* 0x000fe200000e0609 */
[----:B-1----:R-:W-:-:S04]  /*0200*/  LEA R8, P0, R5, UR4, 0x2 ;  /* 0x0000000405087c11 */ /* 0x002fc8000f8010ff */
[----:B------:R-:W-:-:S05]  /*0210*/  LEA.HI.X R9, R5, UR5, R0, 0x2, P0 ;  /* 0x0000000505097c11 */ /* 0x000fca00080f1400 */
[----:B------:R0:W5:Y:S04]  /*0220*/  LDG.E R28, desc[UR6][R8.64] ;  /* 0x00000006081c7981 */ /* 0x000168000c1e1900 */
        /* <DEDUP_REMOVED lines=15> */
[----:B------:R0:W5:Y:S01]  /*0320*/  LDG.E R46, desc[UR6][R8.64+0x800] ;  /* 0x00080006082e7981 */ /* 0x000162000c1e1900 */
[----:B------:R-:W-:Y:S05]  /*0330*/  BRA `(.L_x_3) ;  /* 0x0000000400307947 */ /* 0x000fea0003800000 */
.L_x_2:
[----:B------:R-:W1:Y:S01]  /*0340*/  LDCU.64 UR8, c[0x0][0x3a8] ;  /* 0x00007500ff0877ac */ /* 0x000e620008000a00 */
[C---:B0-----:R-:W-:Y:S01]  /*0350*/  LOP3.LUT R4, R3.reuse, 0x1f, RZ, 0xc0, !PT ;  /* 0x0000001f03047812 */ /* 0x041fe200078ec0ff */
[----:B------:R-:W-:Y:S01]  /*0360*/  IMAD.MOV.U32 R28, RZ, RZ, -0x80000000 ;  /* 0x80000000ff1c7424 */ /* 0x000fe200078e00ff */
[----:B------:R-:W-:Y:S02]  /*0370*/  LOP3.LUT R41, R3, 0x3e0, RZ, 0xc0, !PT ;  /* 0x000003e003297812 */ /* 0x000fe400078ec0ff */
[----:B------:R-:W-:-:S03]  /*0380*/  IADD3 R5, PT, PT, -R0, UR4, RZ ;  /* 0x0000000400057c10 */ /* 0x000fc6000fffe1ff */
[----:B------:R-:W-:-:S04]  /*0390*/  IMAD R10, R41, 0x11, R4 ;  /* 0x00000011290a7824 */ /* 0x000fc800078e0204 */
[----:B------:R-:W-:Y:S01]  /*03a0*/  VIADD R8, R10, 0x40 ;  /* 0x000000400a087836 */ /* 0x000fe20000000000 */
[----:B------:R-:W-:Y:S01]  /*03b0*/  IADD3 R11, P0, PT, R0, R10, RZ ;  /* 0x0000000a000b7210 */ /* 0x000fe20007f1e0ff */
[C---:B------:R-:W-:Y:S01]  /*03c0*/  VIADD R0, R10.reuse, 0x60 ;  /* 0x000000600a007836 */ /* 0x040fe20000000000 */
[CC--:B------:R-:W-:Y:S01]  /*03d0*/  ISETP.GE.AND P2, PT, R10.reuse, R5.reuse, PT ;  /* 0x000000050a00720c */ /* 0x0c0fe20003f46270 */
[----:B------:R-:W-:Y:S01]  /*03e0*/  VIADD R6, R10, 0x20 ;  /* 0x000000200a067836 */ /* 0x000fe20000000000 */
[-C--:B------:R-:W-:Y:S01]  /*03f0*/  ISETP.GE.AND P4, PT, R8, R5.reuse, PT ;  /* 0x000000050800720c */ /* 0x080fe20003f86270 */
[----:B------:R-:W-:Y:S01]  /*0400*/  IMAD.X R12, RZ, RZ, R9, P0 ;  /* 0x000000ffff0c7224 */ /* 0x000fe200000e0609 */
[-C--:B------:R-:W-:Y:S01]  /*0410*/  ISETP.GE.AND P5, PT, R0, R5.reuse, PT ;  /* 0x000000050000720c */ /* 0x080fe20003fa6270 */
[----:B------:R-:W-:Y:S01]  /*0420*/  VIADD R0, R10, 0xa0 ;  /* 0x000000a00a007836 */ /* 0x000fe20000000000 */
[C---:B-1----:R-:W-:Y:S02]  /*0430*/  LEA R8, P0, R11.reuse, UR8, 0x2 ;  /* 0x000000080b087c11 */ /* 0x042fe4000f8010ff */
[----:B------:R-:W-:Y:S01]  /*0440*/  ISETP.GE.AND P3, PT, R6, R5, PT ;  /* 0x000000050600720c */ /* 0x000fe20003f66270 */
[----:B------:R-:W-:Y:S01]  /*0450*/  VIADD R6, R10, 0x80 ;  /* 0x000000800a067836 */ /* 0x000fe20000000000 */
[----:B------:R-:W-:-:S02]  /*0460*/  LEA.HI.X R9, R11, UR9, R12, 0x2, P0 ;  /* 0x000000090b097c11 */ /* 0x000fc400080f140c */
[-C--:B------:R-:W-:Y:S01]  /*0470*/  ISETP.GE.AND P0, PT, R0, R5.reuse, PT ;  /* 0x000000050000720c */ /* 0x080fe20003f06270 */
[----:B------:R-:W-:Y:S01]  /*0480*/  VIADD R0, R10, 0xe0 ;  /* 0x000000e00a007836 */ /* 0x000fe20000000000 */
[-C--:B------:R-:W-:Y:S01]  /*0490*/  ISETP.GE.AND P6, PT, R6, R5.reuse, PT ;  /* 0x000000050600720c */ /* 0x080fe20003fc6270 */
[----:B------:R1:W5:Y:S01]  /*04a0*/  @!P2 LDG.E R28, desc[UR6][R8.64] ;  /* 0x00000006081ca981 */ /* 0x000362000c1e1900 */
[----:B------:R-:W-:Y:S02]  /*04b0*/  IMAD.MOV.U32 R29, RZ, RZ, -0x80000000 ;  /* 0x80000000ff1d7424 */ /* 0x000fe400078e00ff */
[-C--:B------:R-:W-:Y:S01]  /*04c0*/  ISETP.GE.AND P2, PT, R0, R5.reuse, PT ;  /* 0x000000050000720c */ /* 0x080fe20003f46270 */
[C---:B------:R-:W-:Y:S02]  /*04d0*/  VIADD R0, R10.reuse, 0x100 ;  /* 0x000001000a007836 */ /* 0x040fe40000000000 */
[----:B------:R-:W-:Y:S01]  /*04e0*/  VIADD R6, R10, 0xc0 ;  /* 0x000000c00a067836 */ /* 0x000fe20000000000 */
[----:B------:R1:W5:Y:S01]  /*04f0*/  @!P3 LDG.E R29, desc[UR6][R8.64+0x80] ;  /* 0x00008006081db981 */ /* 0x000362000c1e1900 */
[----:B------:R-:W-:Y:S01]  /*0500*/  IMAD.MOV.U32 R31, RZ, RZ, -0x80000000 ;  /* 0x80000000ff1f7424 */ /* 0x000fe200078e00ff */
[-C--:B------:R-:W-:Y:S01]  /*0510*/  ISETP.GE.AND P3, PT, R0, R5.reuse, PT ;  /* 0x000000050000720c */ /* 0x080fe20003f66270 */
[----:B------:R-:W-:Y:S01]  /*0520*/  VIADD R0, R10, 0x140 ;  /* 0x000001400a007836 */ /* 0x000fe20000000000 */
[----:B------:R-:W-:Y:S01]  /*0530*/  ISETP.GE.AND P1, PT, R6, R5, PT ;  /* 0x000000050600720c */ /* 0x000fe20003f26270 */
[----:B------:R-:W-:-:S02]  /*0540*/  IMAD.MOV.U32 R32, RZ, RZ, -0x80000000 ;  /* 0x80000000ff207424 */ /* 0x000fc400078e00ff */
[----:B------:R1:W5:Y:S01]  /*0550*/  @!P5 LDG.E R31, desc[UR6][R8.64+0x180] ;  /* 0x00018006081fd981 */ /* 0x000362000c1e1900 */
[-C--:B------:R-:W-:Y:S01]  /*0560*/  ISETP.GE.AND P5, PT, R0, R5.reuse, PT ;  /* 0x000000050000720c */ /* 0x080fe20003fa6270 */
[C---:B------:R-:W-:Y:S02]  /*0570*/  VIADD R0, R10.reuse, 0x160 ;  /* 0x000001600a007836 */ /* 0x040fe40000000000 */
[----:B------:R-:W-:Y:S01]  /*0580*/  IMAD.MOV.U32 R30, RZ, RZ, -0x80000000 ;  /* 0x80000000ff1e7424 */ /* 0x000fe200078e00ff */
[----:B------:R1:W5:Y:S01]  /*0590*/  @!P6 LDG.E R32, desc[UR6][R8.64+0x200] ;  /* 0x000200060820e981 */ /* 0x000362000c1e1900 */
[----:B------:R-:W-:Y:S01]  /*05a0*/  VIADD R6, R10, 0x120 ;  /* 0x000001200a067836 */ /* 0x000fe20000000000 */
[-C--:B------:R-:W-:Y:S01]  /*05b0*/  ISETP.GE.AND P6, PT, R0, R5.reuse, PT ;  /* 0x000000050000720c */ /* 0x080fe20003fc6270 */
[----:B------:R-:W-:Y:S02]  /*05c0*/  IMAD.MOV.U32 R34, RZ, RZ, -0x80000000 ;  /* 0x80000000ff227424 */ /* 0x000fe400078e00ff */
[----:B------:R-:W-:Y:S01]  /*05d0*/  VIADD R0, R10, 0x1a0 ;  /* 0x000001a00a007836 */ /* 0x000fe20000000000 */
[----:B------:R1:W5:Y:S01]  /*05e0*/  @!P4 LDG.E R30, desc[UR6][R8.64+0x100] ;  /* 0x00010006081ec981 */ /* 0x000362000c1e1900 */
[----:B------:R-:W-:Y:S01]  /*05f0*/  ISETP.GE.AND P4, PT, R6, R5, PT ;  /* 0x000000050600720c */ /* 0x000fe20003f86270 */
[----:B------:R-:W-:-:S02]  /*0600*/  IMAD.MOV.U32 R33, RZ, RZ, -0x80000000 ;  /* 0x80000000ff217424 */ /* 0x000fc400078e00ff */
[----:B------:R1:W5:Y:S01]  /*0610*/  @!P1 LDG.E R34, desc[UR6][R8.64+0x300] ;  /* 0x0003000608229981 */ /* 0x000362000c1e1900 */
[----:B------:R-:W-:Y:S01]  /*0620*/  IMAD.MOV.U32 R35, RZ, RZ, -0x80000000 ;  /* 0x80000000ff237424 */ /* 0x000fe200078e00ff */
[-C--:B------:R-:W-:Y:S01]  /*0630*/  ISETP.GE.AND P1, PT, R0, R5.reuse, PT ;  /* 0x000000050000720c */ /* 0x080fe20003f26270 */
[C---:B------:R-:W-:Y:S01]  /*0640*/  VIADD R6, R10.reuse, 0x180 ;  /* 0x000001800a067836 */ /* 0x040fe20000000000 */
[----:B------:R1:W5:Y:S01]  /*0650*/  @!P0 LDG.E R33, desc[UR6][R8.64+0x280] ;  /* 0x0002800608218981 */ /* 0x000362000c1e1900 */
[----:B------:R-:W-:Y:S02]  /*0660*/  VIADD R0, R10, 0x1c0 ;  /* 0x000001c00a007836 */ /* 0x000fe40000000000 */
[----:B------:R-:W-:Y:S01]  /*0670*/  IMAD.MOV.U32 R36, RZ, RZ, -0x80000000 ;  /* 0x80000000ff247424 */ /* 0x000fe200078e00ff */
[----:B------:R1:W5:Y:S01]  /*0680*/  @!P2 LDG.E R35, desc[UR6][R8.64+0x380] ;  /* 0x000380060823a981 */ /* 0x000362000c1e1900 */
[----:B------:R-:W-:Y:S01]  /*0690*/  IMAD.MOV.U32 R37, RZ, RZ, -0x80000000 ;  /* 0x80000000ff257424 */ /* 0x000fe200078e00ff */
[-C--:B------:R-:W-:Y:S01]  /*06a0*/  ISETP.GE.AND P0, PT, R6, R5.reuse, PT ;  /* 0x000000050600720c */ /* 0x080fe20003f06270 */
[----:B------:R-:W-:Y:S01]  /*06b0*/  VIADD R6, R10, 0x1e0 ;  /* 0x000001e00a067836 */ /* 0x000fe20000000000 */
[-C--:B------:R-:W-:Y:S01]  /*06c0*/  ISETP.GE.AND P2, PT, R0, R5.reuse, PT ;  /* 0x000000050000720c */ /* 0x080fe20003f46270 */
[----:B------:R-:W-:Y:S01]  /*06d0*/  VIADD R0, R10, 0x200 ;  /* 0x000002000a007836 */ /* 0x000fe20000000000 */
[----:B------:R1:W5:Y:S02]  /*06e0*/  @!P3 LDG.E R36, desc[UR6][R8.64+0x400] ;  /* 0x000400060824b981 */ /* 0x000364000c1e1900 */
[----:B------:R-:W-:-:S02]  /*06f0*/  ISETP.GE.AND P3, PT, R6, R5, PT ;  /* 0x000000050600720c */ /* 0x000fc40003f66270 */
[----:B------:R1:W5:Y:S01]  /*0700*/  @!P4 LDG.E R37, desc[UR6][R8.64+0x480] ;  /* 0x000480060825c981 */ /* 0x000362000c1e1900 */
[----:B------:R-:W-:Y:S01]  /*0710*/  ISETP.GE.AND P4, PT, R0, R5, PT ;  /* 0x000000050000720c */ /* 0x000fe20003f86270 */
[----:B------:R-:W-:Y:S02]  /*0720*/  IMAD.MOV.U32 R38, RZ, RZ, -0x80000000 ;  /* 0x80000000ff267424 */ /* 0x000fe400078e00ff */
[----:B------:R-:W-:Y:S02]  /*0730*/  IMAD.MOV.U32 R39, RZ, RZ, -0x80000000 ;  /* 0x80000000ff277424 */ /* 0x000fe400078e00ff */
[----:B------:R-:W-:Y:S02]  /*0740*/  IMAD.MOV.U32 R40, RZ, RZ, -0x80000000 ;  /* 0x80000000ff287424 */ /* 0x000fe400078e00ff */
[----:B------:R-:W-:Y:S01]  /*0750*/  IMAD.MOV.U32 R43, RZ, RZ, -0x80000000 ;  /* 0x80000000ff2b7424 */ /* 0x000fe200078e00ff */
[----:B------:R1:W5:Y:S01]  /*0760*/  @!P5 LDG.E R38, desc[UR6][R8.64+0x500] ;  /* 0x000500060826d981 */ /* 0x000362000c1e1900 */
[----:B------:R-:W-:-:S02]  /*0770*/  IMAD.MOV.U32 R44, RZ, RZ, -0x80000000 ;  /* 0x80000000ff2c7424 */ /* 0x000fc400078e00ff */
[----:B------:R-:W-:Y:S01]  /*0780*/  IMAD.MOV.U32 R45, RZ, RZ, -0x80000000 ;  /* 0x80000000ff2d7424 */ /* 0x000fe200078e00ff */
[----:B------:R1:W5:Y:S01]  /*0790*/  @!P6 LDG.E R39, desc[UR6][R8.64+0x580] ;  /* 0x000580060827e981 */ /* 0x000362000c1e1900 */
[----:B------:R-:W-:-:S03]  /*07a0*/  IMAD.MOV.U32 R46, RZ, RZ, -0x80000000 ;  /* 0x80000000ff2e7424 */ /* 0x000fc600078e00ff */
[----:B------:R1:W5:Y:S04]  /*07b0*/  @!P0 LDG.E R40, desc[UR6][R8.64+0x600] ;  /* 0x0006000608288981 */ /* 0x000368000c1e1900 */
[----:B------:R1:W5:Y:S04]  /*07c0*/  @!P1 LDG.E R43, desc[UR6][R8.64+0x680] ;  /* 0x00068006082b9981 */ /* 0x000368000c1e1900 */
[----:B------:R1:W5:Y:S04]  /*07d0*/  @!P2 LDG.E R44, desc[UR6][R8.64+0x700] ;  /* 0x00070006082ca981 */ /* 0x000368000c1e1900 */
[----:B------:R1:W5:Y:S04]  /*07e0*/  @!P3 LDG.E R45, desc[UR6][R8.64+0x780] ;  /* 0x00078006082db981 */ /* 0x000368000c1e1900 */
[----:B------:R1:W5:Y:S02]  /*07f0*/  @!P4 LDG.E R46, desc[UR6][R8.64+0x800] ;  /* 0x00080006082ec981 */ /* 0x000364000c1e1900 */
.L_x_3:
[----:B------:R-:W-:Y:S01]  /*0800*/  VIMNMX R5, PT, PT, R24, 0xe0, !PT ;  /* 0x000000e018057848 */ /* 0x000fe20007fe0100 */
[----:B------:R-:W2:Y:S01]  /*0810*/  LDCU UR4, c[0x0][0x3c8] ;  /* 0x00007900ff0477ac */ /* 0x000ea20008000800 */
[----:B------:R-:W-:Y:S01]  /*0820*/  SHF.R.U32.HI R0, RZ, 0x5, R3 ;  /* 0x00000005ff007819 */ /* 0x000fe20000011603 */
[----:B------:R-:W-:Y:S01]  /*0830*/  BSSY.RECONVERGENT B0, `(.L_x_4) ;  /* 0x0000025000007945 */ /* 0x000fe20003800200 */
[--C-:B------:R-:W-:Y:S01]  /*0840*/  IADD3 R5, PT, PT, R5, 0x1f, -R24.reuse ;  /* 0x0000001f05057810 */ /* 0x100fe20007ffe818 */
[----:B------:R-:W-:Y:S01]  /*0850*/  UMOV UR5, 0xffffffff ;  /* 0xffffffff00057882 */ /* 0x000fe20000000000 */
[----:B01----:R-:W-:Y:S02]  /*0860*/  IMAD.MOV.U32 R8, RZ, RZ, R24 ;  /* 0x000000ffff087224 */ /* 0x003fe400078e0018 */
[C---:B------:R-:W-:Y:S01]  /*0870*/  ISETP.GE.U32.AND P0, PT, R5.reuse, 0x1e0, PT ;  /* 0x000001e00500780c */ /* 0x040fe20003f06070 */
[----:B------:R-:W-:Y:S01]  /*0880*/  IMAD.SHL.U32 R0, R0, 0x400, RZ ;  /* 0x0000040000007824 */ /* 0x000fe200078e00ff */
[----:B------:R-:W-:-:S04]  /*0890*/  LEA.HI R6, R5, 0x1, RZ, 0x1b ;  /* 0x0000000105067811 */ /* 0x000fc800078fd8ff */
[----:B------:R-:W-:-:S04]  /*08a0*/  LOP3.LUT R9, R6, 0xf, RZ, 0xc0, !PT ;  /* 0x0000000f06097812 */ /* 0x000fc800078ec0ff */
[----:B------:R-:W-:Y:S01]  /*08b0*/  ISETP.NE.AND P1, PT, R9, RZ, PT ;  /* 0x000000ff0900720c */ /* 0x000fe20003f25270 */
[----:B--2---:R-:W-:Y:S02]  /*08c0*/  USHF.L.U32 UR4, UR5, UR4, URZ ;  /* 0x0000000405047299 */ /* 0x004fe400080006ff */
[----:B------:R-:W-:Y:S10]  /*08d0*/  @!P0 BRA `(.L_x_5) ;  /* 0x0000000000688947 */ /* 0x000ff40003800000 */
[----:B------:R-:W-:Y:S01]  /*08e0*/  IMAD R10, R24, 0x4, R0 ;  /* 0x00000004180a7824 */ /* 0x000fe200078e0200 */
[----:B------:R-:W-:Y:S01]  /*08f0*/  LOP3.LUT R5, R6, 0xffffff0, RZ, 0xc0, !PT ;  /* 0x0ffffff006057812 */ /* 0x000fe200078ec0ff */
[----:B------:R-:W-:-:S03]  /*0900*/  IMAD.MOV.U32 R8, RZ, RZ, R24 ;  /* 0x000000ffff087224 */ /* 0x000fc600078e0018 */
[----:B------:R-:W-:Y:S01]  /*0910*/  IADD3 R10, PT, PT, R10, 0x400, R7 ;  /* 0x000004000a0a7810 */ /* 0x000fe20007ffe007 */
[----:B------:R-:W-:-:S07]  /*0920*/  IMAD.MOV R5, RZ, RZ, -R5 ;  /* 0x000000ffff057224 */ /* 0x000fce00078e0a05 */
.L_x_6:
[----:B------:R-:W-:Y:S01]  /*0930*/  VIADD R5, R5, 0x10 ;  /* 0x0000001005057836 */ /* 0x000fe20000000000 */
[----:B------:R-:W-:Y:S01]  /*0940*/  STS [R10+-0x400], RZ ;  /* 0xfffc00ff0a007388 */ /* 0x000fe20000000800 */
[----:B------:R-:W-:-:S03]  /*0950*/  VIADD R8, R8, 0x200 ;  /* 0x0000020008087836 */ /* 0x000fc60000000000 */
[----:B------:R-:W-:Y:S01]  /*0960*/  ISETP.NE.AND P0, PT, R5, RZ, PT ;  /* 0x000000ff0500720c */ /* 0x000fe20003f05270 */
[----:B------:R-:W-:Y:S04]  /*0970*/  STS [R10+-0x380], RZ ;  /* 0xfffc80ff0a007388 */ /* 0x000fe80000000800 */
[----:B------:R-:W-:Y:S04]  /*0980*/  STS [R10+-0x300], RZ ;  /* 0xfffd00ff0a007388 */ /* 0x000fe80000000800 */
[----:B------:R-:W-:Y:S04]  /*0990*/  STS [R10+-0x280], RZ ;  /* 0xfffd80ff0a007388 */ /* 0x000fe80000000800 */
[----:B------:R-:W-:Y:S04]  /*09a0*/  STS [R10+-0x200], RZ ;  /* 0xfffe00ff0a007388 */ /* 0x000fe80000000800 */
[----:B------:R-:W-:Y:S04]  /*09b0*/  STS [R10+-0x180], RZ ;  /* 0xfffe80ff0a007388 */ /* 0x000fe80000000800 */
[----:B------:R-:W-:Y:S04]  /*09c0*/  STS [R10+-0x100], RZ ;  /* 0xffff00ff0a007388 */ /* 0x000fe80000000800 */
[----:B------:R-:W-:Y:S04]  /*09d0*/  STS [R10+-0x80], RZ ;  /* 0xffff80ff0a007388 */ /* 0x000fe80000000800 */
[----:B------:R-:W-:Y:S04]  /*09e0*/  STS [R10], RZ ;  /* 0x000000ff0a007388 */ /* 0x000fe80000000800 */
[----:B------:R-:W-:Y:S04]  /*09f0*/  STS [R10+0x80], RZ ;  /* 0x000080ff0a007388 */ /* 0x000fe80000000800 */
[----:B------:R-:W-:Y:S04]  /*0a00*/  STS [R10+0x100], RZ ;  /* 0x000100ff0a007388 */ /* 0x000fe80000000800 */
[----:B------:R-:W-:Y:S04]  /*0a10*/  STS [R10+0x180], RZ ;  /* 0x000180ff0a007388 */ /* 0x000fe80000000800 */
[----:B------:R-:W-:Y:S04]  /*0a20*/  STS [R10+0x200], RZ ;  /* 0x000200ff0a007388 */ /* 0x000fe80000000800 */
[----:B------:R-:W-:Y:S04]  /*0a30*/  STS [R10+0x280], RZ ;  /* 0x000280ff0a007388 */ /* 0x000fe80000000800 */
[----:B------:R-:W-:Y:S04]  /*0a40*/  STS [R10+0x300], RZ ;  /* 0x000300ff0a007388 */ /* 0x000fe80000000800 */
[----:B------:R0:W-:Y:S02]  /*0a50*/  STS [R10+0x380], RZ ;  /* 0x000380ff0a007388 */ /* 0x0001e40000000800 */
[----:B0-----:R-:W-:Y:S01]  /*0a60*/  VIADD R10, R10, 0x800 ;  /* 0x000008000a0a7836 */ /* 0x001fe20000000000 */
[----:B------:R-:W-:Y:S06]  /*0a70*/  @P0 BRA `(.L_x_6) ;  /* 0xfffffffc00ac0947 */ /* 0x000fec000383ffff */
.L_x_5:
[----:B------:R-:W-:Y:S05]  /*0a80*/  BSYNC.RECONVERGENT B0 ;  /* 0x0000000000007941 */ /* 0x000fea0003800200 */
.L_x_4:
[----:B------:R-:W-:Y:S01]  /*0a90*/  BSSY.RECONVERGENT B0, `(.L_x_7) ;  /* 0x0000026000007945 */ /* 0x000fe20003800200 */
[----:B------:R-:W-:-:S03]  /*0aa0*/  IMAD.IADD R5, R7, 0x1, R0 ;  /* 0x0000000107057824 */ /* 0x000fc600078e0200 */
[----:B------:R-:W-:Y:S05]  /*0ab0*/  @!P1 BRA `(.L_x_8) ;  /* 0x00000000008c9947 */ /* 0x000fea0003800000 */
[----:B------:R-:W-:Y:S01]  /*0ac0*/  ISETP.GE.U32.AND P0, PT, R9, 0x8, PT ;  /* 0x000000080900780c */ /* 0x000fe20003f06070 */
[----:B------:R-:W-:Y:S01]  /*0ad0*/  BSSY.RECONVERGENT B1, `(.L_x_9) ;  /* 0x000000e000017945 */ /* 0x000fe20003800200 */
[----:B------:R-:W-:-:S04]  /*0ae0*/  LOP3.LUT R10, R6, 0x7, RZ, 0xc0, !PT ;  /* 0x00000007060a7812 */ /* 0x000fc800078ec0ff */
[----:B------:R-:W-:-:S07]  /*0af0*/  ISETP.NE.AND P1, PT, R10, RZ, PT ;  /* 0x000000ff0a00720c */ /* 0x000fce0003f25270 */
[----:B------:R-:W-:Y:S06]  /*0b00*/  @!P0 BRA `(.L_x_10) ;  /* 0x0000000000288947 */ /* 0x000fec0003800000 */
[C---:B------:R-:W-:Y:S02]  /*0b10*/  IMAD R9, R8.reuse, 0x4, R5 ;  /* 0x0000000408097824 */ /* 0x040fe400078e0205 */
[----:B------:R-:W-:-:S03]  /*0b20*/  VIADD R8, R8, 0x100 ;  /* 0x0000010008087836 */ /* 0x000fc60000000000 */
[----:B------:R0:W-:Y:S04]  /*0b30*/  STS [R9], RZ ;  /* 0x000000ff09007388 */ /* 0x0001e80000000800 */
[----:B------:R0:W-:Y:S04]  /*0b40*/  STS [R9+0x80], RZ ;  /* 0x000080ff09007388 */ /* 0x0001e80000000800 */
[----:B------:R0:W-:Y:S04]  /*0b50*/  STS [R9+0x100], RZ ;  /* 0x000100ff09007388 */ /* 0x0001e80000000800 */
[----:B------:R0:W-:Y:S04]  /*0b60*/  STS [R9+0x180], RZ ;  /* 0x000180ff09007388 */ /* 0x0001e80000000800 */
[----:B------:R0:W-:Y:S04]  /*0b70*/  STS [R9+0x200], RZ ;  /* 0x000200ff09007388 */ /* 0x0001e80000000800 */
[----:B------:R0:W-:Y:S04]  /*0b80*/  STS [R9+0x280], RZ ;  /* 0x000280ff09007388 */ /* 0x0001e80000000800 */
[----:B------:R0:W-:Y:S04]  /*0b90*/  STS [R9+0x300], RZ ;  /* 0x000300ff09007388 */ /* 0x0001e80000000800 */
[----:B------:R0:W-:Y:S02]  /*0ba0*/  STS [R9+0x380], RZ ;  /* 0x000380ff09007388 */ /* 0x0001e40000000800 */
.L_x_10:
[----:B------:R-:W-:Y:S05]  /*0bb0*/  BSYNC.RECONVERGENT B1 ;  /* 0x0000000000017941 */ /* 0x000fea0003800200 */
.L_x_9:
[----:B------:R-:W-:Y:S05]  /*0bc0*/  @!P1 BRA `(.L_x_8) ;  /* 0x0000000000489947 */ /* 0x000fea0003800000 */
[----:B------:R-:W-:Y:S02]  /*0bd0*/  ISETP.GE.U32.AND P0, PT, R10, 0x4, PT ;  /* 0x000000040a00780c */ /* 0x000fe40003f06070 */
[----:B------:R-:W-:-:S04]  /*0be0*/  LOP3.LUT R6, R6, 0x3, RZ, 0xc0, !PT ;  /* 0x0000000306067812 */ /* 0x000fc800078ec0ff */
[----:B------:R-:W-:-:S07]  /*0bf0*/  ISETP.NE.AND P1, PT, R6, RZ, PT ;  /* 0x000000ff0600720c */ /* 0x000fce0003f25270 */
[C---:B0-----:R-:W-:Y:S02]  /*0c00*/  @P0 IMAD R9, R8.reuse, 0x4, R5 ;  /* 0x0000000408090824 */ /* 0x041fe400078e0205 */
[----:B------:R-:W-:-:S03]  /*0c10*/  @P0 VIADD R8, R8, 0x80 ;  /* 0x0000008008080836 */ /* 0x000fc60000000000 */
[----:B------:R1:W-:Y:S04]  /*0c20*/  @P0 STS [R9], RZ ;  /* 0x000000ff09000388 */ /* 0x0003e80000000800 */
[----:B------:R1:W-:Y:S04]  /*0c30*/  @P0 STS [R9+0x80], RZ ;  /* 0x000080ff09000388 */ /* 0x0003e80000000800 */
[----:B------:R1:W-:Y:S04]  /*0c40*/  @P0 STS [R9+0x100], RZ ;  /* 0x000100ff09000388 */ /* 0x0003e80000000800 */
[----:B------:R1:W-:Y:S01]  /*0c50*/  @P0 STS [R9+0x180], RZ ;  /* 0x000180ff09000388 */ /* 0x0003e20000000800 */
[----:B------:R-:W-:Y:S05]  /*0c60*/  @!P1 BRA `(.L_x_8) ;  /* 0x0000000000209947 */ /* 0x000fea0003800000 */
[----:B------:R-:W-:Y:S02]  /*0c70*/  IMAD R0, R8, 0x4, R0 ;  /* 0x0000000408007824 */ /* 0x000fe400078e0200 */
[----:B------:R-:W-:Y:S02]  /*0c80*/  IMAD.MOV R6, RZ, RZ, -R6 ;  /* 0x000000ffff067224 */ /* 0x000fe400078e0a06 */
[----:B------:R-:W-:-:S07]  /*0c90*/  IMAD.IADD R0, R7, 0x1, R0 ;  /* 0x0000000107007824 */ /* 0x000fce00078e0200 */
.L_x_11:
[----:B------:R-:W-:Y:S01]  /*0ca0*/  VIADD R6, R6, 0x1 ;  /* 0x0000000106067836 */ /* 0x000fe20000000000 */
[----:B------:R0:W-:Y:S04]  /*0cb0*/  STS [R0], RZ ;  /* 0x000000ff00007388 */ /* 0x0001e80000000800 */
[----:B------:R-:W-:Y:S01]  /*0cc0*/  ISETP.NE.AND P0, PT, R6, RZ, PT ;  /* 0x000000ff0600720c */ /* 0x000fe20003f05270 */
[----:B0-----:R-:W-:-:S12]  /*0cd0*/  VIADD R0, R0, 0x80 ;  /* 0x0000008000007836 */ /* 0x001fd80000000000 */
[----:B------:R-:W-:Y:S05]  /*0ce0*/  @P0 BRA `(.L_x_11) ;  /* 0xfffffffc00ec0947 */ /* 0x000fea000383ffff */
.L_x_8:
[----:B------:R-:W-:Y:S05]  /*0cf0*/  BSYNC.RECONVERGENT B0 ;  /* 0x0000000000007941 */ /* 0x000fea0003800200 */
.L_x_7:
[----:B------:R-:W2:Y:S01]  /*0d00*/  LDCU UR5, c[0x0][0x3c4] ;  /* 0x00007880ff0577ac */ /* 0x000ea20008000800 */
[----:B-----5:R-:W-:Y:S01]  /*0d10*/  LOP3.LUT R27, R28, 0x7fffffff, RZ, 0x3c, !PT ;  /* 0x7fffffff1c1b7812 */ /* 0x020fe200078e3cff */
[----:B------:R-:W-:Y:S01]  /*0d20*/  BSSY.RECONVERGENT B0, `(.L_x_12) ;  /* 0x0000080000007945 */ /* 0x000fe20003800200 */
[----:B------:R-:W-:Y:S02]  /*0d30*/  LOP3.LUT R22, R29, 0x7fffffff, RZ, 0x3c, !PT ;  /* 0x7fffffff1d167812 */ /* 0x000fe400078e3cff */
[----:B------:R-:W-:Y:S02]  /*0d40*/  LOP3.LUT R21, R30, 0x7fffffff, RZ, 0x3c, !PT ;  /* 0x7fffffff1e157812 */ /* 0x000fe400078e3cff */
[----:B------:R-:W-:Y:S02]  /*0d50*/  LOP3.LUT R18, R31, 0x7fffffff, RZ, 0x3c, !PT ;  /* 0x7fffffff1f127812 */ /* 0x000fe400078e3cff */
[----:B------:R-:W-:Y:S02]  /*0d60*/  LOP3.LUT R20, R33, 0x7fffffff, RZ, 0x3c, !PT ;  /* 0x7fffffff21147812 */ /* 0x000fe400078e3cff */
[----:B------:R-:W-:-:S02]  /*0d70*/  LOP3.LUT R23, R32, 0x7fffffff, RZ, 0x3c, !PT ;  /* 0x7fffffff20177812 */ /* 0x000fc400078e3cff */
[----:B------:R-:W-:Y:S02]  /*0d80*/  LOP3.LUT R25, R34, 0x7fffffff, RZ, 0x3c, !PT ;  /* 0x7fffffff22197812 */ /* 0x000fe400078e3cff */
[----:B------:R-:W-:Y:S02]  /*0d90*/  LOP3.LUT R17, R36, 0x7fffffff, RZ, 0x3c, !PT ;  /* 0x7fffffff24117812 */ /* 0x000fe400078e3cff */
[----:B------:R-:W-:Y:S02]  /*0da0*/  LOP3.LUT R19, R38, 0x7fffffff, RZ, 0x3c, !PT ;  /* 0x7fffffff26137812 */ /* 0x000fe400078e3cff */
[----:B--2---:R-:W-:Y:S02]  /*0db0*/  SHF.R.U32.HI R49, RZ, UR5, R27 ;  /* 0x00000005ff317c19 */ /* 0x004fe4000801161b */
[----:B------:R-:W-:Y:S02]  /*0dc0*/  SHF.R.U32.HI R52, RZ, UR5, R22 ;  /* 0x00000005ff347c19 */ /* 0x000fe40008011616 */
[----:B------:R-:W-:-:S02]  /*0dd0*/  LOP3.LUT R49, R49, UR4, RZ, 0x30, !PT ;  /* 0x0000000431317c12 */ /* 0x000fc4000f8e30ff */
[----:B------:R-:W-:Y:S02]  /*0de0*/  LOP3.LUT R52, R52, UR4, RZ, 0x30, !PT ;  /* 0x0000000434347c12 */ /* 0x000fe4000f8e30ff */
[----:B------:R-:W-:Y:S01]  /*0df0*/  SHF.R.U32.HI R56, RZ, UR5, R21 ;  /* 0x00000005ff387c19 */ /* 0x000fe20008011615 */
[--C-:B------:R-:W-:Y:S01]  /*0e00*/  IMAD R0, R49, 0x4, R5.reuse ;  /* 0x0000000431007824 */ /* 0x100fe200078e0205 */
[----:B------:R-:W-:Y:S01]  /*0e10*/  SHF.R.U32.HI R48, RZ, UR5, R18 ;  /* 0x00000005ff307c19 */ /* 0x000fe20008011612 */
[----:B------:R-:W-:Y:S01]  /*0e20*/  IMAD R6, R52, 0x4, R5 ;  /* 0x0000000434067824 */ /* 0x000fe200078e0205 */
[----:B------:R-:W-:Y:S01]  /*0e30*/  LOP3.LUT R56, R56, UR4, RZ, 0x30, !PT ;  /* 0x0000000438387c12 */ /* 0x000fe2000f8e30ff */
[----:B------:R-:W-:Y:S01]  /*0e40*/  NOP ;  /* 0x0000000000007918 */ /* 0x000fe20000000000 */
[----:B01----:R-:W-:Y:S01]  /*0e50*/  SHF.R.U32.HI R9, RZ, UR5, R20 ;  /* 0x00000005ff097c19 */ /* 0x003fe20008011614 */
[----:B------:R0:W-:Y:S01]  /*0e60*/  ATOMS.POPC.INC.32 RZ, [R0+URZ] ;  /* 0x0000000000ff7f8c */ /* 0x0001e2000d8000ff */
[----:B------:R-:W-:-:S02]  /*0e70*/  LOP3.LUT R48, R48, UR4, RZ, 0x30, !PT ;  /* 0x0000000430307c12 */ /* 0x000fc4000f8e30ff */
[----:B------:R-:W-:Y:S01]  /*0e80*/  SHF.R.U32.HI R8, RZ, UR5, R23 ;  /* 0x00000005ff087c19 */ /* 0x000fe20008011617 */
[----:B------:R1:W-:Y:S01]  /*0e90*/  ATOMS.POPC.INC.32 RZ, [R6+URZ] ;  /* 0x0000000006ff7f8c */ /* 0x0003e2000d8000ff */
[----:B------:R-:W-:Y:S02]  /*0ea0*/  SHF.R.U32.HI R11, RZ, UR5, R25 ;  /* 0x00000005ff0b7c19 */ /* 0x000fe40008011619 */
[----:B------:R-:W-:Y:S01]  /*0eb0*/  LOP3.LUT R10, R9, UR4, RZ, 0x30, !PT ;  /* 0x00000004090a7c12 */ /* 0x000fe2000f8e30ff */
[--C-:B0-----:R-:W-:Y:S01]  /*0ec0*/  IMAD R0, R56, 0x4, R5.reuse ;  /* 0x0000000438007824 */ /* 0x101fe200078e0205 */
[----:B------:R-:W-:Y:S02]  /*0ed0*/  LOP3.LUT R8, R8, UR4, RZ, 0x30, !PT ;  /* 0x0000000408087c12 */ /* 0x000fe4000f8e30ff */
[----:B------:R-:W-:Y:S01]  /*0ee0*/  LOP3.LUT R12, R11, UR4, RZ, 0x30, !PT ;  /* 0x000000040b0c7c12 */ /* 0x000fe2000f8e30ff */
[--C-:B-1----:R-:W-:Y:S01]  /*0ef0*/  IMAD R6, R48, 0x4, R5.reuse ;  /* 0x0000000430067824 */ /* 0x102fe200078e0205 */
[----:B------:R0:W-:Y:S01]  /*0f00*/  ATOMS.POPC.INC.32 RZ, [R0+URZ] ;  /* 0x0000000000ff7f8c */ /* 0x0001e2000d8000ff */
[--C-:B------:R-:W-:Y:S01]  /*0f10*/  IMAD R9, R10, 0x4, R5.reuse ;  /* 0x000000040a097824 */ /* 0x100fe200078e0205 */
[----:B------:R-:W-:Y:S01]  /*0f20*/  LOP3.LUT R10, R35, 0x7fffffff, RZ, 0x3c, !PT ;  /* 0x7fffffff230a7812 */ /* 0x000fe200078e3cff */
[--C-:B------:R-:W-:Y:S01]  /*0f30*/  IMAD R8, R8, 0x4, R5.reuse ;  /* 0x0000000408087824 */ /* 0x100fe200078e0205 */
[----:B------:R1:W-:Y:S01]  /*0f40*/  ATOMS.POPC.INC.32 RZ, [R6+URZ] ;  /* 0x0000000006ff7f8c */ /* 0x0003e2000d8000ff */
[----:B------:R-:W-:Y:S01]  /*0f50*/  IMAD R11, R12, 0x4, R5 ;  /* 0x000000040c0b7824 */ /* 0x000fe200078e0205 */
[----:B------:R-:W-:-:S02]  /*0f60*/  LOP3.LUT R12, R37, 0x7fffffff, RZ, 0x3c, !PT ;  /* 0x7fffffff250c7812 */ /* 0x000fc400078e3cff */
[----:B------:R-:W-:Y:S01]  /*0f70*/  LOP3.LUT R16, R39, 0x7fffffff, RZ, 0x3c, !PT ;  /* 0x7fffffff27107812 */ /* 0x000fe200078e3cff */
[----:B------:R-:W-:Y:S01]  /*0f80*/  ATOMS.POPC.INC.32 RZ, [R8+URZ] ;  /* 0x0000000008ff7f8c */ /* 0x000fe2000d8000ff */
[----:B0-----:R-:W-:Y:S02]  /*0f90*/  SHF.R.U32.HI R0, RZ, UR5, R10 ;  /* 0x00000005ff007c19 */ /* 0x001fe4000801160a */
[----:B-1----:R-:W-:Y:S01]  /*0fa0*/  SHF.R.U32.HI R6, RZ, UR5, R17 ;  /* 0x00000005ff067c19 */ /* 0x002fe20008011611 */
[----:B------:R0:W-:Y:S01]  /*0fb0*/  ATOMS.POPC.INC.32 RZ, [R9+URZ] ;  /* 0x0000000009ff7f8c */ /* 0x0001e2000d8000ff */
[----:B------:R-:W-:Y:S02]  /*0fc0*/  SHF.R.U32.HI R14, RZ, UR5, R19 ;  /* 0x00000005ff0e7c19 */ /* 0x000fe40008011613 */
[----:B------:R-:W-:Y:S01]  /*0fd0*/  LOP3.LUT R6, R6, UR4, RZ, 0x30, !PT ;  /* 0x0000000406067c12 */ /* 0x000fe2000f8e30ff */
[----:B------:R1:W-:Y:S01]  /*0fe0*/  ATOMS.POPC.INC.32 RZ, [R11+URZ] ;  /* 0x000000000bff7f8c */ /* 0x0003e2000d8000ff */
[----:B------:R-:W-:-:S02]  /*0ff0*/  SHF.R.U32.HI R13, RZ, UR5, R12 ;  /* 0x00000005ff0d7c19 */ /* 0x000fc4000801160c */
[----:B------:R-:W-:Y:S02]  /*1000*/  LOP3.LUT R0, R0, UR4, RZ, 0x30, !PT ;  /* 0x0000000400007c12 */ /* 0x000fe4000f8e30ff */
[----:B0-----:R-:W-:Y:S02]  /*1010*/  SHF.R.U32.HI R9, RZ, UR5, R16 ;  /* 0x00000005ff097c19 */ /* 0x001fe40008011610 */
[----:B------:R-:W-:Y:S01]  /*1020*/  LOP3.LUT R50, R14, UR4, RZ, 0x30, !PT ;  /* 0x000000040e327c12 */ /* 0x000fe2000f8e30ff */
[--C-:B------:R-:W-:Y:S01]  /*1030*/  IMAD R14, R6, 0x4, R5.reuse ;  /* 0x00000004060e7824 */ /* 0x100fe200078e0205 */
[----:B------:R-:W-:Y:S01]  /*1040*/  LOP3.LUT R8, R13, UR4, RZ, 0x30, !PT ;  /* 0x000000040d087c12 */ /* 0x000fe2000f8e30ff */
[--C-:B------:R-:W-:Y:S01]  /*1050*/  IMAD R0, R0, 0x4, R5.reuse ;  /* 0x0000000400007824 */ /* 0x100fe200078e0205 */
[----:B------:R-:W-:Y:S01]  /*1060*/  LOP3.LUT R6, R9, UR4, RZ, 0x30, !PT ;  /* 0x0000000409067c12 */ /* 0x000fe2000f8e30ff */
[--C-:B------:R-:W-:Y:S01]  /*1070*/  IMAD R50, R50, 0x4, R5.reuse ;  /* 0x0000000432327824 */ /* 0x100fe200078e0205 */
[----:B------:R-:W-:Y:S01]  /*1080*/  LOP3.LUT R9, R40, 0x7fffffff, RZ, 0x3c, !PT ;  /* 0x7fffffff28097812 */ /* 0x000fe200078e3cff */
[--C-:B------:R-:W-:Y:S01]  /*1090*/  IMAD R26, R8, 0x4, R5.reuse ;  /* 0x00000004081a7824 */ /* 0x100fe200078e0205 */
[----:B------:R0:W-:Y:S01]  /*10a0*/  ATOMS.POPC.INC.32 RZ, [R0+URZ] ;  /* 0x0000000000ff7f8c */ /* 0x0001e2000d8000ff */
[----:B------:R-:W-:Y:S01]  /*10b0*/  IMAD R51, R6, 0x4, R5 ;  /* 0x0000000406337824 */ /* 0x000fe200078e0205 */
[----:B------:R-:W-:-:S02]  /*10c0*/  LOP3.LUT R6, R43, 0x7fffffff, RZ, 0x3c, !PT ;  /* 0x7fffffff2b067812 */ /* 0x000fc400078e3cff */
[----:B-1----:R-:W-:Y:S01]  /*10d0*/  LOP3.LUT R11, R44, 0x7fffffff, RZ, 0x3c, !PT ;  /* 0x7fffffff2c0b7812 */ /* 0x002fe200078e3cff */
[----:B------:R1:W-:Y:S01]  /*10e0*/  ATOMS.POPC.INC.32 RZ, [R14+URZ] ;  /* 0x000000000eff7f8c */ /* 0x0003e2000d8000ff */
[----:B------:R-:W-:Y:S02]  /*10f0*/  LOP3.LUT R8, R45, 0x7fffffff, RZ, 0x3c, !PT ;  /* 0x7fffffff2d087812 */ /* 0x000fe400078e3cff */
[----:B------:R-:W-:Y:S01]  /*1100*/  LOP3.LUT R13, R46, 0x7fffffff, RZ, 0x3c, !PT ;  /* 0x7fffffff2e0d7812 */ /* 0x000fe200078e3cff */
[----:B------:R2:W-:Y:S01]  /*1110*/  ATOMS.POPC.INC.32 RZ, [R26+URZ] ;  /* 0x000000001aff7f8c */ /* 0x0005e2000d8000ff */
[----:B0-----:R-:W-:Y:S02]  /*1120*/  SHF.R.U32.HI R0, RZ, UR5, R9 ;  /* 0x00000005ff007c19 */ /* 0x001fe40008011609 */
[----:B------:R-:W-:Y:S01]  /*1130*/  SHF.R.U32.HI R53, RZ, UR5, R11 ;  /* 0x00000005ff357c19 */ /* 0x000fe2000801160b */
[----:B-1----:R-:W0:Y:S01]  /*1140*/  LDC.64 R14, c[0x0][0x380] ;  /* 0x0000e000ff0e7b82 */ /* 0x002e220000000a00 */
[----:B------:R-:W-:Y:S01]  /*1150*/  SHF.R.U32.HI R55, RZ, UR5, R8 ;  /* 0x00000005ff377c19 */ /* 0x000fe20008011608 */
[----:B------:R1:W-:Y:S01]  /*1160*/  ATOMS.POPC.INC.32 RZ, [R50+URZ] ;  /* 0x0000000032ff7f8c */ /* 0x0003e2000d8000ff */
[----:B------:R-:W-:-:S02]  /*1170*/  SHF.R.U32.HI R57, RZ, UR5, R13 ;  /* 0x00000005ff397c19 */ /* 0x000fc4000801160d */
[----:B--2---:R-:W-:Y:S01]  /*1180*/  SHF.R.U32.HI R26, RZ, UR5, R6 ;  /* 0x00000005ff1a7c19 */ /* 0x004fe20008011606 */
[----:B------:R2:W-:Y:S01]  /*1190*/  ATOMS.POPC.INC.32 RZ, [R51+URZ] ;  /* 0x0000000033ff7f8c */ /* 0x0005e2000d8000ff */
[----:B------:R-:W-:Y:S02]  /*11a0*/  LOP3.LUT R0, R0, UR4, RZ, 0x30, !PT ;  /* 0x0000000400007c12 */ /* 0x000fe4000f8e30ff */
[----:B------:R-:W-:Y:S02]  /*11b0*/  LOP3.LUT R54, R26, UR4, RZ, 0x30, !PT ;  /* 0x000000041a367c12 */ /* 0x000fe4000f8e30ff */
[----:B------:R-:W-:Y:S01]  /*11c0*/  LOP3.LUT R58, R53, UR4, RZ, 0x30, !PT ;  /* 0x00000004353a7c12 */ /* 0x000fe2000f8e30ff */
[--C-:B------:R-:W-:Y:S01]  /*11d0*/  IMAD R53, R0, 0x4, R5.reuse ;  /* 0x0000000400357824 */ /* 0x100fe200078e0205 */
[----:B------:R-:W-:Y:S01]  /*11e0*/  ISETP.GT.U32.AND P2, PT, R3, 0xff, PT ;  /* 0x000000ff0300780c */ /* 0x000fe20003f44070 */
[--C-:B------:R-:W-:Y:S01]  /*11f0*/  IMAD R54, R54, 0x4, R5.reuse ;  /* 0x0000000436367824 */ /* 0x100fe200078e0205 */
[----:B------:R-:W-:Y:S01]  /*1200*/  LOP3.LUT R60, R55, UR4, RZ, 0x30, !PT ;  /* 0x00000004373c7c12 */ /* 0x000fe2000f8e30ff */
[--C-:B------:R-:W-:Y:S01]  /*1210*/  IMAD R58, R58, 0x4, R5.reuse ;  /* 0x000000043a3a7824 */ /* 0x100fe200078e0205 */
[----:B------:R-:W-:Y:S01]  /*1220*/  LOP3.LUT R26, R57, UR4, RZ, 0x30, !PT ;  /* 0x00000004391a7c12 */ /* 0x000fe2000f8e30ff */
[----:B------:R3:W-:Y:S01]  /*1230*/  ATOMS.POPC.INC.32 RZ, [R53+URZ] ;  /* 0x0000000035ff7f8c */ /* 0x0007e2000d8000ff */
[----:B-1----:R-:W-:Y:S01]  /*1240*/  P2R R50, PR, RZ, 0x4 ;  /* 0x00000004ff327803 */ /* 0x002fe20000000000 */
[----:B------:R-:W-:-:S02]  /*1250*/  IMAD R60, R60, 0x4, R5 ;  /* 0x000000043c3c7824 */ /* 0x000fc400078e0205 */
[----:B------:R-:W-:Y:S01]  /*1260*/  IMAD R5, R26, 0x4, R5 ;  /* 0x000000041a057824 */ /* 0x000fe200078e0205 */
[----:B------:R3:W-:Y:S01]  /*1270*/  ATOMS.POPC.INC.32 RZ, [R54+URZ] ;  /* 0x0000000036ff7f8c */ /* 0x0007e2000d8000ff */
[----:B--2---:R-:W-:Y:S02]  /*1280*/  IMAD R51, R3, 0x4, R7 ;  /* 0x0000000403337824 */ /* 0x004fe400078e0207 */
[----:B------:R-:W-:Y:S01]  /*1290*/  IMAD.MOV.U32 R0, RZ, RZ, RZ ;  /* 0x000000ffff007224 */ /* 0x000fe200078e00ff */
[----:B------:R3:W-:Y:S04]  /*12a0*/  ATOMS.POPC.INC.32 RZ, [R58+URZ] ;  /* 0x000000003aff7f8c */ /* 0x0007e8000d8000ff */
[----:B------:R3:W-:Y:S04]  /*12b0*/  ATOMS.POPC.INC.32 RZ, [R60+URZ] ;  /* 0x000000003cff7f8c */ /* 0x0007e8000d8000ff */
[----:B------:R3:W-:Y:S01]  /*12c0*/  ATOMS.POPC.INC.32 RZ, [R5+URZ] ;  /* 0x0000000005ff7f8c */ /* 0x0007e2000d8000ff */
[----:B------:R-:W-:Y:S06]  /*12d0*/  BAR.SYNC.DEFER_BLOCKING 0x0 ;  /* 0x0000000000007b1d */ /* 0x000fec0000010000 */
[----:B------:R-:W-:Y:S05]  /*12e0*/  @P2 BRA `(.L_x_13) ;  /* 0x00000000008c2947 */ /* 0x000fea0003800000 */
[----:B------:R-:W1:Y:S04]  /*12f0*/  LDS R0, [R51] ;  /* 0x0000000033007984 */ /* 0x000e680000000800 */
[----:B---3--:R-:W2:Y:S04]  /*1300*/  LDS R5, [R51+0x400] ;  /* 0x0004000033057984 */ /* 0x008ea80000000800 */
[----:B------:R-:W3:Y:S04]  /*1310*/  LDS R53, [R51+0x800] ;  /* 0x0008000033357984 */ /* 0x000ee80000000800 */
[----:B------:R-:W4:Y:S04]  /*1320*/  LDS R55, [R51+0xc00] ;  /* 0x000c000033377984 */ /* 0x000f280000000800 */
[----:B------:R-:W5:Y:S04]  /*1330*/  LDS R57, [R51+0x1000] ;  /* 0x0010000033397984 */ /* 0x000f680000000800 */
[----:B------:R-:W0:Y:S04]  /*1340*/  LDS R59, [R51+0x1400] ;  /* 0x00140000333b7984 */ /* 0x000e280000000800 */
[----:B------:R-:W-:Y:S04]  /*1350*/  LDS R61, [R51+0x2000] ;  /* 0x00200000333d7984 */ /* 0x000fe80000000800 */
[----:B------:R-:W-:Y:S04]  /*1360*/  LDS R63, [R51+0x2400] ;  /* 0x00240000333f7984 */ /* 0x000fe80000000800 */
[----:B------:R-:W-:Y:S04]  /*1370*/  LDS R65, [R51+0x2800] ;  /* 0x0028000033417984 */ /* 0x000fe80000000800 */
[----:B------:R-:W-:Y:S04]  /*1380*/  STS [R51], RZ ;  /* 0x000000ff33007388 */ /* 0x000fe80000000800 */
[----:B-1----:R-:W-:Y:S01]  /*1390*/  STS [R51+0x400], R0 ;  /* 0x0004000033007388 */ /* 0x002fe20000000800 */
[----:B--2---:R-:W-:-:S03]  /*13a0*/  IMAD.IADD R54, R0, 0x1, R5 ;  /* 0x0000000100367824 */ /* 0x004fc600078e0205 */
[----:B------:R-:W1:Y:S01]  /*13b0*/  LDS R5, [R51+0x1800] ;  /* 0x0018000033057984 */ /* 0x000e620000000800 */
[----:B---3--:R-:W-:-:S03]  /*13c0*/  IMAD.IADD R58, R54, 0x1, R53 ;  /* 0x00000001363a7824 */ /* 0x008fc600078e0235 */
[----:B------:R-:W2:Y:S01]  /*13d0*/  LDS R53, [R51+0x1c00] ;  /* 0x001c000033357984 */ /* 0x000ea20000000800 */
[----:B----4-:R-:W-:-:S03]  /*13e0*/  IMAD.IADD R60, R58, 0x1, R55 ;  /* 0x000000013a3c7824 */ /* 0x010fc600078e0237 */
[----:B------:R1:W-:Y:S01]  /*13f0*/  STS [R51+0x800], R54 ;  /* 0x0008003633007388 */ /* 0x0003e20000000800 */
[----:B-----5:R-:W-:-:S03]  /*1400*/  IMAD.IADD R62, R60, 0x1, R57 ;  /* 0x000000013c3e7824 */ /* 0x020fc600078e0239 */
[----:B------:R-:W3:Y:S01]  /*1410*/  LDS R55, [R51+0x2c00] ;  /* 0x002c000033377984 */ /* 0x000ee20000000800 */
[----:B0-----:R-:W-:-:S03]  /*1420*/  IMAD.IADD R64, R62, 0x1, R59 ;  /* 0x000000013e407824 */ /* 0x001fc600078e023b */
[----:B------:R0:W-:Y:S04]  /*1430*/  STS [R51+0xc00], R58 ;  /* 0x000c003a33007388 */ /* 0x0001e80000000800 */
[----:B------:R4:W-:Y:S04]  /*1440*/  STS [R51+0x1000], R60 ;  /* 0x0010003c33007388 */ /* 0x0009e80000000800 */
[----:B------:R4:W-:Y:S04]  /*1450*/  STS [R51+0x1400], R62 ;  /* 0x0014003e33007388 */ /* 0x0009e80000000800 */
[----:B------:R4:W-:Y:S01]  /*1460*/  STS [R51+0x1800], R64 ;  /* 0x0018004033007388 */ /* 0x0009e20000000800 */
[----:B-1----:R-:W-:-:S04]  /*1470*/  IMAD.IADD R54, R64, 0x1, R5 ;  /* 0x0000000140367824 */ /* 0x002fc800078e0205 */
[----:B--2---:R-:W-:Y:S01]  /*1480*/  IMAD.IADD R66, R54, 0x1, R53 ;  /* 0x0000000136427824 */ /* 0x004fe200078e0235 */
[----:B------:R4:W-:Y:S03]  /*1490*/  STS [R51+0x1c00], R54 ;  /* 0x001c003633007388 */ /* 0x0009e60000000800 */
[----:B------:R-:W-:Y:S01]  /*14a0*/  IMAD.IADD R68, R66, 0x1, R61 ;  /* 0x0000000142447824 */ /* 0x000fe200078e023d */
[----:B------:R4:W-:Y:S03]  /*14b0*/  STS [R51+0x2000], R66 ;  /* 0x0020004233007388 */ /* 0x0009e60000000800 */
[----:B------:R-:W-:Y:S01]  /*14c0*/  IMAD.IADD R70, R68, 0x1, R63 ;  /* 0x0000000144467824 */ /* 0x000fe200078e023f */
[----:B------:R4:W-:Y:S03]  /*14d0*/  STS [R51+0x2400], R68 ;  /* 0x0024004433007388 */ /* 0x0009e60000000800 */
[----:B0-----:R-:W-:Y:S01]  /*14e0*/  IMAD.IADD R58, R70, 0x1, R65 ;  /* 0x00000001463a7824 */ /* 0x001fe200078e0241 */
[----:B------:R4:W-:Y:S03]  /*14f0*/  STS [R51+0x2800], R70 ;  /* 0x0028004633007388 */ /* 0x0009e60000000800 */
[----:B---3--:R-:W-:Y:S01]  /*1500*/  IMAD.IADD R0, R58, 0x1, R55 ;  /* 0x000000013a007824 */ /* 0x008fe200078e0237 */
[----:B------:R4:W-:Y:S06]  /*1510*/  STS [R51+0x2c00], R58 ;  /* 0x002c003a33007388 */ /* 0x0009ec0000000800 */
.L_x_13:
[----:B------:R-:W-:Y:S05]  /*1520*/  BSYNC.RECONVERGENT B0 ;  /* 0x0000000000007941 */ /* 0x000fea0003800200 */
.L_x_12:
[----:B------:R-:W-:Y:S01]  /*1530*/  ISETP.NE.AND P0, PT, R0, 0x1980, PT ;  /* 0x000019800000780c */ /* 0x000fe20003f05270 */
[----:B---3--:R-:W-:Y:S01]  /*1540*/  IMAD R5, R42, 0x100, R3 ;  /* 0x000001002a057824 */ /* 0x008fe200078e0203 */
[----:B------:R-:W-:Y:S01]  /*1550*/  @!P2 LOP3.LUT R53, R0, 0x40000000, RZ, 0xfc, !PT ;  /* 0x400000000035a812 */ /* 0x000fe200078efcff */
[----:B------:R-:W-:Y:S01]  /*1560*/  IMAD R41, R41, 0x11, RZ ;  /* 0x0000001129297824 */ /* 0x000fe200078e02ff */
[----:B------:R-:W-:Y:S01]  /*1570*/  ISETP.LT.U32.AND P0, PT, R3, 0x100, !P0 ;  /* 0x000001000300780c */ /* 0x000fe20004701070 */
[----:B0-----:R-:W-:-:S03]  /*1580*/  IMAD.WIDE R14, R5, 0x4, R14 ;  /* 0x00000004050e7825 */ /* 0x001fc600078e020e */
[----:B------:R-:W-:Y:S01]  /*1590*/  LOP3.LUT R57, R41, R4, RZ, 0xfc, !PT ;  /* 0x0000000429397212 */ /* 0x000fe200078efcff */
[----:B----4-:R-:W-:Y:S01]  /*15a0*/  IMAD R54, R42, 0x1980, RZ ;  /* 0x000019802a367824 */ /* 0x010fe200078e02ff */
[----:B------:R0:W-:Y:S07]  /*15b0*/  @!P2 STG.E.STRONG.SYS desc[UR6][R14.64], R53 ;  /* 0x000000350e00a986 */ /* 0x0001ee000c115906 */
[----:B------:R-:W-:Y:S06]  /*15c0*/  BAR.RED.OR.DEFER_BLOCKING 0x0, P0 ;  /* 0x0000000000007b1d */ /* 0x000fec0000014800 */
[----:B------:R-:W1:Y:S01]  /*15d0*/  B2R.RESULT RZ, P0 ;  /* 0x0000000000ff731c */ /* 0x000e620000004000 */
[----:B------:R-:W-:-:S04]  /*15e0*/  IADD3 R4, P1, PT, R54, R57, RZ ;  /* 0x0000003936047210 */ /* 0x000fc80007f3e0ff */
[----:B------:R-:W-:Y:S01]  /*15f0*/  LEA.HI.X.SX32 R55, R54, RZ, 0x1, P1 ;  /* 0x000000ff36377211 */ /* 0x000fe200008f0eff */
[----:B------:R-:W-:-:S03]  /*1600*/  IMAD.SHL.U32 R5, R4, 0x4, RZ ;  /* 0x0000000404057824 */ /* 0x000fc600078e00ff */
[----:B------:R-:W-:Y:S01]  /*1610*/  SHF.L.U64.HI R4, R4, 0x2, R55 ;  /* 0x0000000204047819 */ /* 0x000fe20000010237 */
[----:B01----:R-:W-:Y:S06]  /*1620*/  @!P0 BRA `(.L_x_14) ;  /* 0x0000001000b48947 */ /* 0x003fec0003800000 */
[----:B------:R-:W0:Y:S01]  /*1630*/  LDCU.64 UR8, c[0x0][0x3b8] ;  /* 0x00007700ff0877ac */ /* 0x000e220008000a00 */
[----:B------:R-:W-:Y:S01]  /*1640*/  BSSY B1, `(.L_x_15) ;  /* 0x0000032000017945 */ /* 0x000fe20003800000 */
[----:B------:R-:W-:Y:S01]  /*1650*/  IMAD R13, R3, 0x8, R7 ;  /* 0x00000008030d7824 */ /* 0x000fe200078e0207 */
[----:B0-----:R-:W-:-:S04]  /*1660*/  IADD3 R8, P0, PT, R5, UR8, RZ ;  /* 0x0000000805087c10 */ /* 0x001fc8000ff1e0ff */
[----:B------:R-:W-:Y:S01]  /*1670*/  IADD3.X R9, PT, PT, R4, UR9, RZ, P0, !PT ;  /* 0x0000000904097c10 */ /* 0x000fe200087fe4ff */
[----:B------:R-:W-:Y:S08]  /*1680*/  @P2 BRA `(.L_x_16) ;  /* 0x0000000000b42947 */ /* 0x000ff00003800000 */
[----:B------:R-:W0:Y:S02]  /*1690*/  LDCU.64 UR8, c[0x0][0x398] ;  /* 0x00007300ff0877ac */ /* 0x000e240008000a00 */
[----:B0-----:R-:W-:-:S04]  /*16a0*/  LEA R10, P0, R3, UR8, 0x3 ;  /* 0x00000008030a7c11 */ /* 0x001fc8000f8018ff */
[----:B------:R-:W-:-:S05]  /*16b0*/  LEA.HI.X R11, R3, UR9, RZ, 0x3, P0 ;  /* 0x00000009030b7c11 */ /* 0x000fca00080f1cff */
[----:B------:R-:W2:Y:S01]  /*16c0*/  LDG.E.64 R4, desc[UR6][R10.64] ;  /* 0x000000060a047981 */ /* 0x000ea2000c1e1b00 */
[----:B------:R-:W-:-:S04]  /*16d0*/  ISETP.GT.U32.AND P0, PT, R3, R49, PT ;  /* 0x000000310300720c */ /* 0x000fc80003f04070 */
[----:B------:R-:W-:-:S04]  /*16e0*/  SEL R17, RZ, 0x1980, !P0 ;  /* 0x00001980ff117807 */ /* 0x000fc80004000000 */
[----:B--2---:R-:W-:Y:S01]  /*16f0*/  IADD3 R4, P0, PT, R4, -R17, RZ ;  /* 0x8000001104047210 */ /* 0x004fe20007f1e0ff */
[----:B------:R-:W-:-:S03]  /*1700*/  IMAD.MOV.U32 R17, RZ, RZ, R0 ;  /* 0x000000ffff117224 */ /* 0x000fc600078e0000 */
[----:B------:R-:W-:Y:S02]  /*1710*/  IADD3.X R5, PT, PT, R5, -0x1, RZ, P0, !PT ;  /* 0xffffffff05057810 */ /* 0x000fe400007fe4ff */
[----:B------:R-:W-:-:S03]  /*1720*/  ISETP.GE.AND P0, PT, R42, 0x1, PT ;  /* 0x000000012a00780c */ /* 0x000fc60003f06270 */
[----:B------:R0:W-:Y:S10]  /*1730*/  STS.64 [R13+0x6600], R4 ;  /* 0x006600040d007388 */ /* 0x0001f40000000a00 */
[----:B------:R-:W-:Y:S05]  /*1740*/  @!P0 BRA `(.L_x_17) ;  /* 0x00000000006c8947 */ /* 0x000fea0003800000 */
[----:B------:R-:W-:Y:S01]  /*1750*/  BSSY B0, `(.L_x_18) ;  /* 0x0000019000007945 */ /* 0x000fe20003800000 */
[----:B------:R-:W-:Y:S02]  /*1760*/  IMAD.MOV.U32 R6, RZ, RZ, -0x1 ;  /* 0xffffffffff067424 */ /* 0x000fe400078e00ff */
[----:B------:R-:W-:Y:S02]  /*1770*/  IMAD.MOV.U32 R10, RZ, RZ, R42 ;  /* 0x000000ffff0a7224 */ /* 0x000fe400078e002a */
[----:B------:R-:W-:-:S07]  /*1780*/  IMAD.MOV.U32 R17, RZ, RZ, R0 ;  /* 0x000000ffff117224 */ /* 0x000fce00078e0000 */
.L_x_22:
[----:B0-----:R-:W0:Y:S01]  /*1790*/  LDC.64 R4, c[0x0][0x380] ;  /* 0x0000e000ff047b82 */ /* 0x001e220000000a00 */
[----:B------:R-:W-:Y:S01]  /*17a0*/  VIADD R19, R10, 0xffffffff ;  /* 0xffffffff0a137836 */ /* 0x000fe20000000000 */
[----:B------:R-:W-:Y:S03]  /*17b0*/  BSSY B2, `(.L_x_19) ;  /* 0x0000008000027945 */ /* 0x000fe60003800000 */
[----:B------:R-:W-:-:S04]  /*17c0*/  IMAD R11, R19, 0x100, R3 ;  /* 0x00000100130b7824 */ /* 0x000fc800078e0203 */
[----:B0-----:R-:W-:-:S07]  /*17d0*/  IMAD.WIDE R4, R11, 0x4, R4 ;  /* 0x000000040b047825 */ /* 0x001fce00078e0204 */
.L_x_20:
[----:B------:R-:W-:Y:S05]  /*17e0*/  YIELD ;  /* 0x0000000000007946 */ /* 0x000fea0003800000 */
[----:B------:R0:W-:Y:S06]  /*17f0*/  MEMBAR.SC.CTA ;  /* 0x0000000000007992 */ /* 0x0001ec0000000000 */
[----:B0-----:R-:W2:Y:S02]  /*1800*/  LDG.E.STRONG.SYS R11, desc[UR6][R4.64] ;  /* 0x00000006040b7981 */ /* 0x001ea4000c1f5900 */
[----:B--2---:R-:W-:-:S13]  /*1810*/  ISETP.NE.AND P0, PT, R11, RZ, PT ;  /* 0x000000ff0b00720c */ /* 0x004fda0003f05270 */
[----:B------:R-:W-:Y:S05]  /*1820*/  @!P0 BRA `(.L_x_20) ;  /* 0xfffffffc00ec8947 */ /* 0x000fea000383ffff */
[----:B------:R-:W-:Y:S05]  /*1830*/  BSYNC B2 ;  /* 0x0000000000027941 */ /* 0x000fea0003800000 */
.L_x_19:
[----:B------:R-:W-:Y:S01]  /*1840*/  BSSY.RECONVERGENT B2, `(.L_x_21) ;  /* 0x0000006000027945 */ /* 0x000fe20003800200 */
[C---:B------:R-:W-:Y:S02]  /*1850*/  ISETP.GT.AND P0, PT, R11.reuse, -0x1, PT ;  /* 0xffffffff0b00780c */ /* 0x040fe40003f04270 */
[----:B------:R-:W-:Y:S01]  /*1860*/  LOP3.LUT R4, R11, 0x3fffffff, RZ, 0xc0, !PT ;  /* 0x3fffffff0b047812 */ /* 0x000fe200078ec0ff */
[----:B------:R-:W-:Y:S05]  /*1870*/  WARPSYNC.EXCLUSIVE R6 ;  /* 0x0000000006007348 */ /* 0x000fea0003a00000 */
[----:B------:R-:W-:-:S05]  /*1880*/  IMAD.IADD R17, R4, 0x1, R17 ;  /* 0x0000000104117824 */ /* 0x000fca00078e0211 */
[----:B------:R-:W-:-:S07]  /*1890*/  VOTE.ANY R6, PT, P0 ;  /* 0x0000000000067806 */ /* 0x000fce00000e0100 */
[----:B------:R-:W-:Y:S05]  /*18a0*/  BSYNC.RECONVERGENT B2 ;  /* 0x0000000000027941 */ /* 0x000fea0003800200 */
.L_x_21:
[----:B------:R-:W-:Y:S01]  /*18b0*/  ISETP.GT.U32.AND P1, PT, R10, 0x1, PT ;  /* 0x000000010a00780c */ /* 0x000fe20003f24070 */
[----:B------:R-:W-:-:S12]  /*18c0*/  IMAD.MOV.U32 R10, RZ, RZ, R19 ;  /* 0x000000ffff0a7224 */ /* 0x000fd800078e0013 */
[----:B------:R-:W-:Y:S05]  /*18d0*/  @P0 BRA P1, `(.L_x_22) ;  /* 0xfffffffc00ac0947 */ /* 0x000fea000083ffff */
[----:B------:R-:W-:Y:S05]  /*18e0*/  BSYNC B0 ;  /* 0x0000000000007941 */ /* 0x000fea0003800000 */
.L_x_18:
[----:B------:R1:W2:Y:S02]  /*18f0*/  LDS.64 R4, [R13+0x6600] ;  /* 0x006600000d047984 */ /* 0x0002a40000000a00 */
.L_x_17:
[C---:B------:R-:W-:Y:S01]  /*1900*/  IMAD.IADD R19, R17.reuse, 0x1, -R0 ;  /* 0x0000000111137824 */ /* 0x040fe200078e0a00 */
[----:B------:R-:W-:-:S04]  /*1910*/  LOP3.LUT R11, R17, 0x80000000, RZ, 0xfc, !PT ;  /* 0x80000000110b7812 */ /* 0x000fc800078efcff */
[C---:B0-2---:R-:W-:Y:S01]  /*1920*/  IADD3 R4, P0, PT, R19.reuse, R4, RZ ;  /* 0x0000000413047210 */ /* 0x045fe20007f1e0ff */
[----:B------:R0:W-:Y:S03]  /*1930*/  STG.E.STRONG.SYS desc[UR6][R14.64], R11 ;  /* 0x0000000b0e007986 */ /* 0x0001e6000c115906 */
[----:B------:R-:W-:-:S05]  /*1940*/  LEA.HI.X.SX32 R5, R19, R5, 0x1, P0 ;  /* 0x0000000513057211 */ /* 0x000fca00000f0eff */
[----:B------:R0:W-:Y:S04]  /*1950*/  STS.64 [R13+0x6600], R4 ;  /* 0x006600040d007388 */ /* 0x0001e80000000a00 */
.L_x_16:
[----:B------:R-:W-:Y:S05]  /*1960*/  BSYNC B1 ;  /* 0x0000000000017941 */ /* 0x000fea0003800000 */
.L_x_15:
[----:B0-----:R-:W0:Y:S01]  /*1970*/  LDC R5, c[0x0][0x3c0] ;  /* 0x0000f000ff057b82 */ /* 0x001e220000000800 */
[----:B------:R-:W-:-:S07]  /*1980*/  IMAD R4, R49, 0x8, R7 ;  /* 0x0000000831047824 */ /* 0x000fce00078e0207 */
[----:B------:R-:W2:Y:S01]  /*1990*/  LDC.64 R16, c[0x0][0x390] ;  /* 0x0000e400ff107b82 */ /* 0x000ea20000000a00 */
[----:B0-----:R-:W-:Y:S02]  /*19a0*/  ISETP.GE.AND P0, PT, R47, R5, PT ;  /* 0x000000052f00720c */ /* 0x001fe40003f06270 */
[----:B--2---:R-:W-:-:S04]  /*19b0*/  ISETP.EQ.U32.AND P1, PT, R16, RZ, PT ;  /* 0x000000ff1000720c */ /* 0x004fc80003f22070 */
[----:B------:R-:W-:-:S04]  /*19c0*/  ISETP.EQ.OR.EX P0, PT, R17, RZ, !P0, P1 ;  /* 0x000000ff1100720c */ /* 0x000fc80004702710 */
[----:B------:R-:W-:-:S13]  /*19d0*/  ISETP.GT.U32.OR P0, PT, R3, 0xff, P0 ;  /* 0x000000ff0300780c */ /* 0x000fda0000704470 */
[----:B------:R-:W-:Y:S05]  /*19e0*/  @P0 BRA `(.L_x_23) ;  /* 0x0000000000240947 */ /* 0x000fea0003800000 */
[----:B------:R-:W0:Y:S01]  /*19f0*/  LDS.64 R10, [R13+0x6600] ;  /* 0x006600000d0a7984 */ /* 0x000e220000000a00 */
[C---:B------:R-:W-:Y:S02]  /*1a00*/  ISETP.GT.U32.AND P0, PT, R3.reuse, R49, PT ;  /* 0x000000310300720c */ /* 0x040fe40003f04070 */
[C---:B------:R-:W-:Y:S02]  /*1a10*/  LEA R6, P2, R3.reuse, R16, 0x3 ;  /* 0x0000001003067211 */ /* 0x040fe400078418ff */
[----:B------:R-:W-:Y:S02]  /*1a20*/  SEL R7, RZ, 0x1980, !P0 ;  /* 0x00001980ff077807 */ /* 0x000fe40004000000 */
[--C-:B------:R-:W-:Y:S02]  /*1a30*/  SHF.R.S32.HI R15, RZ, 0x1f, R0.reuse ;  /* 0x0000001fff0f7819 */ /* 0x100fe40000011400 */
[----:B0-----:R-:W-:Y:S02]  /*1a40*/  IADD3 R2, P0, P1, R10, R7, R0 ;  /* 0x000000070a027210 */ /* 0x001fe4000791e000 */
[----:B------:R-:W-:-:S02]  /*1a50*/  LEA.HI.X R7, R3, R17, RZ, 0x3, P2 ;  /* 0x0000001103077211 */ /* 0x000fc400010f1cff */
[----:B------:R-:W-:-:S05]  /*1a60*/  IADD3.X R3, PT, PT, R11, RZ, R15, P0, P1 ;  /* 0x000000ff0b037210 */ /* 0x000fca00007e240f */
[----:B------:R0:W-:Y:S04]  /*1a70*/  STG.E.64 desc[UR6][R6.64], R2 ;  /* 0x0000000206007986 */ /* 0x0001e8000c101b06 */
.L_x_23:
[----:B------:R-:W-:Y:S05]  /*1a80*/  WARPSYNC.ALL ;  /* 0x0000000000007948 */ /* 0x000fea0003800000 */
[----:B------:R-:W-:Y:S01]  /*1a90*/  BAR.SYNC.DEFER_BLOCKING 0x0 ;  /* 0x0000000000007b1d */ /* 0x000fe20000010000 */
[----:B------:R-:W-:-:S05]  /*1aa0*/  ISETP.GT.AND P0, PT, R47, R5, PT ;  /* 0x000000052f00720c */ /* 0x000fca0003f04270 */
[----:B0-----:R0:W2:Y:S08]  /*1ab0*/  LDS.64 R2, [R4+0x6600] ;  /* 0x0066000004027984 */ /* 0x0010b00000000a00 */
[----:B0-----:R-:W-:Y:S05]  /*1ac0*/  @P0 BRA `(.L_x_24) ;  /* 0x00000000005c0947 */ /* 0x001fea0003800000 */
[----:B------:R-:W0:Y:S01]  /*1ad0*/  LDCU.64 UR4, c[0x0][0x3a0] ;  /* 0x00007400ff0477ac */ /* 0x000e220008000a00 */
[----:B--2---:R-:W-:-:S05]  /*1ae0*/  IADD3 R0, P1, PT, R57, R2, RZ ;  /* 0x0000000239007210 */ /* 0x004fca0007f3e0ff */
[----:B------:R-:W-:Y:S01]  /*1af0*/  IMAD.X R7, RZ, RZ, R3, P1 ;  /* 0x000000ffff077224 */ /* 0x000fe200008e0603 */
[----:B0-----:R-:W-:-:S04]  /*1b00*/  LEA R2, P1, R0, UR4, 0x2 ;  /* 0x0000000400027c11 */ /* 0x001fc8000f8210ff */
[----:B------:R-:W-:-:S05]  /*1b10*/  LEA.HI.X R3, R0, UR5, R7, 0x2, P1 ;  /* 0x0000000500037c11 */ /* 0x000fca00088f1407 */
[----:B------:R2:W-:Y:S04]  /*1b20*/  STG.E desc[UR6][R2.64], R28 ;  /* 0x0000001c02007986 */ /* 0x0005e8000c101906 */
        /* <DEDUP_REMOVED lines=15> */
[----:B------:R2:W-:Y:S01]  /*1c20*/  STG.E desc[UR6][R2.64+0x800], R46 ;  /* 0x0008002e02007986 */ /* 0x0005e2000c101906 */
[----:B------:R-:W-:Y:S05]  /*1c30*/  BRA `(.L_x_25) ;  /* 0x0000000000e07947 */ /* 0x000fea0003800000 */
.L_x_24:
[----:B------:R-:W0:Y:S01]  /*1c40*/  LDCU.64 UR4, c[0x0][0x3a0] ;  /* 0x00007400ff0477ac */ /* 0x000e220008000a00 */
[----:B------:R-:W-:Y:S01]  /*1c50*/  IMAD R4, R42, -0x1980, R5 ;  /* 0xffffe6802a047824 */ /* 0x000fe200078e0205 */
[C---:B--2---:R-:W-:Y:S01]  /*1c60*/  IADD3 R0, P1, PT, R57.reuse, R2, RZ ;  /* 0x0000000239007210 */ /* 0x044fe20007f3e0ff */
[C---:B------:R-:W-:Y:S02]  /*1c70*/  VIADD R11, R57.reuse, 0x20 ;  /* 0x00000020390b7836 */ /* 0x040fe40000000000 */
[C---:B-1----:R-:W-:Y:S01]  /*1c80*/  VIADD R13, R57.reuse, 0x40 ;  /* 0x00000040390d7836 */ /* 0x042fe20000000000 */
[-C--:B------:R-:W-:Y:S01]  /*1c90*/  ISETP.GE.AND P5, PT, R57, R4.reuse, PT ;  /* 0x000000043900720c */ /* 0x080fe20003fa6270 */
[----:B------:R-:W-:Y:S01]  /*1ca0*/  IMAD.X R7, RZ, RZ, R3, P1 ;  /* 0x000000ffff077224 */ /* 0x000fe200008e0603 */
[-C--:B------:R-:W-:Y:S01]  /*1cb0*/  ISETP.GE.AND P4, PT, R11, R4.reuse, PT ;  /* 0x000000040b00720c */ /* 0x080fe20003f86270 */
[----:B------:R-:W-:Y:S01]  /*1cc0*/  VIADD R11, R57, 0x60 ;  /* 0x00000060390b7836 */ /* 0x000fe20000000000 */
[----:B------:R-:W-:Y:S01]  /*1cd0*/  ISETP.GE.AND P3, PT, R13, R4, PT ;  /* 0x000000040d00720c */ /* 0x000fe20003f66270 */
[----:B------:R-:W-:-:S02]  /*1ce0*/  VIADD R13, R57, 0x80 ;  /* 0x00000080390d7836 */ /* 0x000fc40000000000 */
[----:B------:R-:W-:Y:S01]  /*1cf0*/  VIADD R15, R57, 0xa0 ;  /* 0x000000a0390f7836 */ /* 0x000fe20000000000 */
[-C--:B------:R-:W-:Y:S01]  /*1d00*/  ISETP.GE.AND P2, PT, R11, R4.reuse, PT ;  /* 0x000000040b00720c */ /* 0x080fe20003f46270 */
[----:B------:R-:W-:Y:S01]  /*1d10*/  VIADD R11, R57, 0xc0 ;  /* 0x000000c0390b7836 */ /* 0x000fe20000000000 */
[C---:B0-----:R-:W-:Y:S02]  /*1d20*/  LEA R2, P1, R0.reuse, UR4, 0x2 ;  /* 0x0000000400027c11 */ /* 0x041fe4000f8210ff */
[-C--:B------:R-:W-:Y:S02]  /*1d30*/  ISETP.GE.AND P6, PT, R15, R4.reuse, PT ;  /* 0x000000040f00720c */ /* 0x080fe40003fc6270 */
[----:B------:R-:W-:Y:S02]  /*1d40*/  LEA.HI.X R3, R0, UR5, R7, 0x2, P1 ;  /* 0x0000000500037c11 */ /* 0x000fe400088f1407 */
[----:B------:R-:W-:Y:S01]  /*1d50*/  ISETP.GE.AND P1, PT, R13, R4, PT ;  /* 0x000000040d00720c */ /* 0x000fe20003f26270 */
[----:B------:R-:W-:-:S02]  /*1d60*/  VIADD R13, R57, 0xe0 ;  /* 0x000000e0390d7836 */ /* 0x000fc40000000000 */
[----:B------:R0:W-:Y:S01]  /*1d70*/  @!P5 STG.E desc[UR6][R2.64], R28 ;  /* 0x0000001c0200d986 */ /* 0x0001e2000c101906 */
[-C--:B------:R-:W-:Y:S01]  /*1d80*/  ISETP.GE.AND P5, PT, R11, R4.reuse, PT ;  /* 0x000000040b00720c */ /* 0x080fe20003fa6270 */
[----:B------:R-:W-:Y:S02]  /*1d90*/  VIADD R11, R57, 0x100 ;  /* 0x00000100390b7836 */ /* 0x000fe40000000000 */
[----:B------:R0:W-:Y:S01]  /*1da0*/  @!P4 STG.E desc[UR6][R2.64+0x80], R29 ;  /* 0x0000801d0200c986 */ /* 0x0001e2000c101906 */
[-C--:B------:R-:W-:Y:S01]  /*1db0*/  ISETP.GE.AND P4, PT, R13, R4.reuse, PT ;  /* 0x000000040d00720c */ /* 0x080fe20003f86270 */
[----:B------:R-:W-:Y:S02]  /*1dc0*/  VIADD R13, R57, 0x120 ;  /* 0x00000120390d7836 */ /* 0x000fe40000000000 */
[----:B------:R0:W-:Y:S01]  /*1dd0*/  @!P3 STG.E desc[UR6][R2.64+0x100], R30 ;  /* 0x0001001e0200b986 */ /* 0x0001e2000c101906 */
        /* <DEDUP_REMOVED lines=21> */
[----:B------:R-:W-:-:S03]  /*1f30*/  ISETP.GE.AND P2, PT, R13, R4, PT ;  /* 0x000000040d00720c */ /* 0x000fc60003f46270 */
[----:B------:R0:W-:Y:S01]  /*1f40*/  @!P1 STG.E desc[UR6][R2.64+0x500], R38 ;  /* 0x0005002602009986 */ /* 0x0001e2000c101906 */
[----:B------:R-:W-:-:S03]  /*1f50*/  ISETP.GE.AND P1, PT, R11, R4, PT ;  /* 0x000000040b00720c */ /* 0x000fc60003f26270 */
[----:B------:R0:W-:Y:S04]  /*1f60*/  @!P6 STG.E desc[UR6][R2.64+0x580], R39 ;  /* 0x000580270200e986 */ /* 0x0001e8000c101906 */
[----:B------:R0:W-:Y:S04]  /*1f70*/  @!P5 STG.E desc[UR6][R2.64+0x600], R40 ;  /* 0x000600280200d986 */ /* 0x0001e8000c101906 */
[----:B------:R0:W-:Y:S04]  /*1f80*/  @!P4 STG.E desc[UR6][R2.64+0x680], R43 ;  /* 0x0006802b0200c986 */ /* 0x0001e8000c101906 */
[----:B------:R0:W-:Y:S04]  /*1f90*/  @!P3 STG.E desc[UR6][R2.64+0x700], R44 ;  /* 0x0007002c0200b986 */ /* 0x0001e8000c101906 */
[----:B------:R0:W-:Y:S04]  /*1fa0*/  @!P2 STG.E desc[UR6][R2.64+0x780], R45 ;  /* 0x0007802d0200a986 */ /* 0x0001e8000c101906 */
[----:B------:R0:W-:Y:S02]  /*1fb0*/  @!P1 STG.E desc[UR6][R2.64+0x800], R46 ;  /* 0x0008002e02009986 */ /* 0x0001e4000c101906 */
.L_x_25:
[----:B------:R-:W-:Y:S05]  /*1fc0*/  @P0 BRA `(.L_x_26) ;  /* 0x0000000000480947 */ /* 0x000fea0003800000 */
[----:B------:R3:W5:Y:S04]  /*1fd0*/  LDG.E R11, desc[UR6][R8.64] ;  /* 0x00000006080b7981 */ /* 0x000768000c1e1900 */
[----:B-1----:R3:W5:Y:S04]  /*1fe0*/  LDG.E R13, desc[UR6][R8.64+0x80] ;  /* 0x00008006080d7981 */ /* 0x002768000c1e1900 */
[----:B------:R3:W5:Y:S04]  /*1ff0*/  LDG.E R15, desc[UR6][R8.64+0x100] ;  /* 0x00010006080f7981 */ /* 0x000768000c1e1900 */
[----:B------:R3:W5:Y:S04]  /*2000*/  LDG.E R17, desc[UR6][R8.64+0x180] ;  /* 0x0001800608117981 */ /* 0x000768000c1e1900 */
[----:B------:R3:W5:Y:S04]  /*2010*/  LDG.E R19, desc[UR6][R8.64+0x200] ;  /* 0x0002000608137981 */ /* 0x000768000c1e1900 */
[----:B------:R3:W5:Y:S04]  /*2020*/  LDG.E R21, desc[UR6][R8.64+0x280] ;  /* 0x0002800608157981 */ /* 0x000768000c1e1900 */
[----:B------:R3:W5:Y:S04]  /*2030*/  LDG.E R23, desc[UR6][R8.64+0x300] ;  /* 0x0003000608177981 */ /* 0x000768000c1e1900 */
[----:B------:R3:W5:Y:S04]  /*2040*/  LDG.E R25, desc[UR6][R8.64+0x380] ;  /* 0x0003800608197981 */ /* 0x000768000c1e1900 */
[----:B------:R3:W5:Y:S04]  /*2050*/  LDG.E R27, desc[UR6][R8.64+0x400] ;  /* 0x00040006081b7981 */ /* 0x000768000c1e1900 */
[----:B0-2---:R3:W5:Y:S04]  /*2060*/  LDG.E R29, desc[UR6][R8.64+0x480] ;  /* 0x00048006081d7981 */ /* 0x005768000c1e1900 */
        /* <DEDUP_REMOVED lines=8> */
.L_x_26:
[----:B------:R-:W-:Y:S02]  /*20f0*/  IMAD.IADD R54, R5, 0x1, -R54 ;  /* 0x0000000105367824 */ /* 0x000fe400078e0a36 */
[C---:B0-2---:R-:W-:Y:S02]  /*2100*/  VIADD R3, R57.reuse, 0x20 ;  /* 0x0000002039037836 */ /* 0x045fe40000000000 */
[C---:B------:R-:W-:Y:S01]  /*2110*/  VIADD R45, R57.reuse, 0x40 ;  /* 0x00000040392d7836 */ /* 0x040fe20000000000 */
[CC--:B------:R-:W-:Y:S01]  /*2120*/  ISETP.GE.AND P5, PT, R57.reuse, R54.reuse, PT ;  /* 0x000000363900720c */ /* 0x0c0fe20003fa6270 */
[----:B------:R-:W-:Y:S01]  /*2130*/  VIADD R47, R57, 0x80 ;  /* 0x00000080392f7836 */ /* 0x000fe20000000000 */
[-C--:B------:R-:W-:Y:S01]  /*2140*/  ISETP.GE.AND P4, PT, R3, R54.reuse, PT ;  /* 0x000000360300720c */ /* 0x080fe20003f86270 */
[----:B------:R-:W-:Y:S01]  /*2150*/  VIADD R3, R57, 0x60 ;  /* 0x0000006039037836 */ /* 0x000fe20000000000 */
[-C--:B------:R-:W-:Y:S01]  /*2160*/  ISETP.GE.AND P3, PT, R45, R54.reuse, PT ;  /* 0x000000362d00720c */ /* 0x080fe20003f66270 */
[----:B------:R-:W-:Y:S01]  /*2170*/  VIADD R45, R57, 0xa0 ;  /* 0x000000a0392d7836 */ /* 0x000fe20000000000 */
[----:B------:R-:W-:-:S02]  /*2180*/  ISETP.GE.AND P1, PT, R47, R54, PT ;  /* 0x000000362f00720c */ /* 0x000fc40003f26270 */
[-C--:B------:R-:W-:Y:S01]  /*2190*/  ISETP.GE.AND P2, PT, R3, R54.reuse, PT ;  /* 0x000000360300720c */ /* 0x080fe20003f46270 */
[----:B------:R-:W-:Y:S01]  /*21a0*/  VIADD R3, R57, 0xc0 ;  /* 0x000000c039037836 */ /* 0x000fe20000000000 */
[-C--:B------:R-:W-:Y:S01]  /*21b0*/  ISETP.GE.AND P6, PT, R45, R54.reuse, PT ;  /* 0x000000362d00720c */ /* 0x080fe20003fc6270 */
[----:B------:R-:W-:Y:S02]  /*21c0*/  VIADD R45, R57, 0xe0 ;  /* 0x000000e0392d7836 */ /* 0x000fe40000000000 */
[----:B------:R0:W5:Y:S01]  /*21d0*/  @!P5 LDG.E R11, desc[UR6][R8.64] ;  /* 0x00000006080bd981 */ /* 0x000162000c1e1900 */
[-C--:B------:R-:W-:Y:S01]  /*21e0*/  ISETP.GE.AND P5, PT, R3, R54.reuse, PT ;  /* 0x000000360300720c */ /* 0x080fe20003fa6270 */
[----:B------:R-:W-:Y:S02]  /*21f0*/  VIADD R3, R57, 0x100 ;  /* 0x0000010039037836 */ /* 0x000fe40000000000 */
[----:B-1----:R0:W5:Y:S01]  /*2200*/  @!P4 LDG.E R13, desc[UR6][R8.64+0x80] ;  /* 0x00008006080dc981 */ /* 0x002162000c1e1900 */
[----:B------:R-:W-:Y:S01]  /*2210*/  ISETP.GE.AND P4, PT, R45, R54, PT ;  /* 0x000000362d00720c */ /* 0x000fe20003f86270 */
[----:B------:R-:W-:-:S02]  /*2220*/  VIADD R45, R57, 0x120 ;  /* 0x00000120392d7836 */ /* 0x000fc40000000000 */
[----:B------:R0:W5:Y:S01]  /*2230*/  @!P3 LDG.E R15, desc[UR6][R8.64+0x100] ;  /* 0x00010006080fb981 */ /* 0x000162000c1e1900 */
[-C--:B------:R-:W-:Y:S01]  /*2240*/  ISETP.GE.AND P3, PT, R3, R54.reuse, PT ;  /* 0x000000360300720c */ /* 0x080fe20003f66270 */
[----:B------:R-:W-:Y:S02]  /*2250*/  VIADD R3, R57, 0x140 ;  /* 0x0000014039037836 */ /* 0x000fe40000000000 */
[----:B------:R0:W5:Y:S01]  /*2260*/  @!P2 LDG.E R17, desc[UR6][R8.64+0x180] ;  /* 0x000180060811a981 */ /* 0x000162000c1e1900 */
[-C--:B------:R-:W-:Y:S01]  /*2270*/  ISETP.GE.AND P2, PT, R45, R54.reuse, PT ;  /* 0x000000362d00720c */ /* 0x080fe20003f46270 */
[----:B------:R-:W-:Y:S02]  /*2280*/  VIADD R45, R57, 0x160 ;  /* 0x00000160392d7836 */ /* 0x000fe40000000000 */
[----:B------:R0:W5:Y:S01]  /*2290*/  @!P1 LDG.E R19, desc[UR6][R8.64+0x200] ;  /* 0x0002000608139981 */ /* 0x000162000c1e1900 */
        /* <DEDUP_REMOVED lines=15> */
[----:B------:R-:W-:-:S03]  /*2390*/  ISETP.GE.AND P2, PT, R45, R54, PT ;  /* 0x000000362d00720c */ /* 0x000fc60003f46270 */
[----:B------:R0:W5:Y:S01]  /*23a0*/  @!P1 LDG.E R31, desc[UR6][R8.64+0x500] ;  /* 0x00050006081f9981 */ /* 0x000162000c1e1900 */
[----:B------:R-:W-:-:S03]  /*23b0*/  ISETP.GE.AND P1, PT, R3, R54, PT ;  /* 0x000000360300720c */ /* 0x000fc60003f26270 */
[----:B------:R0:W5:Y:S04]  /*23c0*/  @!P6 LDG.E R33, desc[UR6][R8.64+0x580] ;  /* 0x000580060821e981 */ /* 0x000168000c1e1900 */
[----:B------:R0:W5:Y:S04]  /*23d0*/  @!P5 LDG.E R35, desc[UR6][R8.64+0x600] ;  /* 0x000600060823d981 */ /* 0x000168000c1e1900 */
[----:B------:R0:W5:Y:S04]  /*23e0*/  @!P4 LDG.E R37, desc[UR6][R8.64+0x680] ;  /* 0x000680060825c981 */ /* 0x000168000c1e1900 */
[----:B------:R0:W5:Y:S04]  /*23f0*/  @!P3 LDG.E R39, desc[UR6][R8.64+0x700] ;  /* 0x000700060827b981 */ /* 0x000168000c1e1900 */
[----:B------:R0:W5:Y:S04]  /*2400*/  @!P2 LDG.E R41, desc[UR6][R8.64+0x780] ;  /* 0x000780060829a981 */ /* 0x000168000c1e1900 */
[----:B------:R0:W5:Y:S02]  /*2410*/  @!P1 LDG.E R43, desc[UR6][R8.64+0x800] ;  /* 0x00080006082b9981 */ /* 0x000164000c1e1900 */
.L_x_27:
[----:B------:R-:W-:Y:S05]  /*2420*/  @P0 BRA `(.L_x_28) ;  /* 0x0000000000540947 */ /* 0x000fea0003800000 */
[----:B------:R-:W1:Y:S02]  /*2430*/  LDCU.64 UR4, c[0x0][0x3b0] ;  /* 0x00007600ff0477ac */ /* 0x000e640008000a00 */
[----:B-1----:R-:W-:-:S04]  /*2440*/  LEA R2, P0, R0, UR4, 0x2 ;  /* 0x0000000400027c11 */ /* 0x002fc8000f8010ff */
[----:B------:R-:W-:-:S05]  /*2450*/  LEA.HI.X R3, R0, UR5, R7, 0x2, P0 ;  /* 0x0000000500037c11 */ /* 0x000fca00080f1407 */
[----:B-----5:R-:W-:Y:S04]  /*2460*/  STG.E desc[UR6][R2.64], R11 ;  /* 0x0000000b02007986 */ /* 0x020fe8000c101906 */
[----:B------:R-:W-:Y:S04]  /*2470*/  STG.E desc[UR6][R2.64+0x80], R13 ;  /* 0x0000800d02007986 */ /* 0x000fe8000c101906 */
        /* <DEDUP_REMOVED lines=14> */
[----:B------:R-:W-:Y:S01]  /*2560*/  STG.E desc[UR6][R2.64+0x800], R43 ;  /* 0x0008002b02007986 */ /* 0x000fe2000c101906 */
[----:B------:R-:W-:Y:S05]  /*2570*/  EXIT ;  /* 0x000000000000794d */ /* 0x000fea0003800000 */
.L_x_28:
[----:B------:R-:W1:Y:S01]  /*2580*/  LDCU.64 UR4, c[0x0][0x3b0] ;  /* 0x00007600ff0477ac */ /* 0x000e620008000a00 */
[----:B------:R-:W-:Y:S02]  /*2590*/  IMAD R42, R42, -0x1980, R5 ;  /* 0xffffe6802a2a7824 */ /* 0x000fe400078e0205 */
[C---:B------:R-:W-:Y:S02]  /*25a0*/  VIADD R5, R57.reuse, 0x40 ;  /* 0x0000004039057836 */ /* 0x040fe40000000000 */
[C---:B------:R-:W-:Y:S01]  /*25b0*/  VIADD R3, R57.reuse, 0x20 ;  /* 0x0000002039037836 */ /* 0x040fe20000000000 */
[CC--:B------:R-:W-:Y:S01]  /*25c0*/  ISETP.GE.AND P3, PT, R57.reuse, R42.reuse, PT ;  /* 0x0000002a3900720c */ /* 0x0c0fe20003f66270 */
[----:B0--3--:R-:W-:Y:S01]  /*25d0*/  VIADD R9, R57, 0x60 ;  /* 0x0000006039097836 */ /* 0x009fe20000000000 */
[-C--:B------:R-:W-:Y:S01]  /*25e0*/  ISETP.GE.AND P1, PT, R5, R42.reuse, PT ;  /* 0x0000002a0500720c */ /* 0x080fe20003f26270 */
[----:B------:R-:W-:Y:S01]  /*25f0*/  VIADD R5, R57, 0x80 ;  /* 0x0000008039057836 */ /* 0x000fe20000000000 */
[-C--:B------:R-:W-:Y:S01]  /*2600*/  ISETP.GE.AND P2, PT, R3, R42.reuse, PT ;  /* 0x0000002a0300720c */ /* 0x080fe20003f46270 */
[----:B------:R-:W-:Y:S01]  /*2610*/  VIADD R45, R57, 0xc0 ;  /* 0x000000c0392d7836 */ /* 0x000fe20000000000 */
[-C--:B------:R-:W-:Y:S01]  /*2620*/  ISETP.GE.AND P0, PT, R9, R42.reuse, PT ;  /* 0x0000002a0900720c */ /* 0x080fe20003f06270 */
[----:B------:R-:W-:Y:S01]  /*2630*/  VIADD R9, R57, 0xa0 ;  /* 0x000000a039097836 */ /* 0x000fe20000000000 */
[----:B------:R-:W-:Y:S01]  /*2640*/  ISETP.GE.AND P6, PT, R5, R42, PT ;  /* 0x0000002a0500720c */ /* 0x000fe20003fc6270 */
[----:B------:R-:W-:Y:S01]  /*2650*/  VIADD R5, R57, 0xe0 ;  /* 0x000000e039057836 */ /* 0x000fe20000000000 */
[----:B-1----:R-:W-:-:S02]  /*2660*/  LEA R2, P4, R0, UR4, 0x2 ;  /* 0x0000000400027c11 */ /* 0x002fc4000f8810ff */
[-C--:B------:R-:W-:Y:S02]  /*2670*/  ISETP.GE.AND P5, PT, R9, R42.reuse, PT ;  /* 0x0000002a0900720c */ /* 0x080fe40003fa6270 */
[----:B------:R-:W-:Y:S01]  /*2680*/  LEA.HI.X R3, R0, UR5, R7, 0x2, P4 ;  /* 0x0000000500037c11 */ /* 0x000fe2000a0f1407 */
[----:B------:R-:W-:Y:S01]  /*2690*/  VIADD R7, R57, 0x100 ;  /* 0x0000010039077836 */ /* 0x000fe20000000000 */
[----:B------:R-:W-:-:S03]  /*26a0*/  ISETP.GE.AND P4, PT, R45, R42, PT ;  /* 0x0000002a2d00720c */ /* 0x000fc60003f86270 */
[----:B-----5:R0:W-:Y:S01]  /*26b0*/  @!P3 STG.E desc[UR6][R2.64], R11 ;  /* 0x0000000b0200b986 */ /* 0x0201e2000c101906 */
        /* <DEDUP_REMOVED lines=19> */
[C---:B------:R-:W-:Y:S02]  /*27f0*/  VIADD R5, R57.reuse, 0x1e0 ;  /* 0x000001e039057836 */ /* 0x040fe40000000000 */
[----:B------:R-:W-:Y:S01]  /*2800*/  VIADD R57, R57, 0x200 ;  /* 0x0000020039397836 */ /* 0x000fe20000000000 */
[----:B------:R0:W-:Y:S01]  /*2810*/  @!P3 STG.E desc[UR6][R2.64+0x380], R25 ;  /* 0x000380190200b986 */ /* 0x0001e2000c101906 */
[----:B------:R-:W-:-:S03]  /*2820*/  ISETP.GE.AND P3, PT, R7, R42, PT ;  /* 0x0000002a0700720c */ /* 0x000fc60003f66270 */
        /* <DEDUP_REMOVED lines=9> */
[----:B------:R0:W-:Y:S01]  /*28c0*/  @!P2 STG.E desc[UR6][R2.64+0x780], R41 ;  /* 0x000780290200a986 */ /* 0x0001e2000c101906 */
[----:B------:R-:W-:Y:S05]  /*28d0*/  @P1 EXIT ;  /* 0x000000000000194d */ /* 0x000fea0003800000 */
[----:B------:R-:W-:Y:S01]  /*28e0*/  STG.E desc[UR6][R2.64+0x800], R43 ;  /* 0x0008002b02007986 */ /* 0x000fe2000c101906 */
[----:B------:R-:W-:Y:S05]  /*28f0*/  EXIT ;  /* 0x000000000000794d */ /* 0x000fea0003800000 */
.L_x_14:
[----:B------:R-:W-:Y:S01]  /*2900*/  IMAD.MOV.U32 R2, RZ, RZ, RZ ;  /* 0x000000ffff027224 */ /* 0x000fe200078e00ff */
[C---:B------:R-:W-:Y:S01]  /*2910*/  ISETP.GT.U32.AND P0, PT, R3.reuse, 0x1f, PT ;  /* 0x0000001f0300780c */ /* 0x040fe20003f04070 */
[----:B------:R-:W-:Y:S05]  /*2920*/  WARPSYNC.ALL ;  /* 0x0000000000007948 */ /* 0x000fea0003800000 */
[----:B------:R-:W-:-:S04]  /*2930*/  IMAD.HI.U32 R14, R3, 0x15555556, R2 ;  /* 0x15555556030e7827 */ /* 0x000fc800078e0002 */
[----:B------:R-:W-:-:S05]  /*2940*/  IMAD R15, R14, 0x4, R7 ;  /* 0x000000040e0f7824 */ /* 0x000fca00078e0207 */
[----:B------:R0:W-:Y:S01]  /*2950*/  STS [R15+0x3410], R0 ;  /* 0x003410000f007388 */ /* 0x0001e20000000800 */
[----:B------:R-:W-:Y:S06]  /*2960*/  BAR.SYNC.DEFER_BLOCKING 0x0 ;  /* 0x0000000000007b1d */ /* 0x000fec0000010000 */
[----:B------:R-:W-:Y:S05]  /*2970*/  @P0 BRA `(.L_x_29) ;  /* 0x0000000000dc0947 */ /* 0x000fea0003800000 */
[----:B------:R-:W-:Y:S01]  /*2980*/  IMAD R14, R3, 0x34, R7 ;  /* 0x00000034030e7824 */ /* 0x000fe200078e0207 */
[----:B------:R-:W-:-:S04]  /*2990*/  UMOV UR8, 0xffffffff ;  /* 0xffffffff00087882 */ /* 0x000fc80000000000 */
[----:B------:R-:W-:Y:S04]  /*29a0*/  LDS R28, [R14+0x3410] ;  /* 0x003410000e1c7984 */ /* 0x000fe80000000800 */
[----:B------:R-:W-:Y:S04]  /*29b0*/  LDS R29, [R14+0x3414] ;  /* 0x003414000e1d7984 */ /* 0x000fe80000000800 */
[----:B------:R-:W1:Y:S04]  /*29c0*/  LDS R30, [R14+0x3418] ;  /* 0x003418000e1e7984 */ /* 0x000e680000000800 */
[----:B------:R-:W-:Y:S04]  /*29d0*/  LDS R31, [R14+0x341c] ;  /* 0x00341c000e1f7984 */ /* 0x000fe80000000800 */
[----:B------:R-:W2:Y:S04]  /*29e0*/  LDS R32, [R14+0x3420] ;  /* 0x003420000e207984 */ /* 0x000ea80000000800 */
[----:B------:R-:W-:Y:S04]  /*29f0*/  LDS R33, [R14+0x3424] ;  /* 0x003424000e217984 */ /* 0x000fe80000000800 */
[----:B------:R-:W3:Y:S04]  /*2a00*/  LDS R34, [R14+0x3428] ;  /* 0x003428000e227984 */ /* 0x000ee80000000800 */
[----:B------:R-:W-:Y:S04]  /*2a10*/  LDS R35, [R14+0x342c] ;  /* 0x00342c000e237984 */ /* 0x000fe80000000800 */
[----:B------:R-:W4:Y:S04]  /*2a20*/  LDS R36, [R14+0x3430] ;  /* 0x003430000e247984 */ /* 0x000f280000000800 */
[----:B------:R-:W-:Y:S04]  /*2a30*/  LDS R37, [R14+0x3434] ;  /* 0x003434000e257984 */ /* 0x000fe80000000800 */
[----:B------:R-:W5:Y:S04]  /*2a40*/  LDS R38, [R14+0x3438] ;  /* 0x003438000e267984 */ /* 0x000f680000000800 */
[----:B------:R-:W0:Y:S01]  /*2a50*/  LDS R39, [R14+0x343c] ;  /* 0x00343c000e277984 */ /* 0x000e220000000800 */
[----:B-1----:R-:W-:-:S04]  /*2a60*/  IADD3 R40, PT, PT, R30, R29, R28 ;  /* 0x0000001d1e287210 */ /* 0x002fc80007ffe01c */
[----:B--2---:R-:W-:-:S04]  /*2a70*/  IADD3 R40, PT, PT, R32, R40, R31 ;  /* 0x0000002820287210 */ /* 0x004fc80007ffe01f */
[----:B---3--:R-:W-:-:S04]  /*2a80*/  IADD3 R40, PT, PT, R34, R40, R33 ;  /* 0x0000002822287210 */ /* 0x008fc80007ffe021 */
[----:B----4-:R-:W-:-:S04]  /*2a90*/  IADD3 R40, PT, PT, R36, R40, R35 ;  /* 0x0000002824287210 */ /* 0x010fc80007ffe023 */
[----:B-----5:R-:W-:-:S05]  /*2aa0*/  IADD3 R40, PT, PT, R38, R40, R37 ;  /* 0x0000002826287210 */ /* 0x020fca0007ffe025 */
[----:B0-----:R-:W-:Y:S01]  /*2ab0*/  IMAD.IADD R39, R39, 0x1, R40 ;  /* 0x0000000127277824 */ /* 0x001fe200078e0228 */
[----:B------:R-:W-:Y:S06]  /*2ac0*/  BRA.DIV UR8, `(.L_x_30) ;  /* 0x0000007a08547947 */ /* 0x000fec000b800000 */
[----:B------:R-:W0:Y:S02]  /*2ad0*/  SHFL.UP P0, R40, R39, 0x1, RZ ;  /* 0x0420000027287989 */ /* 0x000e2400000000ff */
[----:B0-----:R-:W-:-:S05]  /*2ae0*/  @P0 IMAD.IADD R40, R39, 0x1, R40 ;  /* 0x0000000127280824 */ /* 0x001fca00078e0228 */
[----:B------:R-:W0:Y:S02]  /*2af0*/  SHFL.UP P0, R43, R40, 0x2, RZ ;  /* 0x04400000282b7989 */ /* 0x000e2400000000ff */
[----:B0-----:R-:W-:-:S05]  /*2b00*/  @P0 IMAD.IADD R43, R40, 0x1, R43 ;  /* 0x00000001282b0824 */ /* 0x001fca00078e022b */
[----:B------:R-:W0:Y:S02]  /*2b10*/  SHFL.UP P0, R44, R43, 0x4, RZ ;  /* 0x048000002b2c7989 */ /* 0x000e2400000000ff */
[----:B0-----:R-:W-:-:S05]  /*2b20*/  @P0 IMAD.IADD R44, R43, 0x1, R44 ;  /* 0x000000012b2c0824 */ /* 0x001fca00078e022c */
[----:B------:R-:W0:Y:S02]  /*2b30*/  SHFL.UP P0, R45, R44, 0x8, RZ ;  /* 0x050000002c2d7989 */ /* 0x000e2400000000ff */
[----:B0-----:R-:W-:-:S05]  /*2b40*/  @P0 IMAD.IADD R45, R44, 0x1, R45 ;  /* 0x000000012c2d0824 */ /* 0x001fca00078e022d */
[----:B------:R0:W1:Y:S02]  /*2b50*/  SHFL.UP P0, R46, R45, 0x10, RZ ;  /* 0x060000002d2e7989 */ /* 0x00006400000000ff */
.L_x_120:
[----:B-1----:R-:W-:-:S04]  /*2b60*/  @P0 IMAD.IADD R46, R45, 0x1, R46 ;  /* 0x000000012d2e0824 */ /* 0x002fc800078e022e */
[----:B------:R-:W-:-:S04]  /*2b70*/  IMAD.IADD R39, R46, 0x1, -R39 ;  /* 0x000000012e277824 */ /* 0x000fc800078e0a27 */
[----:B------:R-:W-:Y:S01]  /*2b80*/  IMAD.IADD R28, R28, 0x1, R39 ;  /* 0x000000011c1c7824 */ /* 0x000fe200078e0227 */
[----:B------:R1:W-:Y:S03]  /*2b90*/  STS [R14+0x3410], R39 ;  /* 0x003410270e007388 */ /* 0x0003e60000000800 */
        /* <DEDUP_REMOVED lines=19> */
[----:B------:R1:W-:Y:S04]  /*2cd0*/  STS [R14+0x3438], R37 ;  /* 0x003438250e007388 */ /* 0x0003e80000000800 */
[----:B------:R1:W-:Y:S02]  /*2ce0*/  STS [R14+0x343c], R43 ;  /* 0x00343c2b0e007388 */ /* 0x0003e40000000800 */
.L_x_29:
[----:B------:R-:W-:Y:S05]  /*2cf0*/  WARPSYNC.ALL ;  /* 0x0000000000007948 */ /* 0x000fea0003800000 */
[----:B------:R-:W-:Y:S01]  /*2d00*/  BAR.SYNC.DEFER_BLOCKING 0x0 ;  /* 0x0000000000007b1d */ /* 0x000fe20000010000 */
[----:B------:R-:W-:Y:S02]  /*2d10*/  ISETP.NE.AND P0, PT, R50, RZ, PT ;  /* 0x000000ff3200720c */ /* 0x000fe40003f05270 */
[----:B-1----:R-:W-:-:S03]  /*2d20*/  SHF.R.U32.HI R28, RZ, UR5, R27 ;  /* 0x00000005ff1c7c19 */ /* 0x002fc6000801161b */
[----:B------:R-:W-:Y:S01]  /*2d30*/  BSSY.RECONVERGENT B0, `(.L_x_31) ;  /* 0x0000028000007945 */ /* 0x000fe20003800200 */
[----:B------:R-:W-:Y:S01]  /*2d40*/  LOP3.LUT R28, R28, UR4, RZ, 0x30, !PT ;  /* 0x000000041c1c7c12 */ /* 0x000fe2000f8e30ff */
[----:B0-----:R-:W0:Y:S06]  /*2d50*/  LDS R15, [R15+0x3410] ;  /* 0x003410000f0f7984 */ /* 0x001e2c0000000800 */
[----:B------:R-:W-:Y:S05]  /*2d60*/  @P0 BRA `(.L_x_32) ;  /* 0x0000000000900947 */ /* 0x000fea0003800000 */
[----:B------:R-:W0:Y:S04]  /*2d70*/  LDS R14, [R51] ;  /* 0x00000000330e7984 */ /* 0x000e280000000800 */
[----:B------:R-:W1:Y:S04]  /*2d80*/  LDS R30, [R51+0x400] ;  /* 0x00040000331e7984 */ /* 0x000e680000000800 */
[----:B------:R-:W2:Y:S04]  /*2d90*/  LDS R32, [R51+0x800] ;  /* 0x0008000033207984 */ /* 0x000ea80000000800 */
[----:B------:R-:W3:Y:S04]  /*2da0*/  LDS R34, [R51+0xc00] ;  /* 0x000c000033227984 */ /* 0x000ee80000000800 */
[----:B------:R-:W4:Y:S04]  /*2db0*/  LDS R36, [R51+0x1000] ;  /* 0x0010000033247984 */ /* 0x000f280000000800 */
[----:B------:R-:W5:Y:S04]  /*2dc0*/  LDS R38, [R51+0x1400] ;  /* 0x0014000033267984 */ /* 0x000f680000000800 */
[----:B------:R-:W5:Y:S04]  /*2dd0*/  LDS R40, [R51+0x1800] ;  /* 0x0018000033287984 */ /* 0x000f680000000800 */
[----:B------:R-:W5:Y:S04]  /*2de0*/  LDS R44, [R51+0x1c00] ;  /* 0x001c0000332c7984 */ /* 0x000f680000000800 */
[----:B------:R-:W5:Y:S04]  /*2df0*/  LDS R46, [R51+0x2000] ;  /* 0x00200000332e7984 */ /* 0x000f680000000800 */
[----:B------:R-:W5:Y:S04]  /*2e00*/  LDS R58, [R51+0x2400] ;  /* 0x00240000333a7984 */ /* 0x000f680000000800 */
[----:B------:R-:W5:Y:S01]  /*2e10*/  LDS R60, [R51+0x2800] ;  /* 0x00280000333c7984 */ /* 0x000f620000000800 */
[----:B0-----:R-:W-:-:S03]  /*2e20*/  IMAD.IADD R14, R15, 0x1, R14 ;  /* 0x000000010f0e7824 */ /* 0x001fc600078e020e */
[----:B------:R-:W0:Y:S01]  /*2e30*/  LDS R62, [R51+0x2c00] ;  /* 0x002c0000333e7984 */ /* 0x000e220000000800 */
[C---:B-1----:R-:W-:Y:S02]  /*2e40*/  IMAD.IADD R30, R15.reuse, 0x1, R30 ;  /* 0x000000010f1e7824 */ /* 0x042fe400078e021e */
[C---:B--2---:R-:W-:Y:S01]  /*2e50*/  IMAD.IADD R32, R15.reuse, 0x1, R32 ;  /* 0x000000010f207824 */ /* 0x044fe200078e0220 */
[----:B------:R1:W-:Y:S01]  /*2e60*/  STS [R51], R14 ;  /* 0x0000000e33007388 */ /* 0x0003e20000000800 */
[----:B---3--:R-:W-:-:S03]  /*2e70*/  IMAD.IADD R34, R15, 0x1, R34 ;  /* 0x000000010f227824 */ /* 0x008fc600078e0222 */
[----:B------:R1:W-:Y:S01]  /*2e80*/  STS [R51+0x400], R30 ;  /* 0x0004001e33007388 */ /* 0x0003e20000000800 */
[----:B----4-:R-:W-:-:S03]  /*2e90*/  IMAD.IADD R36, R15, 0x1, R36 ;  /* 0x000000010f247824 */ /* 0x010fc600078e0224 */
[----:B------:R1:W-:Y:S01]  /*2ea0*/  STS [R51+0x800], R32 ;  /* 0x0008002033007388 */ /* 0x0003e20000000800 */
[----:B-----5:R-:W-:-:S03]  /*2eb0*/  IMAD.IADD R38, R15, 0x1, R38 ;  /* 0x000000010f267824 */ /* 0x020fc600078e0226 */
[----:B------:R1:W-:Y:S01]  /*2ec0*/  STS [R51+0xc00], R34 ;  /* 0x000c002233007388 */ /* 0x0003e20000000800 */
[----:B------:R-:W-:-:S03]  /*2ed0*/  IMAD.IADD R40, R15, 0x1, R40 ;  /* 0x000000010f287824 */ /* 0x000fc600078e0228 */
        /* <DEDUP_REMOVED lines=9> */
[----:B0-----:R-:W-:-:S03]  /*2f70*/  IMAD.IADD R62, R15, 0x1, R62 ;  /* 0x000000010f3e7824 */ /* 0x001fc600078e023e */
[----:B------:R1:W-:Y:S04]  /*2f80*/  STS [R51+0x2400], R58 ;  /* 0x0024003a33007388 */ /* 0x0003e80000000800 */
[----:B------:R1:W-:Y:S04]  /*2f90*/  STS [R51+0x2800], R60 ;  /* 0x0028003c33007388 */ /* 0x0003e80000000800 */
[----:B------:R1:W-:Y:S02]  /*2fa0*/  STS [R51+0x2c00], R62 ;  /* 0x002c003e33007388 */ /* 0x0003e40000000800 */
.L_x_32:
[----:B------:R-:W-:Y:S05]  /*2fb0*/  BSYNC.RECONVERGENT B0 ;  /* 0x0000000000007941 */ /* 0x000fea0003800200 */
.L_x_31:
[----:B------:R-:W-:Y:S01]  /*2fc0*/  BAR.SYNC.DEFER_BLOCKING 0x0 ;  /* 0x0000000000007b1d */ /* 0x000fe20000010000 */
[----:B------:R-:W-:Y:S01]  /*2fd0*/  R2P PR, R28, 0x7f ;  /* 0x0000007f1c007804 */ /* 0x000fe20000000000 */
[----:B------:R-:W-:-:S04]  /*2fe0*/  IMAD.MOV.U32 R47, RZ, RZ, RZ ;  /* 0x000000ffff2f7224 */ /* 0x000fc800078e00ff */
[----:B------:R-:W-:Y:S08]  /*2ff0*/  BSSY.RECONVERGENT B0, `(.L_x_33) ;  /* 0x0000024000007945 */ /* 0x000ff00003800200 */
[----:B-1----:R-:W-:Y:S02]  /*3000*/  VOTE.ANY R14, PT, P0 ;  /* 0x00000000000e7806 */ /* 0x002fe400000e0100 */
[----:B------:R-:W-:-:S02]  /*3010*/  VOTE.ANY R29, PT, P1 ;  /* 0x00000000001d7806 */ /* 0x000fc400008e0100 */
[----:B------:R-:W-:Y:S02]  /*3020*/  @!P0 LOP3.LUT R14, RZ, R14, RZ, 0x33, !PT ;  /* 0x0000000eff0e8212 */ /* 0x000fe400078e33ff */
[----:B------:R-:W-:Y:S02]  /*3030*/  VOTE.ANY R31, PT, P2 ;  /* 0x00000000001f7806 */ /* 0x000fe400010e0100 */
[----:B------:R-:W-:Y:S02]  /*3040*/  @!P1 LOP3.LUT R29, RZ, R29, RZ, 0x33, !PT ;  /* 0x0000001dff1d9212 */ /* 0x000fe400078e33ff */
[----:B------:R-:W-:Y:S02]  /*3050*/  VOTE.ANY R33, PT, P3 ;  /* 0x0000000000217806 */ /* 0x000fe400018e0100 */
[----:B------:R-:W-:Y:S02]  /*3060*/  @!P2 LOP3.LUT R31, RZ, R31, RZ, 0x33, !PT ;  /* 0x0000001fff1fa212 */ /* 0x000fe400078e33ff */
[----:B------:R-:W-:-:S02]  /*3070*/  LOP3.LUT R14, R29, R14, RZ, 0xc0, !PT ;  /* 0x0000000e1d0e7212 */ /* 0x000fc400078ec0ff */
[----:B------:R-:W-:Y:S02]  /*3080*/  @!P3 LOP3.LUT R33, RZ, R33, RZ, 0x33, !PT ;  /* 0x00000021ff21b212 */ /* 0x000fe400078e33ff */
[----:B------:R-:W-:Y:S02]  /*3090*/  LOP3.LUT R14, R31, R14, RZ, 0xc0, !PT ;  /* 0x0000000e1f0e7212 */ /* 0x000fe400078ec0ff */
[----:B------:R-:W-:Y:S02]  /*30a0*/  VOTE.ANY R29, PT, P4 ;  /* 0x00000000001d7806 */ /* 0x000fe400020e0100 */
[----:B------:R-:W-:Y:S02]  /*30b0*/  LOP3.LUT R14, R33, R14, RZ, 0xc0, !PT ;  /* 0x0000000e210e7212 */ /* 0x000fe400078ec0ff */
[----:B------:R-:W-:Y:S02]  /*30c0*/  @!P4 LOP3.LUT R29, RZ, R29, RZ, 0x33, !PT ;  /* 0x0000001dff1dc212 */ /* 0x000fe400078e33ff */
[----:B------:R-:W-:-:S02]  /*30d0*/  VOTE.ANY R31, PT, P5 ;  /* 0x00000000001f7806 */ /* 0x000fc400028e0100 */
[----:B------:R-:W-:Y:S01]  /*30e0*/  LOP3.LUT R14, R29, R14, RZ, 0xc0, !PT ;  /* 0x0000000e1d0e7212 */ /* 0x000fe200078ec0ff */
[----:B------:R-:W-:Y:S01]  /*30f0*/  IMAD.SHL.U32 R29, R3, 0x20, RZ ;  /* 0x00000020031d7824 */ /* 0x000fe200078e00ff */
[----:B------:R-:W-:Y:S02]  /*3100*/  LOP3.LUT P0, RZ, R28, 0x80, RZ, 0xc0, !PT ;  /* 0x000000801cff7812 */ /* 0x000fe4000780c0ff */
[----:B------:R-:W-:Y:S02]  /*3110*/  @!P5 LOP3.LUT R31, RZ, R31, RZ, 0x33, !PT ;  /* 0x0000001fff1fd212 */ /* 0x000fe400078e33ff */
[----:B------:R-:W-:Y:S02]  /*3120*/  VOTE.ANY R30, PT, P6 ;  /* 0x00000000001e7806 */ /* 0x000fe400030e0100 */
[----:B------:R-:W-:Y:S02]  /*3130*/  LOP3.LUT R31, R31, R14, RZ, 0xc0, !PT ;  /* 0x0000000e1f1f7212 */ /* 0x000fe400078ec0ff */
[----:B------:R-:W1:Y:S01]  /*3140*/  S2R R14, SR_LEMASK ;  /* 0x00000000000e7919 */ /* 0x000e620000003a00 */
[----:B------:R-:W-:-:S04]  /*3150*/  @!P6 LOP3.LUT R30, RZ, R30, RZ, 0x33, !PT ;  /* 0x0000001eff1ee212 */ /* 0x000fc800078e33ff */
[----:B------:R-:W-:Y:S02]  /*3160*/  VOTE.ANY R32, PT, P0 ;  /* 0x0000000000207806 */ /* 0x000fe400000e0100 */
[----:B------:R-:W-:Y:S02]  /*3170*/  LOP3.LUT R31, R30, R31, RZ, 0xc0, !PT ;  /* 0x0000001f1e1f7212 */ /* 0x000fe400078ec0ff */
[----:B------:R-:W-:Y:S02]  /*3180*/  @!P0 LOP3.LUT R32, RZ, R32, RZ, 0x33, !PT ;  /* 0x00000020ff208212 */ /* 0x000fe400078e33ff */
[----:B------:R-:W-:Y:S02]  /*3190*/  LOP3.LUT R30, R29, 0x7c00, RZ, 0xc0, !PT ;  /* 0x00007c001d1e7812 */ /* 0x000fe400078ec0ff */
[----:B------:R-:W-:-:S03]  /*31a0*/  LOP3.LUT R31, R32, R31, RZ, 0xc0, !PT ;  /* 0x0000001f201f7212 */ /* 0x000fc600078ec0ff */
[----:B------:R-:W-:Y:S01]  /*31b0*/  IMAD.IADD R29, R7, 0x1, R30 ;  /* 0x00000001071d7824 */ /* 0x000fe200078e021e */
[----:B------:R-:W2:Y:S01]  /*31c0*/  FLO.U32 R32, R31 ;  /* 0x0000001f00207300 */ /* 0x000ea200000e0000 */
[----:B-1----:R-:W-:Y:S02]  /*31d0*/  LOP3.LUT R44, R14, R31, RZ, 0xc0, !PT ;  /* 0x0000001f0e2c7212 */ /* 0x002fe400078ec0ff */
[----:B--2---:R-:W-:-:S05]  /*31e0*/  ISETP.NE.AND P0, PT, R24, R32, PT ;  /* 0x000000201800720c */ /* 0x004fca0003f05270 */
[----:B------:R-:W1:Y:S08]  /*31f0*/  POPC R44, R44 ;  /* 0x0000002c002c7309 */ /* 0x000e700000000000 */
[----:B------:R-:W-:Y:S05]  /*3200*/  @P0 BRA `(.L_x_34) ;  /* 0x0000000000080947 */ /* 0x000fea0003800000 */
[----:B------:R-:W-:-:S06]  /*3210*/  IMAD R47, R28, 0x4, R29 ;  /* 0x000000041c2f7824 */ /* 0x000fcc00078e021d */
[----:B-1----:R2:W3:Y:S02]  /*3220*/  ATOMS.ADD R47, [R47], R44 ;  /* 0x0000002c2f2f738c */ /* 0x0024e40000000000 */
.L_x_34:
[----:B------:R-:W-:Y:S05]  /*3230*/  BSYNC.RECONVERGENT B0 ;  /* 0x0000000000007941 */ /* 0x000fea0003800200 */
.L_x_33:
[----:B------:R-:W-:Y:S01]  /*3240*/  R2P PR, R52, 0x7f ;  /* 0x0000007f34007804 */ /* 0x000fe20000000000 */
[----:B---3--:R3:W4:Y:S01]  /*3250*/  SHFL.IDX PT, R47, R47, R32, 0x1f ;  /* 0x00001f202f2f7589 */ /* 0x00872200000e0000 */
[----:B------:R-:W-:Y:S01]  /*3260*/  BSSY.RECONVERGENT B0, `(.L_x_35) ;  /* 0x0000021000007945 */ /* 0x000fe20003800200 */
[----:B------:R-:W-:-:S10]  /*3270*/  IMAD.MOV.U32 R49, RZ, RZ, RZ ;  /* 0x000000ffff317224 */ /* 0x000fd400078e00ff */
[----:B------:R-:W-:Y:S02]  /*3280*/  VOTE.ANY R28, PT, P0 ;  /* 0x00000000001c7806 */ /* 0x000fe400000e0100 */
[----:B------:R-:W-:Y:S02]  /*3290*/  VOTE.ANY R31, PT, P1 ;  /* 0x00000000001f7806 */ /* 0x000fe400008e0100 */
[----:B------:R-:W-:Y:S02]  /*32a0*/  @!P0 LOP3.LUT R28, RZ, R28, RZ, 0x33, !PT ;  /* 0x0000001cff1c8212 */ /* 0x000fe400078e33ff */
[----:B------:R-:W-:Y:S02]  /*32b0*/  VOTE.ANY R33, PT, P2 ;  /* 0x0000000000217806 */ /* 0x000fe400010e0100 */
[----:B------:R-:W-:Y:S02]  /*32c0*/  @!P1 LOP3.LUT R31, RZ, R31, RZ, 0x33, !PT ;  /* 0x0000001fff1f9212 */ /* 0x000fe400078e33ff */
[----:B------:R-:W-:-:S02]  /*32d0*/  @!P2 LOP3.LUT R33, RZ, R33, RZ, 0x33, !PT ;  /* 0x00000021ff21a212 */ /* 0x000fc400078e33ff */
[----:B------:R-:W-:Y:S02]  /*32e0*/  LOP3.LUT R28, R31, R28, RZ, 0xc0, !PT ;  /* 0x0000001c1f1c7212 */ /* 0x000fe400078ec0ff */
[----:B------:R-:W-:Y:S02]  /*32f0*/  VOTE.ANY R31, PT, P3 ;  /* 0x00000000001f7806 */ /* 0x000fe400018e0100 */
[----:B------:R-:W-:Y:S02]  /*3300*/  LOP3.LUT R28, R33, R28, RZ, 0xc0, !PT ;  /* 0x0000001c211c7212 */ /* 0x000fe400078ec0ff */
[----:B------:R-:W-:Y:S02]  /*3310*/  LOP3.LUT P0, RZ, R52, 0x80, RZ, 0xc0, !PT ;  /* 0x0000008034ff7812 */ /* 0x000fe4000780c0ff */
[----:B------:R-:W-:Y:S02]  /*3320*/  VOTE.ANY R33, PT, P4 ;  /* 0x0000000000217806 */ /* 0x000fe400020e0100 */
[----:B------:R-:W-:-:S02]  /*3330*/  @!P3 LOP3.LUT R31, RZ, R31, RZ, 0x33, !PT ;  /* 0x0000001fff1fb212 */ /* 0x000fc400078e33ff */
[----:B------:R-:W-:Y:S02]  /*3340*/  @!P4 LOP3.LUT R33, RZ, R33, RZ, 0x33, !PT ;  /* 0x00000021ff21c212 */ /* 0x000fe400078e33ff */
[----:B------:R-:W-:Y:S02]  /*3350*/  LOP3.LUT R28, R31, R28, RZ, 0xc0, !PT ;  /* 0x0000001c1f1c7212 */ /* 0x000fe400078ec0ff */
[----:B------:R-:W-:Y:S02]  /*3360*/  VOTE.ANY R31, PT, P5 ;  /* 0x00000000001f7806 */ /* 0x000fe400028e0100 */
[----:B------:R-:W-:Y:S02]  /*3370*/  LOP3.LUT R28, R33, R28, RZ, 0xc0, !PT ;  /* 0x0000001c211c7212 */ /* 0x000fe400078ec0ff */
[----:B------:R-:W-:Y:S02]  /*3380*/  VOTE.ANY R33, PT, P6 ;  /* 0x0000000000217806 */ /* 0x000fe400030e0100 */
[----:B------:R-:W-:-:S02]  /*3390*/  @!P5 LOP3.LUT R31, RZ, R31, RZ, 0x33, !PT ;  /* 0x0000001fff1fd212 */ /* 0x000fc400078e33ff */
[----:B------:R-:W-:Y:S02]  /*33a0*/  VOTE.ANY R35, PT, P0 ;  /* 0x0000000000237806 */ /* 0x000fe400000e0100 */
[----:B------:R-:W-:Y:S02]  /*33b0*/  @!P6 LOP3.LUT R33, RZ, R33, RZ, 0x33, !PT ;  /* 0x00000021ff21e212 */ /* 0x000fe400078e33ff */
[----:B------:R-:W-:Y:S02]  /*33c0*/  LOP3.LUT R28, R31, R28, RZ, 0xc0, !PT ;  /* 0x0000001c1f1c7212 */ /* 0x000fe400078ec0ff */
[----:B------:R-:W-:Y:S02]  /*33d0*/  @!P0 LOP3.LUT R35, RZ, R35, RZ, 0x33, !PT ;  /* 0x00000023ff238212 */ /* 0x000fe400078e33ff */
[----:B------:R-:W-:-:S04]  /*33e0*/  LOP3.LUT R28, R33, R28, RZ, 0xc0, !PT ;  /* 0x0000001c211c7212 */ /* 0x000fc800078ec0ff */
[----:B------:R-:W-:-:S04]  /*33f0*/  LOP3.LUT R35, R35, R28, RZ, 0xc0, !PT ;  /* 0x0000001c23237212 */ /* 0x000fc800078ec0ff */
[----:B------:R-:W5:Y:S01]  /*3400*/  FLO.U32 R30, R35 ;  /* 0x00000023001e7300 */ /* 0x000f6200000e0000 */
[----:B------:R-:W-:-:S07]  /*3410*/  LOP3.LUT R46, R14, R35, RZ, 0xc0, !PT ;  /* 0x000000230e2e7212 */ /* 0x000fce00078ec0ff */
[----:B------:R-:W0:Y:S01]  /*3420*/  POPC R46, R46 ;  /* 0x0000002e002e7309 */ /* 0x000e220000000000 */
[----:B-----5:R-:W-:-:S13]  /*3430*/  ISETP.NE.AND P0, PT, R24, R30, PT ;  /* 0x0000001e1800720c */ /* 0x020fda0003f05270 */
[----:B0--34-:R-:W-:Y:S05]  /*3440*/  @P0 BRA `(.L_x_36) ;  /* 0x0000000000080947 */ /* 0x019fea0003800000 */
[----:B------:R-:W-:-:S06]  /*3450*/  IMAD R49, R52, 0x4, R29 ;  /* 0x0000000434317824 */ /* 0x000fcc00078e021d */
[----:B------:R0:W3:Y:S02]  /*3460*/  ATOMS.ADD R49, [R49], R46 ;  /* 0x0000002e3131738c */ /* 0x0000e40000000000 */
.L_x_36:
[----:B------:R-:W-:Y:S05]  /*3470*/  BSYNC.RECONVERGENT B0 ;  /* 0x0000000000007941 */ /* 0x000fea0003800200 */
.L_x_35:
        /* <DEDUP_REMOVED lines=35> */
.L_x_38:
[----:B------:R-:W-:Y:S05]  /*36b0*/  BSYNC.RECONVERGENT B0 ;  /* 0x0000000000007941 */ /* 0x000fea0003800200 */
.L_x_37:
        /* <DEDUP_REMOVED lines=27> */
[----:B------:R-:W-:Y:S02]  /*3870*/  LOP3.LUT R35, R35, R28, RZ, 0xc0, !PT ;  /* 0x0000001c23237212 */ /* 0x000fe400078ec0ff */
[----:B------:R-:W-:Y:S02]  /*3880*/  SHF.R.U32.HI R28, RZ, UR5, R23 ;  /* 0x00000005ff1c7c19 */ /* 0x000fe40008011617 */
[----:B------:R-:W5:Y:S01]  /*3890*/  FLO.U32 R39, R35 ;  /* 0x0000002300277300 */ /* 0x000f6200000e0000 */
[----:B------:R-:W-:Y:S02]  /*38a0*/  LOP3.LUT R53, R14, R35, RZ, 0xc0, !PT ;  /* 0x000000230e357212 */ /* 0x000fe400078ec0ff */
[----:B------:R-:W-:-:S05]  /*38b0*/  LOP3.LUT R30, R28, UR4, RZ, 0x30, !PT ;  /* 0x000000041c1e7c12 */ /* 0x000fca000f8e30ff */
[----:B------:R-:W0:Y:S01]  /*38c0*/  POPC R53, R53 ;  /* 0x0000003500357309 */ /* 0x000e220000000000 */
[----:B-----5:R-:W-:-:S13]  /*38d0*/  ISETP.NE.AND P0, PT, R24, R39, PT ;  /* 0x000000271800720c */ /* 0x020fda0003f05270 */
[----:B0--34-:R-:W-:Y:S05]  /*38e0*/  @P0 BRA `(.L_x_40) ;  /* 0x0000000000080947 */ /* 0x019fea0003800000 */
[----:B------:R-:W-:-:S05]  /*38f0*/  IMAD R48, R48, 0x4, R29 ;  /* 0x0000000430307824 */ /* 0x000fca00078e021d */
[----:B------:R0:W3:Y:S02]  /*3900*/  ATOMS.ADD R56, [R48], R53 ;  /* 0x000000353038738c */ /* 0x0000e40000000000 */
.L_x_40:
[----:B------:R-:W-:Y:S05]  /*3910*/  BSYNC.RECONVERGENT B0 ;  /* 0x0000000000007941 */ /* 0x000fea0003800200 */
.L_x_39:
        /* <DEDUP_REMOVED lines=30> */
[----:B0-----:R-:W-:Y:S02]  /*3b00*/  LOP3.LUT R48, R14, R35, RZ, 0xc0, !PT ;  /* 0x000000230e307212 */ /* 0x001fe400078ec0ff */
[----:B------:R-:W-:-:S05]  /*3b10*/  LOP3.LUT R34, R28, UR4, RZ, 0x30, !PT ;  /* 0x000000041c227c12 */ /* 0x000fca000f8e30ff */
[----:B------:R-:W0:Y:S01]  /*3b20*/  POPC R48, R48 ;  /* 0x0000003000307309 */ /* 0x000e220000000000 */
[----:B-----5:R-:W-:-:S13]  /*3b30*/  ISETP.NE.AND P0, PT, R24, R32, PT ;  /* 0x000000201800720c */ /* 0x020fda0003f05270 */
[----:B0--34-:R-:W-:Y:S05]  /*3b40*/  @P0 BRA `(.L_x_42) ;  /* 0x0000000000080947 */ /* 0x019fea0003800000 */
[----:B------:R-:W-:-:S06]  /*3b50*/  IMAD R45, R30, 0x4, R29 ;  /* 0x000000041e2d7824 */ /* 0x000fcc00078e021d */
[----:B------:R0:W3:Y:S02]  /*3b60*/  ATOMS.ADD R45, [R45], R48 ;  /* 0x000000302d2d738c */ /* 0x0000e40000000000 */
.L_x_42:
[----:B------:R-:W-:Y:S05]  /*3b70*/  BSYNC.RECONVERGENT B0 ;  /* 0x0000000000007941 */ /* 0x000fea0003800200 */
.L_x_41:
        /* <DEDUP_REMOVED lines=35> */
[----:B------:R-:W-:-:S06]  /*3db0*/  IMAD R36, R34, 0x4, R29 ;  /* 0x0000000422247824 */ /* 0x000fcc00078e021d */
[----:B------:R0:W3:Y:S02]  /*3dc0*/  ATOMS.ADD R36, [R36], R37 ;  /* 0x000000252424738c */ /* 0x0000e40000000000 */
.L_x_44:
[----:B------:R-:W-:Y:S05]  /*3dd0*/  BSYNC.RECONVERGENT B0 ;  /* 0x0000000000007941 */ /* 0x000fea0003800200 */
.L_x_43:
        /* <DEDUP_REMOVED lines=37> */
.L_x_46:
[----:B------:R-:W-:Y:S05]  /*4030*/  BSYNC.RECONVERGENT B0 ;  /* 0x0000000000007941 */ /* 0x000fea0003800200 */
.L_x_45:
        /* <DEDUP_REMOVED lines=37> */
.L_x_48:
[----:B------:R-:W-:Y:S05]  /*4290*/  BSYNC.RECONVERGENT B0 ;  /* 0x0000000000007941 */ /* 0x000fea0003800200 */
.L_x_47:
[----:B------:R-:W-:Y:S01]  /*42a0*/  R2P PR, R40, 0x7f ;  /* 0x0000007f28007804 */ /* 0x000fe20000000000 */
[----:B---3--:R3:W4:Y:S01]  /*42b0*/  SHFL.IDX PT, R32, R32, R55, 0x1f ;  /* 0x00001f3720207589 */ /* 0x00872200000e0000 */
[----:B------:R-:W-:Y:S01]  /*42c0*/  SHF.R.U32.HI R38, RZ, UR5, R12 ;  /* 0x00000005ff267c19 */ /* 0x000fe2000801160c */
[----:B------:R-:W-:Y:S01]  /*42d0*/  BSSY.RECONVERGENT B0, `(.L_x_49) ;  /* 0x0000022000007945 */ /* 0x000fe20003800200 */
[----:B------:R-:W-:Y:S02]  /*42e0*/  IMAD.MOV.U32 R30, RZ, RZ, RZ ;  /* 0x000000ffff1e7224 */ /* 0x000fe400078e00ff */
[----:B------:R-:W-:-:S07]  /*42f0*/  LOP3.LUT R38, R38, UR4, RZ, 0x30, !PT ;  /* 0x0000000426267c12 */ /* 0x000fce000f8e30ff */
        /* <DEDUP_REMOVED lines=31> */
.L_x_50:
[----:B------:R-:W-:Y:S05]  /*44f0*/  BSYNC.RECONVERGENT B0 ;  /* 0x0000000000007941 */ /* 0x000fea0003800200 */
.L_x_49:
        /* <DEDUP_REMOVED lines=9> */
[----:B------:R-:W-:Y:S02]  /*4590*/  @!P1 LOP3.LUT R39, RZ, R39, RZ, 0x33, !PT ;  /* 0x00000027ff279212 */ /* 0x000fe400078e33ff */
[----:B------:R-:W-:Y:S02]  /*45a0*/  VOTE.ANY R55, PT, P2 ;  /* 0x0000000000377806 */ /* 0x000fe400010e0100 */
[----:B------:R-:W-:-:S02]  /*45b0*/  LOP3.LUT R28, R39, R28, RZ, 0xc0, !PT ;  /* 0x0000001c271c7212 */ /* 0x000fc400078ec0ff */
[----:B------:R-:W-:Y:S02]  /*45c0*/  VOTE.ANY R39, PT, P3 ;  /* 0x0000000000277806 */ /* 0x000fe400018e0100 */
[----:B------:R-:W-:Y:S02]  /*45d0*/  @!P2 LOP3.LUT R55, RZ, R55, RZ, 0x33, !PT ;  /* 0x00000037ff37a212 */ /* 0x000fe400078e33ff */
[----:B------:R-:W-:Y:S02]  /*45e0*/  @!P3 LOP3.LUT R39, RZ, R39, RZ, 0x33, !PT ;  /* 0x00000027ff27b212 */ /* 0x000fe400078e33ff */
[----:B------:R-:W-:Y:S02]  /*45f0*/  LOP3.LUT R28, R55, R28, RZ, 0xc0, !PT ;  /* 0x0000001c371c7212 */ /* 0x000fe400078ec0ff */
[----:B------:R-:W-:Y:S02]  /*4600*/  LOP3.LUT P0, RZ, R38, 0x80, RZ, 0xc0, !PT ;  /* 0x0000008026ff7812 */ /* 0x000fe4000780c0ff */
[----:B------:R-:W-:-:S02]  /*4610*/  VOTE.ANY R55, PT, P4 ;  /* 0x0000000000377806 */ /* 0x000fc400020e0100 */
[----:B------:R-:W-:Y:S02]  /*4620*/  LOP3.LUT R28, R39, R28, RZ, 0xc0, !PT ;  /* 0x0000001c271c7212 */ /* 0x000fe400078ec0ff */
[----:B------:R-:W-:Y:S02]  /*4630*/  VOTE.ANY R39, PT, P5 ;  /* 0x0000000000277806 */ /* 0x000fe400028e0100 */
[----:B------:R-:W-:Y:S02]  /*4640*/  @!P4 LOP3.LUT R55, RZ, R55, RZ, 0x33, !PT ;  /* 0x00000037ff37c212 */ /* 0x000fe400078e33ff */
[----:B------:R-:W-:Y:S02]  /*4650*/  @!P5 LOP3.LUT R39, RZ, R39, RZ, 0x33, !PT ;  /* 0x00000027ff27d212 */ /* 0x000fe400078e33ff */
[----:B------:R-:W-:Y:S02]  /*4660*/  LOP3.LUT R28, R55, R28, RZ, 0xc0, !PT ;  /* 0x0000001c371c7212 */ /* 0x000fe400078ec0ff */
[----:B------:R-:W-:-:S02]  /*4670*/  VOTE.ANY R55, PT, P6 ;  /* 0x0000000000377806 */ /* 0x000fc400030e0100 */
[----:B------:R-:W-:Y:S02]  /*4680*/  LOP3.LUT R28, R39, R28, RZ, 0xc0, !PT ;  /* 0x0000001c271c7212 */ /* 0x000fe400078ec0ff */
[----:B------:R-:W-:Y:S02]  /*4690*/  VOTE.ANY R39, PT, P0 ;  /* 0x0000000000277806 */ /* 0x000fe400000e0100 */
[----:B------:R-:W-:Y:S02]  /*46a0*/  @!P6 LOP3.LUT R55, RZ, R55, RZ, 0x33, !PT ;  /* 0x00000037ff37e212 */ /* 0x000fe400078e33ff */
        /* <DEDUP_REMOVED lines=8> */
[----:B------:R-:W-:-:S05]  /*4730*/  IMAD R43, R38, 0x4, R29 ;  /* 0x00000004262b7824 */ /* 0x000fca00078e021d */
[----:B------:R0:W3:Y:S02]  /*4740*/  ATOMS.ADD R60, [R43], R28 ;  /* 0x0000001c2b3c738c */ /* 0x0000e40000000000 */
.L_x_52:
[----:B------:R-:W-:Y:S05]  /*4750*/  BSYNC.RECONVERGENT B0 ;  /* 0x0000000000007941 */ /* 0x000fea0003800200 */
.L_x_51:
[----:B------:R-:W-:Y:S01]  /*4760*/  R2P PR, R40, 0x7f ;  /* 0x0000007f28007804 */ /* 0x000fe20000000000 */
[----:B---3--:R3:W4:Y:S01]  /*4770*/  SHFL.IDX PT, R39, R60, R39, 0x1f ;  /* 0x00001f273c277589 */ /* 0x00872200000e0000 */
[----:B------:R-:W-:Y:S01]  /*4780*/  SHF.R.U32.HI R58, RZ, UR5, R16 ;  /* 0x00000005ff3a7c19 */ /* 0x000fe20008011610 */
[----:B------:R-:W-:Y:S01]  /*4790*/  BSSY.RECONVERGENT B0, `(.L_x_53) ;  /* 0x0000022000007945 */ /* 0x000fe20003800200 */
[----:B------:R-:W-:Y:S02]  /*47a0*/  IMAD.MOV.U32 R64, RZ, RZ, RZ ;  /* 0x000000ffff407224 */ /* 0x000fe400078e00ff */
[----:B------:R-:W-:-:S07]  /*47b0*/  LOP3.LUT R58, R58, UR4, RZ, 0x30, !PT ;  /* 0x000000043a3a7c12 */ /* 0x000fce000f8e30ff */
[----:B------:R-:W-:Y:S02]  /*47c0*/  VOTE.ANY R38, PT, P0 ;  /* 0x0000000000267806 */ /* 0x000fe400000e0100 */
[----:B0-----:R-:W-:Y:S02]  /*47d0*/  VOTE.ANY R43, PT, P1 ;  /* 0x00000000002b7806 */ /* 0x001fe400008e0100 */
[----:B------:R-:W-:Y:S02]  /*47e0*/  @!P0 LOP3.LUT R38, RZ, R38, RZ, 0x33, !PT ;  /* 0x00000026ff268212 */ /* 0x000fe400078e33ff */
[----:B------:R-:W-:Y:S02]  /*47f0*/  @!P1 LOP3.LUT R43, RZ, R43, RZ, 0x33, !PT ;  /* 0x0000002bff2b9212 */ /* 0x000fe400078e33ff */
[----:B------:R-:W-:Y:S02]  /*4800*/  LOP3.LUT P0, RZ, R40, 0x80, RZ, 0xc0, !PT ;  /* 0x0000008028ff7812 */ /* 0x000fe4000780c0ff */
[----:B------:R-:W-:-:S02]  /*4810*/  LOP3.LUT R38, R43, R38, RZ, 0xc0, !PT ;  /* 0x000000262b267212 */ /* 0x000fc400078ec0ff */
[----:B------:R-:W-:-:S04]  /*4820*/  VOTE.ANY R43, PT, P2 ;  /* 0x00000000002b7806 */ /* 0x000fc800010e0100 */
[----:B------:R-:W-:-:S04]  /*4830*/  @!P2 LOP3.LUT R43, RZ, R43, RZ, 0x33, !PT ;  /* 0x0000002bff2ba212 */ /* 0x000fc800078e33ff */
[----:B------:R-:W-:Y:S02]  /*4840*/  LOP3.LUT R38, R43, R38, RZ, 0xc0, !PT ;  /* 0x000000262b267212 */ /* 0x000fe400078ec0ff */
        /* <DEDUP_REMOVED lines=14> */
[----:B------:R-:W-:-:S04]  /*4930*/  LOP3.LUT R55, R43, R38, RZ, 0xc0, !PT ;  /* 0x000000262b377212 */ /* 0x000fc800078ec0ff */
[----:B------:R-:W0:Y:S01]  /*4940*/  FLO.U32 R43, R55 ;  /* 0x00000037002b7300 */ /* 0x000e2200000e0000 */
[----:B------:R-:W-:-:S07]  /*4950*/  LOP3.LUT R38, R14, R55, RZ, 0xc0, !PT ;  /* 0x000000370e267212 */ /* 0x000fce00078ec0ff */
[----:B------:R-:W1:Y:S01]  /*4960*/  POPC R38, R38 ;  /* 0x0000002600267309 */ /* 0x000e620000000000 */
[----:B0-----:R-:W-:-:S13]  /*4970*/  ISETP.NE.AND P0, PT, R24, R43, PT ;  /* 0x0000002b1800720c */ /* 0x001fda0003f05270 */
[----:B-1-34-:R-:W-:Y:S05]  /*4980*/  @P0 BRA `(.L_x_54) ;  /* 0x0000000000080947 */ /* 0x01afea0003800000 */
[----:B------:R-:W-:-:S05]  /*4990*/  IMAD R55, R40, 0x4, R29 ;  /* 0x0000000428377824 */ /* 0x000fca00078e021d */
[----:B------:R0:W1:Y:S02]  /*49a0*/  ATOMS.ADD R64, [R55], R38 ;  /* 0x000000263740738c */ /* 0x0000640000000000 */
.L_x_54:
[----:B------:R-:W-:Y:S05]  /*49b0*/  BSYNC.RECONVERGENT B0 ;  /* 0x0000000000007941 */ /* 0x000fea0003800200 */
.L_x_53:
[----:B------:R-:W-:Y:S01]  /*49c0*/  R2P PR, R58, 0x7f ;  /* 0x0000007f3a007804 */ /* 0x000fe20000000000 */
[----:B-1----:R1:W3:Y:S01]  /*49d0*/  SHFL.IDX PT, R43, R64, R43, 0x1f ;  /* 0x00001f2b402b7589 */ /* 0x0022e200000e0000 */
        /* <DEDUP_REMOVED lines=30> */
[----:B------:R-:W4:Y:S01]  /*4bc0*/  POPC R40, R40 ;  /* 0x0000002800287309 */ /* 0x000f220000000000 */
[----:B0-----:R-:W-:-:S13]  /*4bd0*/  ISETP.NE.AND P0, PT, R24, R55, PT ;  /* 0x000000371800720c */ /* 0x001fda0003f05270 */
[----:B-1-34-:R-:W-:Y:S05]  /*4be0*/  @P0 BRA `(.L_x_56) ;  /* 0x0000000000080947 */ /* 0x01afea0003800000 */
[----:B------:R-:W-:-:S05]  /*4bf0*/  IMAD R59, R58, 0x4, R29 ;  /* 0x000000043a3b7824 */ /* 0x000fca00078e021d */
[----:B------:R0:W1:Y:S02]  /*4c00*/  ATOMS.ADD R62, [R59], R40 ;  /* 0x000000283b3e738c */ /* 0x0000640000000000 */
.L_x_56:
[----:B------:R-:W-:Y:S05]  /*4c10*/  BSYNC.RECONVERGENT B0 ;  /* 0x0000000000007941 */ /* 0x000fea0003800200 */
.L_x_55:
[----:B------:R-:W-:Y:S01]  /*4c20*/  R2P PR, R60, 0x7f ;  /* 0x0000007f3c007804 */ /* 0x000fe20000000000 */
[----:B--2---:R-:W-:Y:S01]  /*4c30*/  IMAD.IADD R44, R44, 0x1, R47 ;  /* 0x000000012c2c7824 */ /* 0x004fe200078e022f */
[----:B------:R-:W-:Y:S01]  /*4c40*/  BSSY.RECONVERGENT B0, `(.L_x_57) ;  /* 0x0000025000007945 */ /* 0x000fe20003800200 */
[----:B------:R-:W-:Y:S02]  /*4c50*/  IMAD.IADD R46, R46, 0x1, R49 ;  /* 0x000000012e2e7824 */ /* 0x000fe400078e0231 */
[----:B-1----:R1:W2:Y:S01]  /*4c60*/  SHFL.IDX PT, R49, R62, R55, 0x1f ;  /* 0x00001f373e317589 */ /* 0x0022a200000e0000 */
[----:B------:R-:W-:-:S07]  /*4c70*/  IMAD.MOV.U32 R64, RZ, RZ, RZ ;  /* 0x000000ffff407224 */ /* 0x000fce00078e00ff */
[----:B------:R-:W-:Y:S02]  /*4c80*/  VOTE.ANY R58, PT, P0 ;  /* 0x00000000003a7806 */ /* 0x000fe400000e0100 */
[----:B------:R-:W-:Y:S02]  /*4c90*/  VOTE.ANY R47, PT, P1 ;  /* 0x00000000002f7806 */ /* 0x000fe400008e0100 */
        /* <DEDUP_REMOVED lines=22> */
[----:B------:R-:W-:Y:S02]  /*4e00*/  SHF.R.U32.HI R58, RZ, UR5, R6 ;  /* 0x00000005ff3a7c19 */ /* 0x000fe40008011606 */
[----:B0-----:R-:W0:Y:S01]  /*4e10*/  FLO.U32 R59, R61 ;  /* 0x0000003d003b7300 */ /* 0x001e2200000e0000 */
[----:B------:R-:W-:Y:S02]  /*4e20*/  LOP3.LUT R47, R14, R61, RZ, 0xc0, !PT ;  /* 0x0000003d0e2f7212 */ /* 0x000fe400078ec0ff */
[----:B------:R-:W-:-:S05]  /*4e30*/  LOP3.LUT R58, R58, UR4, RZ, 0x30, !PT ;  /* 0x000000043a3a7c12 */ /* 0x000fca000f8e30ff */
[----:B------:R-:W3:Y:S01]  /*4e40*/  POPC R47, R47 ;  /* 0x0000002f002f7309 */ /* 0x000ee20000000000 */
[----:B0-----:R-:W-:-:S13]  /*4e50*/  ISETP.NE.AND P0, PT, R24, R59, PT ;  /* 0x0000003b1800720c */ /* 0x001fda0003f05270 */
[----:B-123--:R-:W-:Y:S05]  /*4e60*/  @P0 BRA `(.L_x_58) ;  /* 0x0000000000080947 */ /* 0x00efea0003800000 */
[----:B------:R-:W-:-:S05]  /*4e70*/  IMAD R60, R60, 0x4, R29 ;  /* 0x000000043c3c7824 */ /* 0x000fca00078e021d */
[----:B------:R0:W1:Y:S02]  /*4e80*/  ATOMS.ADD R64, [R60], R47 ;  /* 0x0000002f3c40738c */ /* 0x0000640000000000 */
.L_x_58:
[----:B------:R-:W-:Y:S05]  /*4e90*/  BSYNC.RECONVERGENT B0 ;  /* 0x0000000000007941 */ /* 0x000fea0003800200 */
.L_x_57:
[----:B------:R-:W-:Y:S01]  /*4ea0*/  R2P PR, R58, 0x7f ;  /* 0x0000007f3a007804 */ /* 0x000fe20000000000 */
[----:B------:R-:W-:Y:S01]  /*4eb0*/  IMAD.IADD R52, R51, 0x1, R52 ;  /* 0x0000000133347824 */ /* 0x000fe200078e0234 */
[----:B-1----:R1:W2:Y:S01]  /*4ec0*/  SHFL.IDX PT, R64, R64, R59, 0x1f ;  /* 0x00001f3b40407589 */ /* 0x0022a200000e0000 */
[----:B------:R-:W-:Y:S01]  /*4ed0*/  BSSY.RECONVERGENT B0, `(.L_x_59) ;  /* 0x0000024000007945 */ /* 0x000fe20003800200 */
[----:B------:R-:W-:Y:S02]  /*4ee0*/  IMAD.IADD R56, R53, 0x1, R56 ;  /* 0x0000000135387824 */ /* 0x000fe400078e0238 */
[----:B------:R-:W-:-:S07]  /*4ef0*/  IMAD.MOV.U32 R62, RZ, RZ, RZ ;  /* 0x000000ffff3e7224 */ /* 0x000fce00078e00ff */
        /* <DEDUP_REMOVED lines=25> */
[----:B------:R-:W0:Y:S01]  /*5090*/  FLO.U32 R55, R61 ;  /* 0x0000003d00377300 */ /* 0x000e2200000e0000 */
[----:B------:R-:W-:Y:S02]  /*50a0*/  LOP3.LUT R51, R14, R61, RZ, 0xc0, !PT ;  /* 0x0000003d0e337212 */ /* 0x000fe400078ec0ff */
[----:B------:R-:W-:-:S05]  /*50b0*/  LOP3.LUT R60, R60, UR4, RZ, 0x30, !PT ;  /* 0x000000043c3c7c12 */ /* 0x000fca000f8e30ff */
[----:B------:R-:W3:Y:S01]  /*50c0*/  POPC R51, R51 ;  /* 0x0000003300337309 */ /* 0x000ee20000000000 */
[----:B0-----:R-:W-:-:S13]  /*50d0*/  ISETP.NE.AND P0, PT, R24, R55, PT ;  /* 0x000000371800720c */ /* 0x001fda0003f05270 */
[----:B-123--:R-:W-:Y:S05]  /*50e0*/  @P0 BRA `(.L_x_60) ;  /* 0x0000000000080947 */ /* 0x00efea0003800000 */
[----:B------:R-:W-:-:S05]  /*50f0*/  IMAD R58, R58, 0x4, R29 ;  /* 0x000000043a3a7824 */ /* 0x000fca00078e021d */
[----:B------:R0:W1:Y:S02]  /*5100*/  ATOMS.ADD R62, [R58], R51 ;  /* 0x000000333a3e738c */ /* 0x0000640000000000 */
.L_x_60:
[----:B------:R-:W-:Y:S05]  /*5110*/  BSYNC.RECONVERGENT B0 ;  /* 0x0000000000007941 */ /* 0x000fea0003800200 */
.L_x_59:
[----:B------:R-:W-:Y:S01]  /*5120*/  R2P PR, R60, 0x7f ;  /* 0x0000007f3c007804 */ /* 0x000fe20000000000 */
[----:B------:R-:W-:Y:S01]  /*5130*/  IMAD.IADD R48, R48, 0x1, R45 ;  /* 0x0000000130307824 */ /* 0x000fe200078e022d */
[----:B-1----:R1:W2:Y:S01]  /*5140*/  SHFL.IDX PT, R62, R62, R55, 0x1f ;  /* 0x00001f373e3e7589 */ /* 0x0022a200000e0000 */
[----:B------:R-:W-:Y:S01]  /*5150*/  BSSY.RECONVERGENT B0, `(.L_x_61) ;  /* 0x0000024000007945 */ /* 0x000fe20003800200 */
[----:B------:R-:W-:-:S09]  /*5160*/  IMAD.MOV.U32 R66, RZ, RZ, RZ ;  /* 0x000000ffff427224 */ /* 0x000fd200078e00ff */
        /* <DEDUP_REMOVED lines=23> */
[----:B------:R-:W-:Y:S01]  /*52e0*/  LOP3.LUT R53, R58, R53, RZ, 0xc0, !PT ;  /* 0x000000353a357212 */ /* 0x000fe200078ec0ff */
[----:B------:R-:W-:Y:S01]  /*52f0*/  IMAD.IADD R58, R37, 0x1, R36 ;  /* 0x00000001253a7824 */ /* 0x000fe200078e0224 */
        /* <DEDUP_REMOVED lines=9> */
.L_x_62:
[----:B------:R-:W-:Y:S05]  /*5390*/  BSYNC.RECONVERGENT B0 ;  /* 0x0000000000007941 */ /* 0x000fea0003800200 */
.L_x_61:
[----:B------:R-:W-:Y:S01]  /*53a0*/  R2P PR, R36, 0x7f ;  /* 0x0000007f24007804 */ /* 0x000fe20000000000 */
[----:B------:R-:W-:Y:S01]  /*53b0*/  IMAD.IADD R34, R35, 0x1, R34 ;  /* 0x0000000123227824 */ /* 0x000fe200078e0222 */
[----:B------:R-:W-:Y:S01]  /*53c0*/  BSSY.RECONVERGENT B0, `(.L_x_63) ;  /* 0x0000022000007945 */ /* 0x000fe20003800200 */
[----:B------:R-:W-:-:S10]  /*53d0*/  IMAD.MOV.U32 R55, RZ, RZ, RZ ;  /* 0x000000ffff377224 */ /* 0x000fd400078e00ff */
        /* <DEDUP_REMOVED lines=24> */
[----:B-1----:R0:W1:Y:S02]  /*5560*/  SHFL.IDX PT, R60, R66, R45, 0x1f ;  /* 0x00001f2d423c7589 */ /* 0x00206400000e0000 */
[----:B------:R-:W2:Y:S01]  /*5570*/  FLO.U32 R59, R53 ;  /* 0x00000035003b7300 */ /* 0x000ea200000e0000 */
[----:B------:R-:W-:-:S07]  /*5580*/  LOP3.LUT R35, R14, R53, RZ, 0xc0, !PT ;  /* 0x000000350e237212 */ /* 0x000fce00078ec0ff */
[----:B------:R-:W3:Y:S01]  /*5590*/  POPC R35, R35 ;  /* 0x0000002300237309 */ /* 0x000ee20000000000 */
[----:B--2---:R-:W-:-:S13]  /*55a0*/  ISETP.NE.AND P0, PT, R24, R59, PT ;  /* 0x0000003b1800720c */ /* 0x004fda0003f05270 */
[----:B01-3--:R-:W-:Y:S05]  /*55b0*/  @P0 BRA `(.L_x_64) ;  /* 0x0000000000080947 */ /* 0x00bfea0003800000 */
[----:B------:R-:W-:-:S05]  /*55c0*/  IMAD R36, R36, 0x4, R29 ;  /* 0x0000000424247824 */ /* 0x000fca00078e021d */
[----:B------:R0:W1:Y:S02]  /*55d0*/  ATOMS.ADD R55, [R36], R35 ;  /* 0x000000232437738c */ /* 0x0000640000000000 */
.L_x_64:
[----:B------:R-:W-:Y:S05]  /*55e0*/  BSYNC.RECONVERGENT B0 ;  /* 0x0000000000007941 */ /* 0x000fea0003800200 */
.L_x_63:
[----:B------:R-:W-:Y:S01]  /*55f0*/  R2P PR, R26, 0x7f ;  /* 0x0000007f1a007804 */ /* 0x000fe20000000000 */
[----:B01----:R0:W1:Y:S01]  /*5600*/  SHFL.IDX PT, R36, R55, R59, 0x1f ;  /* 0x00001f3b37247589 */ /* 0x00306200000e0000 */
[----:B------:R-:W-:Y:S11]  /*5610*/  BSSY.RECONVERGENT B0, `(.L_x_65) ;  /* 0x0000021000007945 */ /* 0x000ff60003800200 */
[----:B------:R-:W-:-:S02]  /*5620*/  VOTE.ANY R45, PT, P0 ;  /* 0x00000000002d7806 */ /* 0x000fc400000e0100 */
[----:B------:R-:W-:Y:S02]  /*5630*/  VOTE.ANY R66, PT, P1 ;  /* 0x0000000000427806 */ /* 0x000fe400008e0100 */
[----:B------:R-:W-:Y:S02]  /*5640*/  @!P0 LOP3.LUT R45, RZ, R45, RZ, 0x33, !PT ;  /* 0x0000002dff2d8212 */ /* 0x000fe400078e33ff */
[----:B------:R-:W-:Y:S02]  /*5650*/  @!P1 LOP3.LUT R66, RZ, R66, RZ, 0x33, !PT ;  /* 0x00000042ff429212 */ /* 0x000fe400078e33ff */
[----:B------:R-:W-:Y:S02]  /*5660*/  LOP3.LUT P0, RZ, R26, 0x80, RZ, 0xc0, !PT ;  /* 0x000000801aff7812 */ /* 0x000fe4000780c0ff */
        /* <DEDUP_REMOVED lines=19> */
[----:B------:R-:W2:Y:S01]  /*57a0*/  FLO.U32 R53, R45 ;  /* 0x0000002d00357300 */ /* 0x000ea200000e0000 */
[----:B------:R-:W-:-:S07]  /*57b0*/  LOP3.LUT R14, R14, R45, RZ, 0xc0, !PT ;  /* 0x0000002d0e0e7212 */ /* 0x000fce00078ec0ff */
[----:B0-----:R0:W3:Y:S01]  /*57c0*/  POPC R55, R14 ;  /* 0x0000000e00377309 */ /* 0x0010e20000000000 */
[----:B--2---:R-:W-:Y:S01]  /*57d0*/  ISETP.NE.AND P0, PT, R24, R53, PT ;  /* 0x000000351800720c */ /* 0x004fe20003f05270 */
[----:B------:R-:W-:-:S12]  /*57e0*/  IMAD.MOV.U32 R24, RZ, RZ, RZ ;  /* 0x000000ffff187224 */ /* 0x000fd800078e00ff */
[----:B01-3--:R-:W-:Y:S05]  /*57f0*/  @P0 BRA `(.L_x_66) ;  /* 0x0000000000080947 */ /* 0x00bfea0003800000 */
[----:B------:R-:W-:-:S06]  /*5800*/  IMAD R24, R26, 0x4, R29 ;  /* 0x000000041a187824 */ /* 0x000fcc00078e021d */
[----:B------:R0:W1:Y:S02]  /*5810*/  ATOMS.ADD R24, [R24], R55 ;  /* 0x000000371818738c */ /* 0x0000640000000000 */
.L_x_66:
[----:B------:R-:W-:Y:S05]  /*5820*/  BSYNC.RECONVERGENT B0 ;  /* 0x0000000000007941 */ /* 0x000fea0003800200 */
.L_x_65:
[----:B------:R-:W-:Y:S01]  /*5830*/  BAR.SYNC.DEFER_BLOCKING 0x0 ;  /* 0x0000000000007b1d */ /* 0x000fe20000010000 */
[----:B------:R-:W-:Y:S01]  /*5840*/  IMAD.IADD R26, R40, 0x1, R49 ;  /* 0x00000001281a7824 */ /* 0x000fe200078e0231 */
[----:B------:R-:W-:Y:S01]  /*5850*/  ISETP.NE.AND P0, PT, R50, RZ, PT ;  /* 0x000000ff3200720c */ /* 0x000fe20003f05270 */
[----:B------:R-:W-:Y:S02]  /*5860*/  IMAD.IADD R28, R28, 0x1, R39 ;  /* 0x000000011c1c7824 */ /* 0x000fe400078e0227 */
[----:B------:R-:W-:Y:S01]  /*5870*/  IMAD R40, R44, 0x4, R7 ;  /* 0x000000042c287824 */ /* 0x000fe200078e0207 */
[----:B------:R-:W-:Y:S01]  /*5880*/  BSSY B1, `(.L_x_67) ;  /* 0x000005c000017945 */ /* 0x000fe20003800000 */
[----:B------:R-:W-:Y:S01]  /*5890*/  IMAD.IADD R14, R38, 0x1, R43 ;  /* 0x00000001260e7824 */ /* 0x000fe200078e022b */
[----:B-1----:R-:W1:Y:S01]  /*58a0*/  SHFL.IDX PT, R24, R24, R53, 0x1f ;  /* 0x00001f3518187589 */ /* 0x002e6200000e0000 */
[----:B------:R-:W-:Y:S02]  /*58b0*/  IMAD R39, R46, 0x4, R7 ;  /* 0x000000042e277824 */ /* 0x000fe400078e0207 */
[----:B------:R-:W-:-:S02]  /*58c0*/  IMAD.IADD R60, R37, 0x1, R60 ;  /* 0x00000001253c7824 */ /* 0x000fc400078e023c */
[--C-:B------:R-:W-:Y:S02]  /*58d0*/  IMAD R38, R52, 0x4, R7.reuse ;  /* 0x0000000434267824 */ /* 0x100fe400078e0207 */
[----:B------:R-:W-:Y:S02]  /*58e0*/  IMAD.IADD R32, R33, 0x1, R32 ;  /* 0x0000000121207824 */ /* 0x000fe400078e0220 */
[----:B------:R-:W-:Y:S02]  /*58f0*/  IMAD.IADD R44, R35, 0x1, R36 ;  /* 0x00000001232c7824 */ /* 0x000fe400078e0224 */
[--C-:B------:R-:W-:Y:S02]  /*5900*/  IMAD R37, R56, 0x4, R7.reuse ;  /* 0x0000000438257824 */ /* 0x100fe400078e0207 */
[----:B------:R-:W-:Y:S02]  /*5910*/  IMAD.IADD R30, R31, 0x1, R30 ;  /* 0x000000011f1e7824 */ /* 0x000fe400078e021e */
[--C-:B------:R-:W-:Y:S01]  /*5920*/  IMAD R36, R48, 0x4, R7.reuse ;  /* 0x0000000430247824 */ /* 0x100fe200078e0207 */
[----:B------:R2:W-:Y:S01]  /*5930*/  STS [R40+-0x4], R27 ;  /* 0xfffffc1b28007388 */ /* 0x0005e20000000800 */
[----:B------:R-:W-:-:S02]  /*5940*/  IMAD R35, R58, 0x4, R7 ;  /* 0x000000043a237824 */ /* 0x000fc400078e0207 */
[--C-:B------:R-:W-:Y:S01]  /*5950*/  IMAD R34, R34, 0x4, R7.reuse ;  /* 0x0000000422227824 */ /* 0x100fe200078e0207 */
[----:B------:R-:W-:Y:S01]  /*5960*/  STS [R39+-0x4], R22 ;  /* 0xfffffc1627007388 */ /* 0x000fe20000000800 */
[--C-:B------:R-:W-:Y:S02]  /*5970*/  IMAD R33, R32, 0x4, R7.reuse ;  /* 0x0000000420217824 */ /* 0x100fe400078e0207 */
[----:B------:R-:W-:Y:S01]  /*5980*/  IMAD.IADD R64, R47, 0x1, R64 ;  /* 0x000000012f407824 */ /* 0x000fe200078e0240 */
[----:B------:R-:W-:Y:S01]  /*5990*/  STS [R38+-0x4], R21 ;  /* 0xfffffc1526007388 */ /* 0x000fe20000000800 */
[--C-:B------:R-:W-:Y:S02]  /*59a0*/  IMAD R32, R30, 0x4, R7.reuse ;  /* 0x000000041e207824 */ /* 0x100fe400078e0207 */
[----:B------:R-:W-:Y:S01]  /*59b0*/  IMAD.IADD R62, R51, 0x1, R62 ;  /* 0x00000001333e7824 */ /* 0x000fe200078e023e */
[----:B------:R-:W-:Y:S01]  /*59c0*/  STS [R37+-0x4], R18 ;  /* 0xfffffc1225007388 */ /* 0x000fe20000000800 */
[----:B------:R-:W-:-:S02]  /*59d0*/  IMAD R31, R28, 0x4, R7 ;  /* 0x000000041c1f7824 */ /* 0x000fc400078e0207 */
[--C-:B------:R-:W-:Y:S01]  /*59e0*/  IMAD R30, R14, 0x4, R7.reuse ;  /* 0x000000040e1e7824 */ /* 0x100fe200078e0207 */
[----:B------:R-:W-:Y:S01]  /*59f0*/  STS [R36+-0x4], R23 ;  /* 0xfffffc1724007388 */ /* 0x000fe20000000800 */
[--C-:B------:R-:W-:Y:S02]  /*5a00*/  IMAD R29, R26, 0x4, R7.reuse ;  /* 0x000000041a1d7824 */ /* 0x100fe400078e0207 */
[----:B-1----:R-:W-:Y:S01]  /*5a10*/  IMAD.IADD R24, R55, 0x1, R24 ;  /* 0x0000000137187824 */ /* 0x002fe200078e0218 */
[----:B------:R-:W-:Y:S01]  /*5a20*/  STS [R35+-0x4], R20 ;  /* 0xfffffc1423007388 */ /* 0x000fe20000000800 */
[--C-:B------:R-:W-:Y:S02]  /*5a30*/  IMAD R28, R64, 0x4, R7.reuse ;  /* 0x00000004401c7824 */ /* 0x100fe400078e0207 */
[--C-:B--2---:R-:W-:Y:S01]  /*5a40*/  IMAD R27, R62, 0x4, R7.reuse ;  /* 0x000000043e1b7824 */ /* 0x104fe200078e0207 */
[----:B------:R1:W-:Y:S01]  /*5a50*/  STS [R34+-0x4], R25 ;  /* 0xfffffc1922007388 */ /* 0x0003e20000000800 */
[----:B------:R-:W-:-:S02]  /*5a60*/  IMAD R26, R60, 0x4, R7 ;  /* 0x000000043c1a7824 */ /* 0x000fc400078e0207 */
[--C-:B------:R-:W-:Y:S01]  /*5a70*/  IMAD R24, R24, 0x4, R7.reuse ;  /* 0x0000000418187824 */ /* 0x100fe200078e0207 */
[----:B------:R-:W-:Y:S04]  /*5a80*/  STS [R33+-0x4], R10 ;  /* 0xfffffc0a21007388 */ /* 0x000fe80000000800 */
[----:B------:R-:W-:Y:S01]  /*5a90*/  STS [R32+-0x4], R17 ;  /* 0xfffffc1120007388 */ /* 0x000fe20000000800 */
[----:B-1----:R-:W-:-:S03]  /*5aa0*/  IMAD R25, R44, 0x4, R7 ;  /* 0x000000042c197824 */ /* 0x002fc600078e0207 */
[----:B------:R-:W-:Y:S04]  /*5ab0*/  STS [R31+-0x4], R12 ;  /* 0xfffffc0c1f007388 */ /* 0x000fe80000000800 */
[----:B------:R1:W-:Y:S04]  /*5ac0*/  STS [R30+-0x4], R19 ;  /* 0xfffffc131e007388 */ /* 0x0003e80000000800 */
[----:B------:R2:W-:Y:S04]  /*5ad0*/  STS [R29+-0x4], R16 ;  /* 0xfffffc101d007388 */ /* 0x0005e80000000800 */
[----:B------:R2:W-:Y:S01]  /*5ae0*/  STS [R28+-0x4], R9 ;  /* 0xfffffc091c007388 */ /* 0x0005e20000000800 */
[----:B-1----:R-:W-:-:S03]  /*5af0*/  IMAD R19, R3, 0x8, R7 ;  /* 0x0000000803137824 */ /* 0x002fc600078e0207 */
[----:B------:R2:W-:Y:S04]  /*5b00*/  STS [R27+-0x4], R6 ;  /* 0xfffffc061b007388 */ /* 0x0005e80000000800 */
[----:B------:R2:W-:Y:S04]  /*5b10*/  STS [R26+-0x4], R11 ;  /* 0xfffffc0b1a007388 */ /* 0x0005e80000000800 */
[----:B------:R2:W-:Y:S04]  /*5b20*/  STS [R25+-0x4], R8 ;  /* 0xfffffc0819007388 */ /* 0x0005e80000000800 */
[----:B------:R2:W-:Y:S01]  /*5b30*/  STS [R24+-0x4], R13 ;  /* 0xfffffc0d18007388 */ /* 0x0005e20000000800 */
[----:B------:R-:W-:Y:S05]  /*5b40*/  @P0 BRA `(.L_x_68) ;  /* 0x0000000000bc0947 */ /* 0x000fea0003800000 */
[----:B------:R-:W1:Y:S02]  /*5b50*/  LDCU.64 UR8, c[0x0][0x398] ;  /* 0x00007300ff0877ac */ /* 0x000e640008000a00 */
[----:B-1----:R-:W-:-:S04]  /*5b60*/  LEA R10, P0, R3, UR8, 0x3 ;  /* 0x00000008030a7c11 */ /* 0x002fc8000f8018ff */
[----:B--2---:R-:W-:-:S05]  /*5b70*/  LEA.HI.X R11, R3, UR9, RZ, 0x3, P0 ;  /* 0x00000009030b7c11 */ /* 0x004fca00080f1cff */
[----:B------:R-:W2:Y:S01]  /*5b80*/  LDG.E.64 R8, desc[UR6][R10.64] ;  /* 0x000000060a087981 */ /* 0x000ea2000c1e1b00 */
[----:B------:R-:W-:Y:S02]  /*5b90*/  SHF.R.S32.HI R13, RZ, 0x1f, R15 ;  /* 0x0000001fff0d7819 */ /* 0x000fe4000001140f */
[----:B--2---:R-:W-:-:S05]  /*5ba0*/  IADD3 R8, P0, PT, -R15, R8, RZ ;  /* 0x000000080f087210 */ /* 0x004fca0007f1e1ff */
[----:B------:R-:W-:Y:S01]  /*5bb0*/  IMAD.X R9, R9, 0x1, ~R13, P0 ;  /* 0x0000000109097824 */ /* 0x000fe200000e0e0d */
[----:B------:R-:W-:Y:S01]  /*5bc0*/  ISETP.GE.AND P0, PT, R42, 0x1, PT ;  /* 0x000000012a00780c */ /* 0x000fe20003f06270 */
[----:B------:R-:W-:-:S03]  /*5bd0*/  IMAD.MOV.U32 R13, RZ, RZ, R0 ;  /* 0x000000ffff0d7224 */ /* 0x000fc600078e0000 */
[----:B------:R1:W-:Y:S09]  /*5be0*/  STS.64 [R19+0x6600], R8 ;  /* 0x0066000813007388 */ /* 0x0003f20000000a00 */
[----:B------:R-:W-:Y:S05]  /*5bf0*/  @!P0 BRA `(.L_x_69) ;  /* 0x00000000006c8947 */ /* 0x000fea0003800000 */
[----:B------:R-:W-:Y:S01]  /*5c00*/  BSSY B0, `(.L_x_70) ;  /* 0x0000019000007945 */ /* 0x000fe20003800000 */
[----:B------:R-:W-:Y:S02]  /*5c10*/  IMAD.MOV.U32 R6, RZ, RZ, -0x1 ;  /* 0xffffffffff067424 */ /* 0x000fe400078e00ff */
[----:B------:R-:W-:Y:S02]  /*5c20*/  IMAD.MOV.U32 R10, RZ, RZ, R42 ;  /* 0x000000ffff0a7224 */ /* 0x000fe400078e002a */
[----:B------:R-:W-:-:S07]  /*5c30*/  IMAD.MOV.U32 R13, RZ, RZ, R0 ;  /* 0x000000ffff0d7224 */ /* 0x000fce00078e0000 */
.L_x_74:
[----:B-1----:R-:W1:Y:S01]  /*5c40*/  LDC.64 R8, c[0x0][0x380] ;  /* 0x0000e000ff087b82 */ /* 0x002e620000000a00 */
[----:B------:R-:W-:Y:S01]  /*5c50*/  VIADD R17, R10, 0xffffffff ;  /* 0xffffffff0a117836 */ /* 0x000fe20000000000 */
[----:B------:R-:W-:Y:S03]  /*5c60*/  BSSY B2, `(.L_x_71) ;  /* 0x0000008000027945 */ /* 0x000fe60003800000 */
[----:B------:R-:W-:-:S04]  /*5c70*/  IMAD R11, R17, 0x100, R3 ;  /* 0x00000100110b7824 */ /* 0x000fc800078e0203 */
[----:B-1----:R-:W-:-:S07]  /*5c80*/  IMAD.WIDE R8, R11, 0x4, R8 ;  /* 0x000000040b087825 */ /* 0x002fce00078e0208 */
.L_x_72:
[----:B------:R-:W-:Y:S05]  /*5c90*/  YIELD ;  /* 0x0000000000007946 */ /* 0x000fea0003800000 */
[----:B------:R1:W-:Y:S06]  /*5ca0*/  MEMBAR.SC.CTA ;  /* 0x0000000000007992 */ /* 0x0003ec0000000000 */
[----:B-1----:R-:W2:Y:S02]  /*5cb0*/  LDG.E.STRONG.SYS R11, desc[UR6][R8.64] ;  /* 0x00000006080b7981 */ /* 0x002ea4000c1f5900 */
[----:B--2---:R-:W-:-:S13]  /*5cc0*/  ISETP.NE.AND P0, PT, R11, RZ, PT ;  /* 0x000000ff0b00720c */ /* 0x004fda0003f05270 */
[----:B------:R-:W-:Y:S05]  /*5cd0*/  @!P0 BRA `(.L_x_72) ;  /* 0xfffffffc00ec8947 */ /* 0x000fea000383ffff */
[----:B------:R-:W-:Y:S05]  /*5ce0*/  BSYNC B2 ;  /* 0x0000000000027941 */ /* 0x000fea0003800000 */
.L_x_71:
[----:B------:R-:W-:Y:S01]  /*5cf0*/  BSSY.RECONVERGENT B2, `(.L_x_73) ;  /* 0x0000006000027945 */ /* 0x000fe20003800200 */
[C---:B------:R-:W-:Y:S02]  /*5d00*/  ISETP.GT.AND P0, PT, R11.reuse, -0x1, PT ;  /* 0xffffffff0b00780c */ /* 0x040fe40003f04270 */
[----:B------:R-:W-:Y:S01]  /*5d10*/  LOP3.LUT R8, R11, 0x3fffffff, RZ, 0xc0, !PT ;  /* 0x3fffffff0b087812 */ /* 0x000fe200078ec0ff */
[----:B------:R-:W-:Y:S05]  /*5d20*/  WARPSYNC.EXCLUSIVE R6 ;  /* 0x0000000006007348 */ /* 0x000fea0003a00000 */
[----:B------:R-:W-:-:S05]  /*5d30*/  IMAD.IADD R13, R8, 0x1, R13 ;  /* 0x00000001080d7824 */ /* 0x000fca00078e020d */
[----:B------:R-:W-:-:S07]  /*5d40*/  VOTE.ANY R6, PT, P0 ;  /* 0x0000000000067806 */ /* 0x000fce00000e0100 */
[----:B------:R-:W-:Y:S05]  /*5d50*/  BSYNC.RECONVERGENT B2 ;  /* 0x0000000000027941 */ /* 0x000fea0003800200 */
.L_x_73:
[----:B------:R-:W-:Y:S01]  /*5d60*/  ISETP.GT.U32.AND P1, PT, R10, 0x1, PT ;  /* 0x000000010a00780c */ /* 0x000fe20003f24070 */
[----:B------:R-:W-:-:S12]  /*5d70*/  IMAD.MOV.U32 R10, RZ, RZ, R17 ;  /* 0x000000ffff0a7224 */ /* 0x000fd800078e0011 */
[----:B------:R-:W-:Y:S05]  /*5d80*/  @P0 BRA P1, `(.L_x_74) ;  /* 0xfffffffc00ac0947 */ /* 0x000fea000083ffff */
[----:B------:R-:W-:Y:S05]  /*5d90*/  BSYNC B0 ;  /* 0x0000000000007941 */ /* 0x000fea0003800000 */
.L_x_70:
[----:B------:R2:W3:Y:S02]  /*5da0*/  LDS.64 R8, [R19+0x6600] ;  /* 0x0066000013087984 */ /* 0x0004e40000000a00 */
.L_x_69:
[----:B------:R-:W4:Y:S01]  /*5db0*/  LDC.64 R10, c[0x0][0x380] ;  /* 0x0000e000ff0a7b82 */ /* 0x000f220000000a00 */
[C---:B------:R-:W-:Y:S01]  /*5dc0*/  IMAD.IADD R17, R13.reuse, 0x1, -R0 ;  /* 0x000000010d117824 */ /* 0x040fe200078e0a00 */
[----:B------:R-:W-:Y:S01]  /*5dd0*/  LOP3.LUT R13, R13, 0x80000000, RZ, 0xfc, !PT ;  /* 0x800000000d0d7812 */ /* 0x000fe200078efcff */
[----:B------:R-:W-:-:S03]  /*5de0*/  IMAD R21, R42, 0x100, R3 ;  /* 0x000001002a157824 */ /* 0x000fc600078e0203 */
[----:B-1-3--:R-:W-:-:S04]  /*5df0*/  IADD3 R8, P0, PT, R17, R8, RZ ;  /* 0x0000000811087210 */ /* 0x00afc80007f1e0ff */
[----:B------:R-:W-:-:S05]  /*5e00*/  LEA.HI.X.SX32 R9, R17, R9, 0x1, P0 ;  /* 0x0000000911097211 */ /* 0x000fca00000f0eff */
[----:B------:R1:W-:Y:S01]  /*5e10*/  STS.64 [R19+0x6600], R8 ;  /* 0x0066000813007388 */ /* 0x0003e20000000a00 */
[----:B----4-:R-:W-:-:S05]  /*5e20*/  IMAD.WIDE R10, R21, 0x4, R10 ;  /* 0x00000004150a7825 */ /* 0x010fca00078e020a */
[----:B------:R1:W-:Y:S02]  /*5e30*/  STG.E.STRONG.SYS desc[UR6][R10.64], R13 ;  /* 0x0000000d0a007986 */ /* 0x0003e4000c115906 */
.L_x_68:
[----:B------:R-:W-:Y:S05]  /*5e40*/  BSYNC B1 ;  /* 0x0000000000017941 */ /* 0x000fea0003800000 */
.L_x_67:
[----:B------:R-:W3:Y:S01]  /*5e50*/  LDC R23, c[0x0][0x3c0] ;  /* 0x0000f000ff177b82 */ /* 0x000ee20000000800 */
[----:B--2---:R-:W-:-:S07]  /*5e60*/  VIADD R6, R54, 0x1980 ;  /* 0x0000198036067836 */ /* 0x004fce0000000000 */
[----:B-1----:R-:W1:Y:S01]  /*5e70*/  LDC.64 R10, c[0x0][0x390] ;  /* 0x0000e400ff0a7b82 */ /* 0x002e620000000a00 */
[----:B---3--:R-:W-:Y:S02]  /*5e80*/  ISETP.GE.AND P0, PT, R6, R23, PT ;  /* 0x000000170600720c */ /* 0x008fe40003f06270 */
[----:B-1----:R-:W-:-:S04]  /*5e90*/  ISETP.EQ.U32.AND P1, PT, R10, RZ, PT ;  /* 0x000000ff0a00720c */ /* 0x002fc80003f22070 */
[----:B------:R-:W-:-:S04]  /*5ea0*/  ISETP.EQ.OR.EX P0, PT, R11, RZ, !P0, P1 ;  /* 0x000000ff0b00720c */ /* 0x000fc80004702710 */
[----:B------:R-:W-:-:S13]  /*5eb0*/  ISETP.GT.U32.OR P0, PT, R3, 0xff, P0 ;  /* 0x000000ff0300780c */ /* 0x000fda0000704470 */
[----:B------:R-:W-:Y:S05]  /*5ec0*/  @P0 BRA `(.L_x_75) ;  /* 0x0000000000200947 */ /* 0x000fea0003800000 */
[----:B------:R-:W1:Y:S01]  /*5ed0*/  LDS.64 R8, [R19+0x6600] ;  /* 0x0066000013087984 */ /* 0x000e620000000a00 */
[C---:B------:R-:W-:Y:S02]  /*5ee0*/  LEA R10, P2, R3.reuse, R10, 0x3 ;  /* 0x0000000a030a7211 */ /* 0x040fe400078418ff */
[--C-:B------:R-:W-:Y:S02]  /*5ef0*/  SHF.R.S32.HI R13, RZ, 0x1f, R0.reuse ;  /* 0x0000001fff0d7819 */ /* 0x100fe40000011400 */
[----:B------:R-:W-:Y:S02]  /*5f00*/  LEA.HI.X R11, R3, R11, RZ, 0x3, P2 ;  /* 0x0000000b030b7211 */ /* 0x000fe400010f1cff */
[----:B-1----:R-:W-:Y:S02]  /*5f10*/  IADD3 R8, P0, P1, R8, R15, R0 ;  /* 0x0000000f08087210 */ /* 0x002fe4000791e000 */
[----:B------:R-:W-:-:S04]  /*5f20*/  SHF.R.S32.HI R15, RZ, 0x1f, R15 ;  /* 0x0000001fff0f7819 */ /* 0x000fc8000001140f */
[----:B------:R-:W-:-:S05]  /*5f30*/  IADD3.X R9, PT, PT, R9, R15, R13, P0, P1 ;  /* 0x0000000f09097210 */ /* 0x000fca00007e240d */
[----:B------:R1:W-:Y:S02]  /*5f40*/  STG.E.64 desc[UR6][R10.64], R8 ;  /* 0x000000080a007986 */ /* 0x0003e4000c101b06 */
.L_x_75:
[----:B------:R-:W-:Y:S01]  /*5f50*/  ISETP.GT.AND P0, PT, R6, R23, PT ;  /* 0x000000170600720c */ /* 0x000fe20003f04270 */
[----:B------:R-:W-:Y:S05]  /*5f60*/  WARPSYNC.ALL ;  /* 0x0000000000007948 */ /* 0x000fea0003800000 */
[----:B------:R-:W-:Y:S01]  /*5f70*/  BAR.SYNC.DEFER_BLOCKING 0x0 ;  /* 0x0000000000007b1d */ /* 0x000fe20000010000 */
[----:B------:R-:W-:-:S06]  /*5f80*/  IMAD R22, R3, 0x4, R7 ;  /* 0x0000000403167824 */ /* 0x000fcc00078e0207 */
[----:B------:R-:W-:Y:S05]  /*5f90*/  @P0 BRA `(.L_x_76) ;  /* 0x0000000c003c0947 */ /* 0x000fea0003800000 */
[----:B------:R-:W2:Y:S01]  /*5fa0*/  LDS R0, [R22] ;  /* 0x0000000016007984 */ /* 0x000ea20000000800 */
[----:B------:R-:W2:Y:S01]  /*5fb0*/  LDCU UR5, c[0x0][0x3c4] ;  /* 0x00007880ff0577ac */ /* 0x000ea20008000800 */
[----:B------:R-:W3:Y:S01]  /*5fc0*/  LDCU.64 UR8, c[0x0][0x3a0] ;  /* 0x00007400ff0877ac */ /* 0x000ee20008000a00 */
[----:B--2---:R-:W-:Y:S02]  /*5fd0*/  SHF.R.U32.HI R6, RZ, UR5, R0 ;  /* 0x00000005ff067c19 */ /* 0x004fe40008011600 */
[----:B------:R-:W-:Y:S02]  /*5fe0*/  LOP3.LUT R15, R0, 0x7fffffff, RZ, 0x3c, !PT ;  /* 0x7fffffff000f7812 */ /* 0x000fe400078e3cff */
[----:B------:R-:W-:-:S05]  /*5ff0*/  LOP3.LUT R6, R6, UR4, RZ, 0x30, !PT ;  /* 0x0000000406067c12 */ /* 0x000fca000f8e30ff */
[----:B-1----:R-:W-:-:S06]  /*6000*/  IMAD R8, R6, 0x8, R7 ;  /* 0x0000000806087824 */ /* 0x002fcc00078e0207 */
[----:B------:R-:W1:Y:S02]  /*6010*/  LDS.64 R8, [R8+0x6600] ;  /* 0x0066000008087984 */ /* 0x000e640000000a00 */
[----:B-1----:R-:W-:-:S05]  /*6020*/  IADD3 R6, P1, PT, R8, R3, RZ ;  /* 0x0000000308067210 */ /* 0x002fca0007f3e0ff */
[----:B------:R-:W-:Y:S01]  /*6030*/  IMAD.X R9, RZ, RZ, R9, P1 ;  /* 0x000000ffff097224 */ /* 0x000fe200008e0609 */
[----:B---3--:R-:W-:-:S04]  /*6040*/  LEA R10, P1, R6, UR8, 0x2 ;  /* 0x00000008060a7c11 */ /* 0x008fc8000f8210ff */
[----:B------:R-:W-:-:S05]  /*6050*/  LEA.HI.X R11, R6, UR9, R9, 0x2, P1 ;  /* 0x00000009060b7c11 */ /* 0x000fca00088f1409 */
[----:B------:R-:W-:Y:S01]  /*6060*/  STG.E desc[UR6][R10.64], R15 ;  /* 0x0000000f0a007986 */ /* 0x000fe2000c101906 */
[----:B------:R-:W-:-:S03]  /*6070*/  NOP ;  /* 0x0000000000007918 */ /* 0x000fc60000000000 */
[----:B------:R-:W1:Y:S02]  /*6080*/  LDS R0, [R22+0x600] ;  /* 0x0006000016007984 */ /* 0x000e640000000800 */
[----:B-1----:R-:W-:Y:S02]  /*6090*/  SHF.R.U32.HI R6, RZ, UR5, R0 ;  /* 0x00000005ff067c19 */ /* 0x002fe40008011600 */
[----:B------:R-:W-:Y:S02]  /*60a0*/  LOP3.LUT R15, R0, 0x7fffffff, RZ, 0x3c, !PT ;  /* 0x7fffffff000f7812 */ /* 0x000fe400078e3cff */
[----:B------:R-:W-:-:S05]  /*60b0*/  LOP3.LUT R6, R6, UR4, RZ, 0x30, !PT ;  /* 0x0000000406067c12 */ /* 0x000fca000f8e30ff */
[----:B------:R-:W-:-:S06]  /*60c0*/  IMAD R8, R6, 0x8, R7 ;  /* 0x0000000806087824 */ /* 0x000fcc00078e0207 */
[----:B------:R-:W1:Y:S02]  /*60d0*/  LDS.64 R8, [R8+0x6600] ;  /* 0x0066000008087984 */ /* 0x000e640000000a00 */
[----:B-1----:R-:W-:-:S05]  /*60e0*/  IADD3 R6, P1, PT, R8, R3, RZ ;  /* 0x0000000308067210 */ /* 0x002fca0007f3e0ff */
[----:B------:R-:W-:Y:S01]  /*60f0*/  IMAD.X R9, RZ, RZ, R9, P1 ;  /* 0x000000ffff097224 */ /* 0x000fe200008e0609 */
[----:B------:R-:W-:-:S04]  /*6100*/  LEA R12, P1, R6, UR8, 0x2 ;  /* 0x00000008060c7c11 */ /* 0x000fc8000f8210ff */
        /* <DEDUP_REMOVED lines=163> */
[----:B------:R-:W-:-:S05]  /*6b40*/  IMAD R12, R6, 0x8, R7 ;  /* 0x00000008060c7824 */ /* 0x000fca00078e0207 */
        /* <DEDUP_REMOVED lines=17> */
[----:B------:R1:W-:Y:S01]  /*6c60*/  STG.E desc[UR6][R6.64+0x6000], R9 ;  /* 0x0060000906007986 */ /* 0x0003e2000c101906 */
[----:B------:R-:W-:Y:S01]  /*6c70*/  NOP ;  /* 0x0000000000007918 */ /* 0x000fe20000000000 */
[----:B------:R-:W-:Y:S05]  /*6c80*/  BRA `(.L_x_77) ;  /* 0x00000014000c7947 */ /* 0x000fea0003800000 */
.L_x_76:
[----:B-1----:R-:W-:Y:S01]  /*6c90*/  IMAD R9, R42, -0x1980, R23 ;  /* 0xffffe6802a097824 */ /* 0x002fe200078e0217 */
[----:B------:R-:W-:Y:S01]  /*6ca0*/  BSSY.RECONVERGENT B0, `(.L_x_78) ;  /* 0x000001b000007945 */ /* 0x000fe20003800200 */
[C---:B------:R-:W-:Y:S02]  /*6cb0*/  VIADD R0, R3.reuse, 0x180 ;  /* 0x0000018003007836 */ /* 0x040fe40000000000 */
[C---:B------:R-:W-:Y:S01]  /*6cc0*/  VIADD R6, R3.reuse, 0x300 ;  /* 0x0000030003067836 */ /* 0x040fe20000000000 */
[CC--:B------:R-:W-:Y:S01]  /*6cd0*/  ISETP.GE.AND P1, PT, R3.reuse, R9.reuse, PT ;  /* 0x000000090300720c */ /* 0x0c0fe20003f26270 */
[C---:B------:R-:W-:Y:S01]  /*6ce0*/  VIADD R8, R3.reuse, 0x480 ;  /* 0x0000048003087836 */ /* 0x040fe20000000000 */
[-C--:B------:R-:W-:Y:S01]  /*6cf0*/  ISETP.GE.AND P2, PT, R0, R9.reuse, PT ;  /* 0x000000090000720c */ /* 0x080fe20003f46270 */
[C---:B------:R-:W-:Y:S01]  /*6d00*/  VIADD R0, R3.reuse, 0x600 ;  /* 0x0000060003007836 */ /* 0x040fe20000000000 */
[-C--:B------:R-:W-:Y:S01]  /*6d10*/  ISETP.GE.AND P3, PT, R6, R9.reuse, PT ;  /* 0x000000090600720c */ /* 0x080fe20003f66270 */
[C---:B------:R-:W-:Y:S01]  /*6d20*/  VIADD R6, R3.reuse, 0x780 ;  /* 0x0000078003067836 */ /* 0x040fe20000000000 */
[-C--:B------:R-:W-:Y:S01]  /*6d30*/  ISETP.GE.AND P4, PT, R8, R9.reuse, PT ;  /* 0x000000090800720c */ /* 0x080fe20003f86270 */
[----:B------:R-:W-:Y:S01]  /*6d40*/  VIADD R8, R3, 0x900 ;  /* 0x0000090003087836 */ /* 0x000fe20000000000 */
[----:B------:R-:W-:-:S02]  /*6d50*/  ISETP.GE.AND P5, PT, R0, R9, PT ;  /* 0x000000090000720c */ /* 0x000fc40003fa6270 */
[----:B------:R-:W-:-:S03]  /*6d60*/  ISETP.GE.AND P6, PT, R6, R9, PT ;  /* 0x000000090600720c */ /* 0x000fc60003fc6270 */
[----:B------:R-:W-:Y:S10]  /*6d70*/  @P1 BRA `(.L_x_79) ;  /* 0x0000000000341947 */ /* 0x000ff40003800000 */
[----:B------:R-:W1:Y:S01]  /*6d80*/  LDS R0, [R22] ;  /* 0x0000000016007984 */ /* 0x000e620000000800 */
[----:B------:R-:W1:Y:S01]  /*6d90*/  LDCU UR5, c[0x0][0x3c4] ;  /* 0x00007880ff0577ac */ /* 0x000e620008000800 */
[----:B------:R-:W2:Y:S01]  /*6da0*/  LDCU.64 UR8, c[0x0][0x3a0] ;  /* 0x00007400ff0877ac */ /* 0x000ea20008000a00 */
[----:B-1----:R-:W-:Y:S02]  /*6db0*/  SHF.R.U32.HI R6, RZ, UR5, R0 ;  /* 0x00000005ff067c19 */ /* 0x002fe40008011600 */
[----:B------:R-:W-:Y:S02]  /*6dc0*/  LOP3.LUT R13, R0, 0x7fffffff, RZ, 0x3c, !PT ;  /* 0x7fffffff000d7812 */ /* 0x000fe400078e3cff */
[----:B------:R-:W-:-:S05]  /*6dd0*/  LOP3.LUT R6, R6, UR4, RZ, 0x30, !PT ;  /* 0x0000000406067c12 */ /* 0x000fca000f8e30ff */
[----:B------:R-:W-:-:S05]  /*6de0*/  IMAD R6, R6, 0x8, R7 ;  /* 0x0000000806067824 */ /* 0x000fca00078e0207 */
[----:B------:R-:W1:Y:S02]  /*6df0*/  LDS.64 R10, [R6+0x6600] ;  /* 0x00660000060a7984 */ /* 0x000e640000000a00 */
[----:B-1----:R-:W-:-:S05]  /*6e00*/  IADD3 R12, P1, PT, R10, R3, RZ ;  /* 0x000000030a0c7210 */ /* 0x002fca0007f3e0ff */
[----:B------:R-:W-:Y:S01]  /*6e10*/  IMAD.X R11, RZ, RZ, R11, P1 ;  /* 0x000000ffff0b7224 */ /* 0x000fe200008e060b */
[----:B--2---:R-:W-:-:S04]  /*6e20*/  LEA R10, P1, R12, UR8, 0x2 ;  /* 0x000000080c0a7c11 */ /* 0x004fc8000f8210ff */
[----:B------:R-:W-:-:S05]  /*6e30*/  LEA.HI.X R11, R12, UR9, R11, 0x2, P1 ;  /* 0x000000090c0b7c11 */ /* 0x000fca00088f140b */
[----:B------:R1:W-:Y:S04]  /*6e40*/  STG.E desc[UR6][R10.64], R13 ;  /* 0x0000000d0a007986 */ /* 0x0003e8000c101906 */
.L_x_79:
[----:B------:R-:W-:Y:S05]  /*6e50*/  BSYNC.RECONVERGENT B0 ;  /* 0x0000000000007941 */ /* 0x000fea0003800200 */
.L_x_78:
[----:B------:R-:W-:Y:S01]  /*6e60*/  NOP ;  /* 0x0000000000007918 */ /* 0x000fe20000000000 */
[----:B------:R-:W-:Y:S01]  /*6e70*/  BSSY.RECONVERGENT B0, `(.L_x_80) ;  /* 0x0000011000007945 */ /* 0x000fe20003800200 */
[----:B------:R-:W-:Y:S01]  /*6e80*/  ISETP.GE.AND P1, PT, R8, R9, PT ;  /* 0x000000090800720c */ /* 0x000fe20003f26270 */
[----:B------:R-:W-:Y:S02]  /*6e90*/  VIADD R8, R3, 0xa80 ;  /* 0x00000a8003087836 */ /* 0x000fe40000000000 */
[----:B------:R-:W-:Y:S10]  /*6ea0*/  @P2 BRA `(.L_x_81) ;  /* 0x0000000000342947 */ /* 0x000ff40003800000 */
[----:B------:R-:W2:Y:S01]  /*6eb0*/  LDS R0, [R22+0x600] ;  /* 0x0006000016007984 */ /* 0x000ea20000000800 */
[----:B------:R-:W2:Y:S01]  /*6ec0*/  LDCU UR5, c[0x0][0x3c4] ;  /* 0x00007880ff0577ac */ /* 0x000ea20008000800 */
[----:B------:R-:W3:Y:S01]  /*6ed0*/  LDCU.64 UR8, c[0x0][0x3a0] ;  /* 0x00007400ff0877ac */ /* 0x000ee20008000a00 */
[----:B--2---:R-:W-:Y:S02]  /*6ee0*/  SHF.R.U32.HI R6, RZ, UR5, R0 ;  /* 0x00000005ff067c19 */ /* 0x004fe40008011600 */
[----:B-1----:R-:W-:Y:S02]  /*6ef0*/  LOP3.LUT R13, R0, 0x7fffffff, RZ, 0x3c, !PT ;  /* 0x7fffffff000d7812 */ /* 0x002fe400078e3cff */
[----:B------:R-:W-:-:S05]  /*6f00*/  LOP3.LUT R6, R6, UR4, RZ, 0x30, !PT ;  /* 0x0000000406067c12 */ /* 0x000fca000f8e30ff */
[----:B------:R-:W-:-:S05]  /*6f10*/  IMAD R6, R6, 0x8, R7 ;  /* 0x0000000806067824 */ /* 0x000fca00078e0207 */
[----:B------:R-:W1:Y:S02]  /*6f20*/  LDS.64 R10, [R6+0x6600] ;  /* 0x00660000060a7984 */ /* 0x000e640000000a00 */
[----:B-1----:R-:W-:-:S05]  /*6f30*/  IADD3 R12, P2, PT, R10, R3, RZ ;  /* 0x000000030a0c7210 */ /* 0x002fca0007f5e0ff */
[----:B------:R-:W-:Y:S01]  /*6f40*/  IMAD.X R11, RZ, RZ, R11, P2 ;  /* 0x000000ffff0b7224 */ /* 0x000fe200010e060b */
[----:B---3--:R-:W-:-:S04]  /*6f50*/  LEA R10, P2, R12, UR8, 0x2 ;  /* 0x000000080c0a7c11 */ /* 0x008fc8000f8410ff */
[----:B------:R-:W-:-:S05]  /*6f60*/  LEA.HI.X R11, R12, UR9, R11, 0x2, P2 ;  /* 0x000000090c0b7c11 */ /* 0x000fca00090f140b */
[----:B------:R2:W-:Y:S04]  /*6f70*/  STG.E desc[UR6][R10.64+0x600], R13 ;  /* 0x0006000d0a007986 */ /* 0x0005e8000c101906 */
.L_x_81:
[----:B------:R-:W-:Y:S05]  /*6f80*/  BSYNC.RECONVERGENT B0 ;  /* 0x0000000000007941 */ /* 0x000fea0003800200 */
.L_x_80:
[----:B------:R-:W-:Y:S01]  /*6f90*/  NOP ;  /* 0x0000000000007918 */ /* 0x000fe20000000000 */
[----:B------:R-:W-:Y:S01]  /*6fa0*/  BSSY.RECONVERGENT B0, `(.L_x_82) ;  /* 0x0000011000007945 */ /* 0x000fe20003800200 */
[----:B------:R-:W-:Y:S02]  /*6fb0*/  ISETP.GE.AND P2, PT, R8, R9, PT ;  /* 0x000000090800720c */ /* 0x000fe40003f46270 */
[----:B------:R-:W-:Y:S01]  /*6fc0*/  LOP3.LUT R8, R3, 0xc00, RZ, 0xfc, !PT ;  /* 0x00000c0003087812 */ /* 0x000fe200078efcff */
[----:B------:R-:W-:Y:S10]  /*6fd0*/  @P3 BRA `(.L_x_83) ;  /* 0x0000000000343947 */ /* 0x000ff40003800000 */
[----:B------:R-:W3:Y:S01]  /*6fe0*/  LDS R0, [R22+0xc00] ;  /* 0x000c000016007984 */ /* 0x000ee20000000800 */
[----:B------:R-:W3:Y:S01]  /*6ff0*/  LDCU UR5, c[0x0][0x3c4] ;  /* 0x00007880ff0577ac */ /* 0x000ee20008000800 */
[----:B------:R-:W4:Y:S01]  /*7000*/  LDCU.64 UR8, c[0x0][0x3a0] ;  /* 0x00007400ff0877ac */ /* 0x000f220008000a00 */
[----:B---3--:R-:W-:Y:S02]  /*7010*/  SHF.R.U32.HI R6, RZ, UR5, R0 ;  /* 0x00000005ff067c19 */ /* 0x008fe40008011600 */
[----:B-12---:R-:W-:Y:S02]  /*7020*/  LOP3.LUT R13, R0, 0x7fffffff, RZ, 0x3c, !PT ;  /* 0x7fffffff000d7812 */ /* 0x006fe400078e3cff */
[----:B------:R-:W-:-:S05]  /*7030*/  LOP3.LUT R6, R6, UR4, RZ, 0x30, !PT ;  /* 0x0000000406067c12 */ /* 0x000fca000f8e30ff */
[----:B------:R-:W-:-:S05]  /*7040*/  IMAD R6, R6, 0x8, R7 ;  /* 0x0000000806067824 */ /* 0x000fca00078e0207 */
[----:B------:R-:W1:Y:S02]  /*7050*/  LDS.64 R10, [R6+0x6600] ;  /* 0x00660000060a7984 */ /* 0x000e640000000a00 */
[----:B-1----:R-:W-:-:S05]  /*7060*/  IADD3 R12, P3, PT, R10, R3, RZ ;  /* 0x000000030a0c7210 */ /* 0x002fca0007f7e0ff */
[----:B------:R-:W-:Y:S01]  /*7070*/  IMAD.X R11, RZ, RZ, R11, P3 ;  /* 0x000000ffff0b7224 */ /* 0x000fe200018e060b */
[----:B----4-:R-:W-:-:S04]  /*7080*/  LEA R10, P3, R12, UR8, 0x2 ;  /* 0x000000080c0a7c11 */ /* 0x010fc8000f8610ff */
[----:B------:R-:W-:-:S05]  /*7090*/  LEA.HI.X R11, R12, UR9, R11, 0x2, P3 ;  /* 0x000000090c0b7c11 */ /* 0x000fca00098f140b */
[----:B------:R3:W-:Y:S04]  /*70a0*/  STG.E desc[UR6][R10.64+0xc00], R13 ;  /* 0x000c000d0a007986 */ /* 0x0007e8000c101906 */
.L_x_83:
[----:B------:R-:W-:Y:S05]  /*70b0*/  BSYNC.RECONVERGENT B0 ;  /* 0x0000000000007941 */ /* 0x000fea0003800200 */
.L_x_82:
[----:B------:R-:W-:Y:S01]  /*70c0*/  NOP ;  /* 0x0000000000007918 */ /* 0x000fe20000000000 */
[----:B------:R-:W-:Y:S01]  /*70d0*/  BSSY.RECONVERGENT B0, `(.L_x_84) ;  /* 0x0000011000007945 */ /* 0x000fe20003800200 */
[----:B------:R-:W-:Y:S01]  /*70e0*/  ISETP.GE.AND P3, PT, R8, R9, PT ;  /* 0x000000090800720c */ /* 0x000fe20003f66270 */
[----:B------:R-:W-:Y:S02]  /*70f0*/  VIADD R8, R3, 0xd80 ;  /* 0x00000d8003087836 */ /* 0x000fe40000000000 */
[----:B------:R-:W-:Y:S10]  /*7100*/  @P4 BRA `(.L_x_85) ;  /* 0x0000000000344947 */ /* 0x000ff40003800000 */
[----:B------:R-:W4:Y:S01]  /*7110*/  LDS R0, [R22+0x1200] ;  /* 0x0012000016007984 */ /* 0x000f220000000800 */
[----:B------:R-:W4:Y:S01]  /*7120*/  LDCU UR5, c[0x0][0x3c4] ;  /* 0x00007880ff0577ac */ /* 0x000f220008000800 */
[----:B------:R-:W5:Y:S01]  /*7130*/  LDCU.64 UR8, c[0x0][0x3a0] ;  /* 0x00007400ff0877ac */ /* 0x000f620008000a00 */
[----:B----4-:R-:W-:Y:S02]  /*7140*/  SHF.R.U32.HI R6, RZ, UR5, R0 ;  /* 0x00000005ff067c19 */ /* 0x010fe40008011600 */
[----:B-123--:R-:W-:Y:S02]  /*7150*/  LOP3.LUT R13, R0, 0x7fffffff, RZ, 0x3c, !PT ;  /* 0x7fffffff000d7812 */ /* 0x00efe400078e3cff */
[----:B------:R-:W-:-:S05]  /*7160*/  LOP3.LUT R6, R6, UR4, RZ, 0x30, !PT ;  /* 0x0000000406067c12 */ /* 0x000fca000f8e30ff */
[----:B------:R-:W-:-:S05]  /*7170*/  IMAD R6, R6, 0x8, R7 ;  /* 0x0000000806067824 */ /* 0x000fca00078e0207 */
[----:B------:R-:W1:Y:S02]  /*7180*/  LDS.64 R10, [R6+0x6600] ;  /* 0x00660000060a7984 */ /* 0x000e640000000a00 */
[----:B-1----:R-:W-:-:S05]  /*7190*/  IADD3 R12, P4, PT, R10, R3, RZ ;  /* 0x000000030a0c7210 */ /* 0x002fca0007f9e0ff */
[----:B------:R-:W-:Y:S01]  /*71a0*/  IMAD.X R11, RZ, RZ, R11, P4 ;  /* 0x000000ffff0b7224 */ /* 0x000fe200020e060b */
[----:B-----5:R-:W-:-:S04]  /*71b0*/  LEA R10, P4, R12, UR8, 0x2 ;  /* 0x000000080c0a7c11 */ /* 0x020fc8000f8810ff */
[----:B------:R-:W-:-:S05]  /*71c0*/  LEA.HI.X R11, R12, UR9, R11, 0x2, P4 ;  /* 0x000000090c0b7c11 */ /* 0x000fca000a0f140b */
[----:B------:R4:W-:Y:S04]  /*71d0*/  STG.E desc[UR6][R10.64+0x1200], R13 ;  /* 0x0012000d0a007986 */ /* 0x0009e8000c101906 */
.L_x_85:
[----:B------:R-:W-:Y:S05]  /*71e0*/  BSYNC.RECONVERGENT B0 ;  /* 0x0000000000007941 */ /* 0x000fea0003800200 */
.L_x_84:
[----:B------:R-:W-:Y:S01]  /*71f0*/  NOP ;  /* 0x0000000000007918 */ /* 0x000fe20000000000 */
[----:B------:R-:W-:Y:S01]  /*7200*/  BSSY.RECONVERGENT B0, `(.L_x_86) ;  /* 0x0000011000007945 */ /* 0x000fe20003800200 */
[----:B------:R-:W-:Y:S01]  /*7210*/  ISETP.GE.AND P4, PT, R8, R9, PT ;  /* 0x000000090800720c */ /* 0x000fe20003f86270 */
[----:B------:R-:W-:Y:S02]  /*7220*/  VIADD R8, R3, 0xf00 ;  /* 0x00000f0003087836 */ /* 0x000fe40000000000 */
[----:B------:R-:W-:Y:S10]  /*7230*/  @P5 BRA `(.L_x_87) ;  /* 0x0000000000345947 */ /* 0x000ff40003800000 */
[----:B------:R-:W5:Y:S01]  /*7240*/  LDS R0, [R22+0x1800] ;  /* 0x0018000016007984 */ /* 0x000f620000000800 */
[----:B------:R-:W5:Y:S01]  /*7250*/  LDCU UR5, c[0x0][0x3c4] ;  /* 0x00007880ff0577ac */ /* 0x000f620008000800 */
[----:B------:R-:W0:Y:S01]  /*7260*/  LDCU.64 UR8, c[0x0][0x3a0] ;  /* 0x00007400ff0877ac */ /* 0x000e220008000a00 */
[----:B-----5:R-:W-:Y:S02]  /*7270*/  SHF.R.U32.HI R6, RZ, UR5, R0 ;  /* 0x00000005ff067c19 */ /* 0x020fe40008011600 */
[----:B-1234-:R-:W-:Y:S02]  /*7280*/  LOP3.LUT R13, R0, 0x7fffffff, RZ, 0x3c, !PT ;  /* 0x7fffffff000d7812 */ /* 0x01efe400078e3cff */
[----:B------:R-:W-:-:S05]  /*7290*/  LOP3.LUT R6, R6, UR4, RZ, 0x30, !PT ;  /* 0x0000000406067c12 */ /* 0x000fca000f8e30ff */
[----:B------:R-:W-:-:S05]  /*72a0*/  IMAD R6, R6, 0x8, R7 ;  /* 0x0000000806067824 */ /* 0x000fca00078e0207 */
[----:B------:R-:W1:Y:S02]  /*72b0*/  LDS.64 R10, [R6+0x6600] ;  /* 0x00660000060a7984 */ /* 0x000e640000000a00 */
[----:B-1----:R-:W-:-:S05]  /*72c0*/  IADD3 R12, P5, PT, R10, R3, RZ ;  /* 0x000000030a0c7210 */ /* 0x002fca0007fbe0ff */
[----:B------:R-:W-:Y:S01]  /*72d0*/  IMAD.X R11, RZ, RZ, R11, P5 ;  /* 0x000000ffff0b7224 */ /* 0x000fe200028e060b */
[----:B0-----:R-:W-:-:S04]  /*72e0*/  LEA R10, P5, R12, UR8, 0x2 ;  /* 0x000000080c0a7c11 */ /* 0x001fc8000f8a10ff */
[----:B------:R-:W-:-:S05]  /*72f0*/  LEA.HI.X R11, R12, UR9, R11, 0x2, P5 ;  /* 0x000000090c0b7c11 */ /* 0x000fca000a8f140b */
[----:B------:R0:W-:Y:S04]  /*7300*/  STG.E desc[UR6][R10.64+0x1800], R13 ;  /* 0x0018000d0a007986 */ /* 0x0001e8000c101906 */
.L_x_87:
[----:B------:R-:W-:Y:S05]  /*7310*/  BSYNC.RECONVERGENT B0 ;  /* 0x0000000000007941 */ /* 0x000fea0003800200 */
.L_x_86:
        /* <DEDUP_REMOVED lines=9> */
[----:B01234-:R-:W-:Y:S02]  /*73b0*/  LOP3.LUT R13, R0, 0x7fffffff, RZ, 0x3c, !PT ;  /* 0x7fffffff000d7812 */ /* 0x01ffe400078e3cff */
[----:B------:R-:W-:-:S05]  /*73c0*/  LOP3.LUT R6, R6, UR4, RZ, 0x30, !PT ;  /* 0x0000000406067c12 */ /* 0x000fca000f8e30ff */
[----:B------:R-:W-:-:S05]  /*73d0*/  IMAD R6, R6, 0x8, R7 ;  /* 0x0000000806067824 */ /* 0x000fca00078e0207 */
[----:B------:R-:W0:Y:S02]  /*73e0*/  LDS.64 R10, [R6+0x6600] ;  /* 0x00660000060a7984 */ /* 0x000e240000000a00 */
[----:B0-----:R-:W-:-:S05]  /*73f0*/  IADD3 R12, P6, PT, R10, R3, RZ ;  /* 0x000000030a0c7210 */ /* 0x001fca0007fde0ff */
[----:B------:R-:W-:Y:S01]  /*7400*/  IMAD.X R11, RZ, RZ, R11, P6 ;  /* 0x000000ffff0b7224 */ /* 0x000fe200030e060b */
[----:B------:R-:W-:-:S04]  /*7410*/  LEA R10, P6, R12, UR8, 0x2 ;  /* 0x000000080c0a7c11 */ /* 0x000fc8000f8c10ff */
[----:B------:R-:W-:-:S05]  /*7420*/  LEA.HI.X R11, R12, UR9, R11, 0x2, P6 ;  /* 0x000000090c0b7c11 */ /* 0x000fca000b0f140b */
[----:B------:R0:W-:Y:S04]  /*7430*/  STG.E desc[UR6][R10.64+0x1e00], R13 ;  /* 0x001e000d0a007986 */ /* 0x0001e8000c101906 */
.L_x_89:
[----:B------:R-:W-:Y:S05]  /*7440*/  BSYNC.RECONVERGENT B0 ;  /* 0x0000000000007941 */ /* 0x000fea0003800200 */
.L_x_88:
        /* <DEDUP_REMOVED lines=18> */
.L_x_91:
[----:B------:R-:W-:Y:S05]  /*7570*/  BSYNC.RECONVERGENT B0 ;  /* 0x0000000000007941 */ /* 0x000fea0003800200 */
.L_x_90:
        /* <DEDUP_REMOVED lines=18> */
.L_x_93:
[----:B------:R-:W-:Y:S05]  /*76a0*/  BSYNC.RECONVERGENT B0 ;  /* 0x0000000000007941 */ /* 0x000fea0003800200 */
.L_x_92:
        /* <DEDUP_REMOVED lines=18> */
.L_x_95:
[----:B------:R-:W-:Y:S05]  /*77d0*/  BSYNC.RECONVERGENT B0 ;  /* 0x0000000000007941 */ /* 0x000fea0003800200 */
.L_x_94:
        /* <DEDUP_REMOVED lines=18> */
.L_x_97:
[----:B------:R-:W-:Y:S05]  /*7900*/  BSYNC.RECONVERGENT B0 ;  /* 0x0000000000007941 */ /* 0x000fea0003800200 */
.L_x_96:
[----:B------:R-:W-:Y:S01]  /*7910*/  NOP ;  /* 0x0000000000007918 */ /* 0x000fe20000000000 */
[----:B------:R-:W-:Y:S01]  /*7920*/  BSSY.RECONVERGENT B0, `(.L_x_98) ;  /* 0x0000011000007945 */ /* 0x000fe20003800200 */
[----:B------:R-:W-:Y:S02]  /*7930*/  ISETP.GE.AND P4, PT, R8, R9, PT ;  /* 0x000000090800720c */ /* 0x000fe40003f86270 */
[----:B------:R-:W-:Y:S01]  /*7940*/  LOP3.LUT R8, R3, 0x1800, RZ, 0xfc, !PT ;  /* 0x0000180003087812 */ /* 0x000fe200078efcff */
        /* <DEDUP_REMOVED lines=14> */
.L_x_99:
[----:B------:R-:W-:Y:S05]  /*7a30*/  BSYNC.RECONVERGENT B0 ;  /* 0x0000000000007941 */ /* 0x000fea0003800200 */
.L_x_98:
[----:B------:R-:W-:Y:S01]  /*7a40*/  NOP ;  /* 0x0000000000007918 */ /* 0x000fe20000000000 */
[----:B------:R-:W-:Y:S01]  /*7a50*/  BSSY.RECONVERGENT B0, `(.L_x_100) ;  /* 0x0000010000007945 */ /* 0x000fe20003800200 */
[----:B------:R-:W-:-:S03]  /*7a60*/  ISETP.GE.AND P5, PT, R8, R9, PT ;  /* 0x000000090800720c */ /* 0x000fc60003fa6270 */
        /* <DEDUP_REMOVED lines=14> */
.L_x_101:
[----:B------:R-:W-:Y:S05]  /*7b50*/  BSYNC.RECONVERGENT B0 ;  /* 0x0000000000007941 */ /* 0x000fea0003800200 */
.L_x_100:
[----:B------:R-:W-:Y:S01]  /*7b60*/  NOP ;  /* 0x0000000000007918 */ /* 0x000fe20000000000 */
[----:B------:R-:W-:Y:S04]  /*7b70*/  BSSY.RECONVERGENT B0, `(.L_x_102) ;  /* 0x000000f000007945 */ /* 0x000fe80003800200 */
[----:B------:R-:W-:Y:S05]  /*7b80*/  @P1 BRA `(.L_x_103) ;  /* 0x0000000000341947 */ /* 0x000fea0003800000 */
        /* <DEDUP_REMOVED lines=13> */
.L_x_103:
[----:B------:R-:W-:Y:S05]  /*7c60*/  BSYNC.RECONVERGENT B0 ;  /* 0x0000000000007941 */ /* 0x000fea0003800200 */
.L_x_102:
        /* <DEDUP_REMOVED lines=16> */
.L_x_105:
[----:B------:R-:W-:Y:S05]  /*7d70*/  BSYNC.RECONVERGENT B0 ;  /* 0x0000000000007941 */ /* 0x000fea0003800200 */
.L_x_104:
        /* <DEDUP_REMOVED lines=16> */
.L_x_107:
[----:B------:R-:W-:Y:S05]  /*7e80*/  BSYNC.RECONVERGENT B0 ;  /* 0x0000000000007941 */ /* 0x000fea0003800200 */
.L_x_106:
        /* <DEDUP_REMOVED lines=16> */
.L_x_109:
[----:B------:R-:W-:Y:S05]  /*7f90*/  BSYNC.RECONVERGENT B0 ;  /* 0x0000000000007941 */ /* 0x000fea0003800200 */
.L_x_108:
[----:B------:R-:W-:Y:S01]  /*7fa0*/  NOP ;  /* 0x0000000000007918 */ /* 0x000fe20000000000 */
[----:B------:R-:W-:Y:S04]  /*7fb0*/  BSSY.RECONVERGENT B0, `(.L_x_110) ;  /* 0x000000f000007945 */ /* 0x000fe80003800200 */
[----:B------:R-:W-:Y:S05]  /*7fc0*/  @P5 BRA `(.L_x_111) ;  /* 0x0000000000345947 */ /* 0x000fea0003800000 */
[----:B------:R-:W5:Y:S01]  /*7fd0*/  LDS R0, [R22+0x6000] ;  /* 0x0060000016007984 */ /* 0x000f620000000800 */
[----:B------:R-:W5:Y:S01]  /*7fe0*/  LDCU UR5, c[0x0][0x3c4] ;  /* 0x00007880ff0577ac */ /* 0x000f620008000800 */
[----:B------:R-:W1:Y:S01]  /*7ff0*/  LDCU.64 UR8, c[0x0][0x3a0] ;  /* 0x00007400ff0877ac */ /* 0x000e620008000a00 */
[----:B-----5:R-:W-:-:S04]  /*8000*/  SHF.R.U32.HI R6, RZ, UR5, R0 ;  /* 0x00000005ff067c19 */ /* 0x020fc80008011600 */
[----:B------:R-:W-:-:S05]  /*8010*/  LOP3.LUT R6, R6, UR4, RZ, 0x30, !PT ;  /* 0x0000000406067c12 */ /* 0x000fca000f8e30ff */
[----:B0-----:R-:W-:-:S05]  /*8020*/  IMAD R8, R6, 0x8, R7 ;  /* 0x0000000806087824 */ /* 0x001fca00078e0207 */
[----:B------:R-:W0:Y:S02]  /*8030*/  LDS.64 R6, [R8+0x6600] ;  /* 0x0066000008067984 */ /* 0x000e240000000a00 */
[----:B0-----:R-:W-:-:S05]  /*8040*/  IADD3 R9, P1, PT, R6, R3, RZ ;  /* 0x0000000306097210 */ /* 0x001fca0007f3e0ff */
[----:B-1234-:R-:W-:Y:S01]  /*8050*/  IMAD.X R10, RZ, RZ, R7, P1 ;  /* 0x000000ffff0a7224 */ /* 0x01efe200008e0607 */
[----:B------:R-:W-:-:S04]  /*8060*/  LEA R6, P1, R9, UR8, 0x2 ;  /* 0x0000000809067c11 */ /* 0x000fc8000f8210ff */
[----:B------:R-:W-:Y:S02]  /*8070*/  LEA.HI.X R7, R9, UR9, R10, 0x2, P1 ;  /* 0x0000000909077c11 */ /* 0x000fe400088f140a */
[----:B------:R-:W-:-:S05]  /*8080*/  LOP3.LUT R9, R0, 0x7fffffff, RZ, 0x3c, !PT ;  /* 0x7fffffff00097812 */ /* 0x000fca00078e3cff */
[----:B------:R0:W-:Y:S02]  /*8090*/  STG.E desc[UR6][R6.64+0x6000], R9 ;  /* 0x0060000906007986 */ /* 0x0001e4000c101906 */
.L_x_111:
[----:B------:R-:W-:Y:S05]  /*80a0*/  BSYNC.RECONVERGENT B0 ;  /* 0x0000000000007941 */ /* 0x000fea0003800200 */
.L_x_110:
[----:B------:R-:W-:Y:S01]  /*80b0*/  NOP ;  /* 0x0000000000007918 */ /* 0x000fe20000000000 */
.L_x_77:
[----:B------:R-:W5:Y:S01]  /*80c0*/  LDS R0, [R22] ;  /* 0x0000000016007984 */ /* 0x000f620000000800 */
[----:B------:R-:W5:Y:S03]  /*80d0*/  LDCU UR5, c[0x0][0x3c4] ;  /* 0x00007880ff0577ac */ /* 0x000f660008000800 */
[----:B01----:R-:W0:Y:S04]  /*80e0*/  LDS R6, [R22+0x600] ;  /* 0x0006000016067984 */ /* 0x003e280000000800 */
[----:B------:R-:W1:Y:S04]  /*80f0*/  LDS R7, [R22+0xc00] ;  /* 0x000c000016077984 */ /* 0x000e680000000800 */
[----:B------:R-:W1:Y:S04]  /*8100*/  LDS R8, [R22+0x1200] ;  /* 0x0012000016087984 */ /* 0x000e680000000800 */
[----:B------:R-:W1:Y:S04]  /*8110*/  LDS R9, [R22+0x1800] ;  /* 0x0018000016097984 */ /* 0x000e680000000800 */
[----:B--234-:R-:W2:Y:S04]  /*8120*/  LDS R10, [R22+0x1e00] ;  /* 0x001e0000160a7984 */ /* 0x01cea80000000800 */
[----:B------:R-:W3:Y:S04]  /*8130*/  LDS R11, [R22+0x2400] ;  /* 0x00240000160b7984 */ /* 0x000ee80000000800 */
[----:B------:R-:W4:Y:S04]  /*8140*/  LDS R12, [R22+0x2a00] ;  /* 0x002a0000160c7984 */ /* 0x000f280000000800 */
[----:B------:R-:W4:Y:S04]  /*8150*/  LDS R13, [R22+0x3000] ;  /* 0x00300000160d7984 */ /* 0x000f280000000800 */
[----:B------:R-:W4:Y:S04]  /*8160*/  LDS R14, [R22+0x3600] ;  /* 0x00360000160e7984 */ /* 0x000f280000000800 */
[----:B------:R-:W4:Y:S01]  /*8170*/  LDS R15, [R22+0x3c00] ;  /* 0x003c0000160f7984 */ /* 0x000f220000000800 */
[----:B-----5:R-:W-:-:S03]  /*8180*/  SHF.R.U32.HI R0, RZ, UR5, R0 ;  /* 0x00000005ff007c19 */ /* 0x020fc60008011600 */
[----:B------:R-:W5:Y:S01]  /*8190*/  LDS R16, [R22+0x4200] ;  /* 0x0042000016107984 */ /* 0x000f620000000800 */
[----:B0-----:R-:W-:-:S03]  /*81a0*/  SHF.R.U32.HI R6, RZ, UR5, R6 ;  /* 0x00000005ff067c19 */ /* 0x001fc60008011606 */
[----:B------:R-:W0:Y:S01]  /*81b0*/  LDS R17, [R22+0x4800] ;  /* 0x0048000016117984 */ /* 0x000e220000000800 */
[----:B-1----:R-:W-:-:S03]  /*81c0*/  SHF.R.U32.HI R7, RZ, UR5, R7 ;  /* 0x00000005ff077c19 */ /* 0x002fc60008011607 */
[----:B------:R-:W1:Y:S01]  /*81d0*/  LDS R18, [R22+0x4e00] ;  /* 0x004e000016127984 */ /* 0x000e620000000800 */
[----:B------:R-:W-:-:S03]  /*81e0*/  SHF.R.U32.HI R8, RZ, UR5, R8 ;  /* 0x00000005ff087c19 */ /* 0x000fc60008011608 */
[----:B------:R-:W1:Y:S01]  /*81f0*/  LDS R19, [R22+0x5400] ;  /* 0x0054000016137984 */ /* 0x000e620000000800 */
[----:B------:R-:W-:-:S03]  /*8200*/  SHF.R.U32.HI R9, RZ, UR5, R9 ;  /* 0x00000005ff097c19 */ /* 0x000fc60008011609 */
[----:B------:R-:W1:Y:S01]  /*8210*/  LDS R20, [R22+0x5a00] ;  /* 0x005a000016147984 */ /* 0x000e620000000800 */
[----:B--2---:R-:W-:-:S03]  /*8220*/  SHF.R.U32.HI R10, RZ, UR5, R10 ;  /* 0x00000005ff0a7c19 */ /* 0x004fc6000801160a */
[----:B------:R-:W2:Y:S01]  /*8230*/  LDS R21, [R22+0x6000] ;  /* 0x0060000016157984 */ /* 0x000ea20000000800 */
[----:B---3--:R-:W-:Y:S02]  /*8240*/  SHF.R.U32.HI R11, RZ, UR5, R11 ;  /* 0x00000005ff0b7c19 */ /* 0x008fe4000801160b */
[----:B----4-:R-:W-:Y:S02]  /*8250*/  SHF.R.U32.HI R12, RZ, UR5, R12 ;  /* 0x00000005ff0c7c19 */ /* 0x010fe4000801160c */
[----:B------:R-:W-:Y:S02]  /*8260*/  SHF.R.U32.HI R13, RZ, UR5, R13 ;  /* 0x00000005ff0d7c19 */ /* 0x000fe4000801160d */
[----:B------:R-:W-:Y:S02]  /*8270*/  SHF.R.U32.HI R43, RZ, UR5, R14 ;  /* 0x00000005ff2b7c19 */ /* 0x000fe4000801160e */
[----:B------:R-:W-:Y:S02]  /*8280*/  LOP3.LUT R14, R12, UR4, RZ, 0x30, !PT ;  /* 0x000000040c0e7c12 */ /* 0x000fe4000f8e30ff */
[----:B------:R-:W-:-:S02]  /*8290*/  SHF.R.U32.HI R44, RZ, UR5, R15 ;  /* 0x00000005ff2c7c19 */ /* 0x000fc4000801160f */
[----:B------:R-:W-:Y:S02]  /*82a0*/  LOP3.LUT R15, R11, UR4, RZ, 0x30, !PT ;  /* 0x000000040b0f7c12 */ /* 0x000fe4000f8e30ff */
[----:B-----5:R-:W-:Y:S02]  /*82b0*/  SHF.R.U32.HI R45, RZ, UR5, R16 ;  /* 0x00000005ff2d7c19 */ /* 0x020fe40008011610 */
[----:B------:R-:W-:Y:S02]  /*82c0*/  LOP3.LUT R16, R10, UR4, RZ, 0x30, !PT ;  /* 0x000000040a107c12 */ /* 0x000fe4000f8e30ff */
[----:B0-----:R-:W-:Y:S02]  /*82d0*/  SHF.R.U32.HI R46, RZ, UR5, R17 ;  /* 0x00000005ff2e7c19 */ /* 0x001fe40008011611 */
[----:B------:R-:W-:Y:S02]  /*82e0*/  LOP3.LUT R17, R9, UR4, RZ, 0x30, !PT ;  /* 0x0000000409117c12 */ /* 0x000fe4000f8e30ff */
[----:B-1----:R-:W-:-:S02]  /*82f0*/  SHF.R.U32.HI R47, RZ, UR5, R18 ;  /* 0x00000005ff2f7c19 */ /* 0x002fc40008011612 */
[----:B------:R-:W-:Y:S02]  /*8300*/  LOP3.LUT R18, R8, UR4, RZ, 0x30, !PT ;  /* 0x0000000408127c12 */ /* 0x000fe4000f8e30ff */
[----:B------:R-:W-:Y:S02]  /*8310*/  SHF.R.U32.HI R48, RZ, UR5, R19 ;  /* 0x00000005ff307c19 */ /* 0x000fe40008011613 */
[----:B------:R-:W-:Y:S02]  /*8320*/  LOP3.LUT R19, R7, UR4, RZ, 0x30, !PT ;  /* 0x0000000407137c12 */ /* 0x000fe4000f8e30ff */
[----:B------:R-:W-:Y:S02]  /*8330*/  SHF.R.U32.HI R49, RZ, UR5, R20 ;  /* 0x00000005ff317c19 */ /* 0x000fe40008011614 */
[----:B------:R-:W-:Y:S02]  /*8340*/  LOP3.LUT R20, R6, UR4, RZ, 0x30, !PT ;  /* 0x0000000406147c12 */ /* 0x000fe4000f8e30ff */
[----:B--2---:R-:W-:-:S02]  /*8350*/  SHF.R.U32.HI R50, RZ, UR5, R21 ;  /* 0x00000005ff327c19 */ /* 0x004fc40008011615 */
[----:B------:R-:W-:Y:S02]  /*8360*/  LOP3.LUT R21, R0, UR4, RZ, 0x30, !PT ;  /* 0x0000000400157c12 */ /* 0x000fe4000f8e30ff */
[----:B------:R-:W-:Y:S02]  /*8370*/  LOP3.LUT R13, R13, UR4, RZ, 0x30, !PT ;  /* 0x000000040d0d7c12 */ /* 0x000fe4000f8e30ff */
[----:B------:R-:W-:Y:S02]  /*8380*/  LOP3.LUT R12, R43, UR4, RZ, 0x30, !PT ;  /* 0x000000042b0c7c12 */ /* 0x000fe4000f8e30ff */
[----:B------:R-:W-:Y:S02]  /*8390*/  LOP3.LUT R11, R44, UR4, RZ, 0x30, !PT ;  /* 0x000000042c0b7c12 */ /* 0x000fe4000f8e30ff */
[----:B------:R-:W-:Y:S02]  /*83a0*/  LOP3.LUT R10, R45, UR4, RZ, 0x30, !PT ;  /* 0x000000042d0a7c12 */ /* 0x000fe4000f8e30ff */
[----:B------:R-:W-:-:S02]  /*83b0*/  LOP3.LUT R9, R46, UR4, RZ, 0x30, !PT ;  /* 0x000000042e097c12 */ /* 0x000fc4000f8e30ff */
[----:B------:R-:W-:Y:S02]  /*83c0*/  LOP3.LUT R8, R47, UR4, RZ, 0x30, !PT ;  /* 0x000000042f087c12 */ /* 0x000fe4000f8e30ff */
[----:B------:R-:W-:Y:S02]  /*83d0*/  LOP3.LUT R7, R48, UR4, RZ, 0x30, !PT ;  /* 0x0000000430077c12 */ /* 0x000fe4000f8e30ff */
[----:B------:R-:W-:Y:S02]  /*83e0*/  LOP3.LUT R6, R49, UR4, RZ, 0x30, !PT ;  /* 0x0000000431067c12 */ /* 0x000fe4000f8e30ff */
[----:B------:R-:W-:Y:S01]  /*83f0*/  LOP3.LUT R0, R50, UR4, RZ, 0x30, !PT ;  /* 0x0000000432007c12 */ /* 0x000fe2000f8e30ff */
[----:B------:R-:W-:Y:S06]  /*8400*/  @P0 BRA `(.L_x_112) ;  /* 0x0000000000640947 */ /* 0x000fec0003800000 */
[----:B------:R-:W0:Y:S01]  /*8410*/  LDCU.64 UR4, c[0x0][0x3b8] ;  /* 0x00007700ff0477ac */ /* 0x000e220008000a00 */
[----:B------:R-:W-:Y:S01]  /*8420*/  IMAD R5, R42, 0x1980, RZ ;  /* 0x000019802a057824 */ /* 0x000fe200078e02ff */
[----:B------:R-:W-:-:S04]  /*8430*/  LOP3.LUT R2, R41, 0x1f, R3, 0xf8, !PT ;  /* 0x0000001f29027812 */ /* 0x000fc800078ef803 */
[----:B------:R-:W-:-:S04]  /*8440*/  IADD3 R3, P1, PT, R5, R2, RZ ;  /* 0x0000000205037210 */ /* 0x000fc80007f3e0ff */
[----:B------:R-:W-:Y:S02]  /*8450*/  LEA.HI.X.SX32 R4, R5, RZ, 0x1, P1 ;  /* 0x000000ff05047211 */ /* 0x000fe400008f0eff */
[----:B0-----:R-:W-:-:S04]  /*8460*/  LEA R2, P1, R3, UR4, 0x2 ;  /* 0x0000000403027c11 */ /* 0x001fc8000f8210ff */
        /* <DEDUP_REMOVED lines=19> */
.L_x_112:
[----:B------:R-:W-:Y:S01]  /*85a0*/  IMAD.IADD R60, R23, 0x1, -R54 ;  /* 0x00000001173c7824 */ /* 0x000fe200078e0a36 */
[----:B------:R-:W0:Y:S01]  /*85b0*/  LDCU.64 UR4, c[0x0][0x3b8] ;  /* 0x00007700ff0477ac */ /* 0x000e220008000a00 */
[----:B------:R-:W-:-:S03]  /*85c0*/  VIADD R3, R57, 0x20 ;  /* 0x0000002039037836 */ /* 0x000fc60000000000 */
[-C--:B------:R-:W-:Y:S02]  /*85d0*/  ISETP.GE.AND P2, PT, R57, R60.reuse, PT ;  /* 0x0000003c3900720c */ /* 0x080fe40003f46270 */
[----:B------:R-:W-:Y:S01]  /*85e0*/  ISETP.GE.AND P1, PT, R3, R60, PT ;  /* 0x0000003c0300720c */ /* 0x000fe20003f26270 */
[----:B------:R-:W-:-:S05]  /*85f0*/  VIADD R3, R57, 0x40 ;  /* 0x0000004039037836 */ /* 0x000fca0000000000 */
[----:B------:R-:W-:Y:S01]  /*8600*/  ISETP.GE.AND P5, PT, R3, R60, PT ;  /* 0x0000003c0300720c */ /* 0x000fe20003fa6270 */
[----:B------:R-:W-:-:S05]  /*8610*/  VIADD R3, R57, 0x60 ;  /* 0x0000006039037836 */ /* 0x000fca0000000000 */
[----:B------:R-:W-:Y:S01]  /*8620*/  ISETP.GE.AND P4, PT, R3, R60, PT ;  /* 0x0000003c0300720c */ /* 0x000fe20003f86270 */
[----:B------:R-:W-:Y:S01]  /*8630*/  VIADD R3, R57, 0x80 ;  /* 0x0000008039037836 */ /* 0x000fe20000000000 */
[----:B0-----:R-:W-:Y:S01]  /*8640*/  IADD3 R2, P6, PT, R5, UR4, RZ ;  /* 0x0000000405027c10 */ /* 0x001fe2000ffde0ff */
[----:B------:R-:W-:-:S03]  /*8650*/  VIADD R5, R57, 0xa0 ;  /* 0x000000a039057836 */ /* 0x000fc60000000000 */
[-C--:B------:R-:W-:Y:S02]  /*8660*/  ISETP.GE.AND P3, PT, R3, R60.reuse, PT ;  /* 0x0000003c0300720c */ /* 0x080fe40003f66270 */
[----:B------:R-:W-:Y:S02]  /*8670*/  IADD3.X R3, PT, PT, R4, UR5, RZ, P6, !PT ;  /* 0x0000000504037c10 */ /* 0x000fe4000b7fe4ff */
[-C--:B------:R-:W-:Y:S01]  /*8680*/  ISETP.GE.AND P6, PT, R5, R60.reuse, PT ;  /* 0x0000003c0500720c */ /* 0x080fe20003fc6270 */
[----:B------:R-:W-:Y:S02]  /*8690*/  VIADD R5, R57, 0xc0 ;  /* 0x000000c039057836 */ /* 0x000fe40000000000 */
[----:B------:R-:W5:Y:S03]  /*86a0*/  @!P2 LDG.E R41, desc[UR6][R2.64] ;  /* 0x000000060229a981 */ /* 0x000f66000c1e1900 */
[-C--:B------:R-:W-:Y:S01]  /*86b0*/  ISETP.GE.AND P2, PT, R5, R60.reuse, PT ;  /* 0x0000003c0500720c */ /* 0x080fe20003f46270 */
[----:B------:R-:W-:Y:S01]  /*86c0*/  VIADD R5, R57, 0xe0 ;  /* 0x000000e039057836 */ /* 0x000fe20000000000 */
[----:B------:R-:W5:Y:S04]  /*86d0*/  @!P1 LDG.E R44, desc[UR6][R2.64+0x80] ;  /* 0x00008006022c9981 */ /* 0x000f68000c1e1900 */
[----:B------:R-:W-:Y:S01]  /*86e0*/  ISETP.GE.AND P1, PT, R5, R60, PT ;  /* 0x0000003c0500720c */ /* 0x000fe20003f26270 */
[----:B------:R-:W-:Y:S01]  /*86f0*/  VIADD R59, R57, 0x100 ;  /* 0x00000100393b7836 */ /* 0x000fe20000000000 */
[----:B------:R-:W5:Y:S04]  /*8700*/  @!P5 LDG.E R43, desc[UR6][R2.64+0x100] ;  /* 0x00010006022bd981 */ /* 0x000f68000c1e1900 */
[----:B------:R-:W5:Y:S04]  /*8710*/  @!P4 LDG.E R46, desc[UR6][R2.64+0x180] ;  /* 0x00018006022ec981 */ /* 0x000f68000c1e1900 */
[----:B------:R-:W5:Y:S03]  /*8720*/  @!P2 LDG.E R47, desc[UR6][R2.64+0x300] ;  /* 0x00030006022fa981 */ /* 0x000f66000c1e1900 */
[C---:B------:R-:W-:Y:S01]  /*8730*/  @!P1 IADD3 R5, P2, PT, R54.reuse, R57, RZ ;  /* 0x0000003936059210 */ /* 0x040fe20007f5e0ff */
[----:B------:R-:W5:Y:S03]  /*8740*/  @!P3 LDG.E R45, desc[UR6][R2.64+0x200] ;  /* 0x00020006022db981 */ /* 0x000f66000c1e1900 */
[----:B------:R-:W-:Y:S01]  /*8750*/  @!P1 LEA.HI.X.SX32 R62, R54, RZ, 0x1, P2 ;  /* 0x000000ff363e9211 */ /* 0x000fe200010f0eff */
[----:B------:R0:W5:Y:S01]  /*8760*/  @!P6 LDG.E R48, desc[UR6][R2.64+0x280] ;  /* 0x000280060230e981 */ /* 0x000162000c1e1900 */
[----:B------:R-:W-:-:S04]  /*8770*/  @!P1 LEA R4, P2, R5, UR4, 0x2 ;  /* 0x0000000405049c11 */ /* 0x000fc8000f8410ff */
[----:B------:R-:W-:-:S05]  /*8780*/  @!P1 LEA.HI.X R5, R5, UR5, R62, 0x2, P2 ;  /* 0x0000000505059c11 */ /* 0x000fca00090f143e */
[----:B------:R1:W5:Y:S01]  /*8790*/  @!P1 LDG.E R50, desc[UR6][R4.64+0x380] ;  /* 0x0003800604329981 */ /* 0x000362000c1e1900 */
[----:B------:R-:W-:-:S13]  /*87a0*/  ISETP.GE.AND P1, PT, R59, R60, PT ;  /* 0x0000003c3b00720c */ /* 0x000fda0003f26270 */
[----:B------:R-:W-:-:S04]  /*87b0*/  @!P1 IADD3 R59, P2, PT, R54, R57, RZ ;  /* 0x00000039363b9210 */ /* 0x000fc80007f5e0ff */
[----:B------:R-:W-:Y:S02]  /*87c0*/  @!P1 LEA.HI.X.SX32 R62, R54, RZ, 0x1, P2 ;  /* 0x000000ff363e9211 */ /* 0x000fe400010f0eff */
[----:B0-----:R-:W-:-:S04]  /*87d0*/  @!P1 LEA R2, P2, R59, UR4, 0x2 ;  /* 0x000000043b029c11 */ /* 0x001fc8000f8410ff */
[----:B------:R-:W-:Y:S01]  /*87e0*/  @!P1 LEA.HI.X R3, R59, UR5, R62, 0x2, P2 ;  /* 0x000000053b039c11 */ /* 0x000fe200090f143e */
[----:B------:R-:W-:-:S04]  /*87f0*/  VIADD R59, R57, 0x120 ;  /* 0x00000120393b7836 */ /* 0x000fc80000000000 */
[----:B------:R0:W5:Y:S01]  /*8800*/  @!P1 LDG.E R49, desc[UR6][R2.64+0x400] ;  /* 0x0004000602319981 */ /* 0x000162000c1e1900 */
[----:B------:R-:W-:-:S13]  /*8810*/  ISETP.GE.AND P1, PT, R59, R60, PT ;  /* 0x0000003c3b00720c */ /* 0x000fda0003f26270 */
[----:B------:R-:W-:-:S04]  /*8820*/  @!P1 IADD3 R59, P2, PT, R54, R57, RZ ;  /* 0x00000039363b9210 */ /* 0x000fc80007f5e0ff */
[----:B------:R-:W-:Y:S02]  /*8830*/  @!P1 LEA.HI.X.SX32 R62, R54, RZ, 0x1, P2 ;  /* 0x000000ff363e9211 */ /* 0x000fe400010f0eff */
[----:B-1----:R-:W-:-:S04]  /*8840*/  @!P1 LEA R4, P2, R59, UR4, 0x2 ;  /* 0x000000043b049c11 */ /* 0x002fc8000f8410ff */
[----:B------:R-:W-:Y:S01]  /*8850*/  @!P1 LEA.HI.X R5, R59, UR5, R62, 0x2, P2 ;  /* 0x000000053b059c11 */ /* 0x000fe200090f143e */
[----:B------:R-:W-:-:S04]  /*8860*/  VIADD R59, R57, 0x140 ;  /* 0x00000140393b7836 */ /* 0x000fc80000000000 */
        /* <DEDUP_REMOVED lines=9> */
[----:B------:R-:W-:-:S05]  /*8900*/  @!P1 IMAD R62, R42, 0x1980, RZ ;  /* 0x000019802a3e9824 */ /* 0x000fca00078e02ff */
[----:B-1----:R-:W-:-:S04]  /*8910*/  @!P1 IADD3 R5, P2, PT, R62, R57, RZ ;  /* 0x000000393e059210 */ /* 0x002fc80007f5e0ff */
[----:B------:R-:W-:Y:S02]  /*8920*/  @!P1 LEA.HI.X.SX32 R62, R62, RZ, 0x1, P2 ;  /* 0x000000ff3e3e9211 */ /* 0x000fe400010f0eff */
[----:B------:R-:W-:Y:S01]  /*8930*/  @!P1 LEA R4, P2, R5, UR4, 0x2 ;  /* 0x0000000405049c11 */ /* 0x000fe2000f8410ff */
[----:B------:R-:W-:-:S03]  /*8940*/  VIADD R59, R57, 0x180 ;  /* 0x00000180393b7836 */ /* 0x000fc60000000000 */
[----:B------:R-:W-:-:S05]  /*8950*/  @!P1 LEA.HI.X R5, R5, UR5, R62, 0x2, P2 ;  /* 0x0000000505059c11 */ /* 0x000fca00090f143e */
[----:B------:R1:W5:Y:S01]  /*8960*/  @!P1 LDG.E R56, desc[UR6][R4.64+0x580] ;  /* 0x0005800604389981 */ /* 0x000362000c1e1900 */
[----:B------:R-:W-:-:S13]  /*8970*/  ISETP.GE.AND P1, PT, R59, R60, PT ;  /* 0x0000003c3b00720c */ /* 0x000fda0003f26270 */
[----:B0-----:R-:W-:-:S05]  /*8980*/  @!P1 IMAD R2, R42, 0x1980, RZ ;  /* 0x000019802a029824 */ /* 0x001fca00078e02ff */
[----:B------:R-:W-:-:S04]  /*8990*/  @!P1 IADD3 R3, P2, PT, R2, R57, RZ ;  /* 0x0000003902039210 */ /* 0x000fc80007f5e0ff */
[----:B------:R-:W-:Y:S02]  /*89a0*/  @!P1 LEA.HI.X.SX32 R62, R2, RZ, 0x1, P2 ;  /* 0x000000ff023e9211 */ /* 0x000fe400010f0eff */
[----:B------:R-:W-:Y:S01]  /*89b0*/  @!P1 LEA R2, P2, R3, UR4, 0x2 ;  /* 0x0000000403029c11 */ /* 0x000fe2000f8410ff */
[----:B------:R-:W-:-:S03]  /*89c0*/  VIADD R59, R57, 0x1a0 ;  /* 0x000001a0393b7836 */ /* 0x000fc60000000000 */
[----:B------:R-:W-:-:S05]  /*89d0*/  @!P1 LEA.HI.X R3, R3, UR5, R62, 0x2, P2 ;  /* 0x0000000503039c11 */ /* 0x000fca00090f143e */
[----:B------:R0:W5:Y:S01]  /*89e0*/  @!P1 LDG.E R53, desc[UR6][R2.64+0x600] ;  /* 0x0006000602359981 */ /* 0x000162000c1e1900 */
[----:B------:R-:W-:-:S13]  /*89f0*/  ISETP.GE.AND P1, PT, R59, R60, PT ;  /* 0x0000003c3b00720c */ /* 0x000fda0003f26270 */
[----:B-1----:R-:W-:-:S05]  /*8a00*/  @!P1 IMAD R4, R42, 0x1980, RZ ;  /* 0x000019802a049824 */ /* 0x002fca00078e02ff */
[----:B------:R-:W-:-:S04]  /*8a10*/  @!P1 IADD3 R5, P2, PT, R4, R57, RZ ;  /* 0x0000003904059210 */ /* 0x000fc80007f5e0ff */
[----:B------:R-:W-:Y:S02]  /*8a20*/  @!P1 LEA.HI.X.SX32 R62, R4, RZ, 0x1, P2 ;  /* 0x000000ff043e9211 */ /* 0x000fe400010f0eff */
[----:B------:R-:W-:Y:S01]  /*8a30*/  @!P1 LEA R4, P2, R5, UR4, 0x2 ;  /* 0x0000000405049c11 */ /* 0x000fe2000f8410ff */
[----:B------:R-:W-:-:S03]  /*8a40*/  VIADD R59, R57, 0x1c0 ;  /* 0x000001c0393b7836 */ /* 0x000fc60000000000 */
[----:B------:R-:W-:-:S05]  /*8a50*/  @!P1 LEA.HI.X R5, R5, UR5, R62, 0x2, P2 ;  /* 0x0000000505059c11 */ /* 0x000fca00090f143e */
[----:B------:R1:W5:Y:S01]  /*8a60*/  @!P1 LDG.E R54, desc[UR6][R4.64+0x680] ;  /* 0x0006800604369981 */ /* 0x000362000c1e1900 */
[----:B------:R-:W-:Y:S01]  /*8a70*/  ISETP.GE.AND P1, PT, R59, R60, PT ;  /* 0x0000003c3b00720c */ /* 0x000fe20003f26270 */
[----:B------:R-:W-:-:S05]  /*8a80*/  VIADD R59, R57, 0x200 ;  /* 0x00000200393b7836 */ /* 0x000fca0000000000 */
[----:B------:R-:W-:-:S07]  /*8a90*/  ISETP.GE.AND P3, PT, R59, R60, PT ;  /* 0x0000003c3b00720c */ /* 0x000fce0003f66270 */
[----:B0-----:R-:W-:-:S05]  /*8aa0*/  @!P1 IMAD R2, R42, 0x1980, RZ ;  /* 0x000019802a029824 */ /* 0x001fca00078e02ff */
[C---:B------:R-:W-:Y:S01]  /*8ab0*/  @!P1 IADD3 R3, P2, PT, R2.reuse, R57, RZ ;  /* 0x0000003902039210 */ /* 0x040fe20007f5e0ff */
[----:B------:R-:W0:Y:S03]  /*8ac0*/  @!P3 S2R R59, SR_TID.X ;  /* 0x00000000003bb919 */ /* 0x000e260000002100 */
[----:B------:R-:W-:Y:S02]  /*8ad0*/  @!P1 LEA.HI.X.SX32 R62, R2, RZ, 0x1, P2 ;  /* 0x000000ff023e9211 */ /* 0x000fe400010f0eff */
[----:B------:R-:W-:Y:S01]  /*8ae0*/  @!P1 LEA R2, P2, R3, UR4, 0x2 ;  /* 0x0000000403029c11 */ /* 0x000fe2000f8410ff */
[----:B-1----:R-:W-:-:S03]  /*8af0*/  VIADD R5, R57, 0x1e0 ;  /* 0x000001e039057836 */ /* 0x002fc60000000000 */
[----:B------:R-:W-:-:S05]  /*8b00*/  @!P1 LEA.HI.X R3, R3, UR5, R62, 0x2, P2 ;  /* 0x0000000503039c11 */ /* 0x000fca00090f143e */
[----:B------:R0:W5:Y:S01]  /*8b10*/  @!P1 LDG.E R51, desc[UR6][R2.64+0x700] ;  /* 0x0007000602339981 */ /* 0x000162000c1e1900 */
[----:B------:R-:W-:-:S13]  /*8b20*/  ISETP.GE.AND P1, PT, R5, R60, PT ;  /* 0x0000003c0500720c */ /* 0x000fda0003f26270 */
[----:B------:R-:W-:-:S05]  /*8b30*/  @!P1 IMAD R4, R42, 0x1980, RZ ;  /* 0x000019802a049824 */ /* 0x000fca00078e02ff */
[C---:B------:R-:W-:Y:S02]  /*8b40*/  @!P1 IADD3 R5, P2, PT, R4.reuse, R57, RZ ;  /* 0x0000003904059210 */ /* 0x040fe40007f5e0ff */
[----:B0-----:R-:W-:Y:S02]  /*8b50*/  @!P3 LOP3.LUT R2, R59, 0x3e0, RZ, 0xc0, !PT ;  /* 0x000003e03b02b812 */ /* 0x001fe400078ec0ff */
[----:B------:R-:W-:Y:S02]  /*8b60*/  @!P1 LEA.HI.X.SX32 R60, R4, RZ, 0x1, P2 ;  /* 0x000000ff043c9211 */ /* 0x000fe400010f0eff */
[----:B------:R-:W-:Y:S02]  /*8b70*/  @!P1 LEA R4, P2, R5, UR4, 0x2 ;  /* 0x0000000405049c11 */ /* 0x000fe4000f8410ff */
[----:B------:R-:W-:Y:S01]  /*8b80*/  @!P3 LOP3.LUT R59, R59, 0x1f, RZ, 0xc0, !PT ;  /* 0x0000001f3b3bb812 */ /* 0x000fe200078ec0ff */
[----:B------:R-:W-:Y:S01]  /*8b90*/  @!P3 IMAD R3, R42, 0x1980, RZ ;  /* 0x000019802a03b824 */ /* 0x000fe200078e02ff */
[----:B------:R-:W-:-:S03]  /*8ba0*/  @!P1 LEA.HI.X R5, R5, UR5, R60, 0x2, P2 ;  /* 0x0000000505059c11 */ /* 0x000fc600090f143c */
[----:B------:R-:W-:Y:S02]  /*8bb0*/  @!P3 IMAD R2, R2, 0x11, R59 ;  /* 0x000000110202b824 */ /* 0x000fe400078e023b */
[----:B------:R1:W5:Y:S03]  /*8bc0*/  @!P1 LDG.E R58, desc[UR6][R4.64+0x780] ;  /* 0x00078006043a9981 */ /* 0x000366000c1e1900 */
[----:B------:R-:W-:-:S04]  /*8bd0*/  @!P3 IADD3 R59, P1, PT, R3, R2, RZ ;  /* 0x00000002033bb210 */ /* 0x000fc80007f3e0ff */
[----:B------:R-:W-:Y:S02]  /*8be0*/  @!P3 LEA.HI.X.SX32 R60, R3, RZ, 0x1, P1 ;  /* 0x000000ff033cb211 */ /* 0x000fe400008f0eff */
[----:B------:R-:W-:-:S04]  /*8bf0*/  @!P3 LEA R2, P1, R59, UR4, 0x2 ;  /* 0x000000043b02bc11 */ /* 0x000fc8000f8210ff */
[----:B------:R-:W-:-:S05]  /*8c00*/  @!P3 LEA.HI.X R3, R59, UR5, R60, 0x2, P1 ;  /* 0x000000053b03bc11 */ /* 0x000fca00088f143c */
[----:B------:R1:W5:Y:S04]  /*8c10*/  @!P3 LDG.E R57, desc[UR6][R2.64+0x800] ;  /* 0x000800060239b981 */ /* 0x000368000c1e1900 */
.L_x_113:
[----:B------:R-:W-:Y:S08]  /*8c20*/  BAR.SYNC.DEFER_BLOCKING 0x0 ;  /* 0x0000000000007b1d */ /* 0x000ff00000010000 */
[----:B------:R-:W2:Y:S01]  /*8c30*/  S2UR UR5, SR_CgaCtaId ;  /* 0x00000000000579c3 */ /* 0x000ea20000008800 */
[----:B------:R-:W-:Y:S01]  /*8c40*/  UMOV UR4, 0x400 ;  /* 0x0000040000047882 */ /* 0x000fe20000000000 */
[----:B01----:R-:W0:Y:S01]  /*8c50*/  S2R R2, SR_TID.X ;  /* 0x0000000000027919 */ /* 0x003e220000002100 */
[----:B-----5:R1:W-:Y:S04]  /*8c60*/  STS [R40+-0x4], R41 ;  /* 0xfffffc2928007388 */ /* 0x0203e80000000800 */
[----:B------:R1:W-:Y:S01]  /*8c70*/  STS [R39+-0x4], R44 ;  /* 0xfffffc2c27007388 */ /* 0x0003e20000000800 */
[----:B--2---:R-:W-:-:S03]  /*8c80*/  ULEA UR4, UR5, UR4, 0x18 ;  /* 0x0000000405047291 */ /* 0x004fc6000f8ec0ff */
[----:B------:R1:W-:Y:S04]  /*8c90*/  STS [R38+-0x4], R43 ;  /* 0xfffffc2b26007388 */ /* 0x0003e80000000800 */
        /* <DEDUP_REMOVED lines=13> */
[----:B------:R1:W-:Y:S01]  /*8d70*/  STS [R24+-0x4], R57 ;  /* 0xfffffc3918007388 */ /* 0x0003e20000000800 */
[----:B------:R-:W-:Y:S06]  /*8d80*/  BAR.SYNC.DEFER_BLOCKING 0x0 ;  /* 0x0000000000007b1d */ /* 0x000fec0000010000 */
[----:B0-----:R-:W-:Y:S05]  /*8d90*/  @P0 BRA `(.L_x_114) ;  /* 0x00000008006c0947 */ /* 0x001fea0003800000 */
[----:B------:R-:W-:Y:S01]  /*8da0*/  LEA R21, R21, UR4, 0x3 ;  /* 0x0000000415157c11 */ /* 0x000fe2000f8e18ff */
[----:B------:R-:W-:Y:S01]  /*8db0*/  LDS R3, [R22] ;  /* 0x0000000016037984 */ /* 0x000fe20000000800 */
[----:B------:R-:W0:Y:S01]  /*8dc0*/  LDCU.64 UR8, c[0x0][0x3b0] ;  /* 0x00007600ff0877ac */ /* 0x000e220008000a00 */
[----:B-1----:R-:W-:Y:S02]  /*8dd0*/  LEA R26, R20, UR4, 0x3 ;  /* 0x00000004141a7c11 */ /* 0x002fe4000f8e18ff */
[----:B------:R-:W1:Y:S01]  /*8de0*/  LDS.64 R4, [R21+0x6600] ;  /* 0x0066000015047984 */ /* 0x000e620000000a00 */
[----:B------:R-:W-:Y:S02]  /*8df0*/  LEA R19, R19, UR4, 0x3 ;  /* 0x0000000413137c11 */ /* 0x000fe4000f8e18ff */
[----:B------:R-:W-:Y:S02]  /*8e00*/  LEA R17, R17, UR4, 0x3 ;  /* 0x0000000411117c11 */ /* 0x000fe4000f8e18ff */
[----:B------:R-:W-:-:S02]  /*8e10*/  LEA R15, R15, UR4, 0x3 ;  /* 0x000000040f0f7c11 */ /* 0x000fc4000f8e18ff */
[----:B------:R-:W-:Y:S02]  /*8e20*/  LEA R13, R13, UR4, 0x3 ;  /* 0x000000040d0d7c11 */ /* 0x000fe4000f8e18ff */
[----:B------:R-:W-:Y:S02]  /*8e30*/  LEA R11, R11, UR4, 0x3 ;  /* 0x000000040b0b7c11 */ /* 0x000fe4000f8e18ff */
[----:B------:R-:W-:Y:S02]  /*8e40*/  LEA R9, R9, UR4, 0x3 ;  /* 0x0000000409097c11 */ /* 0x000fe4000f8e18ff */
[----:B------:R-:W-:Y:S02]  /*8e50*/  LEA R7, R7, UR4, 0x3 ;  /* 0x0000000407077c11 */ /* 0x000fe4000f8e18ff */
[----:B-1----:R-:W-:-:S05]  /*8e60*/  IADD3 R4, P0, PT, R4, R2, RZ ;  /* 0x0000000204047210 */ /* 0x002fca0007f1e0ff */
[----:B------:R-:W-:Y:S01]  /*8e70*/  IMAD.X R5, RZ, RZ, R5, P0 ;  /* 0x000000ffff057224 */ /* 0x000fe200000e0605 */
[----:B0-----:R-:W-:-:S04]  /*8e80*/  LEA R24, P0, R4, UR8, 0x2 ;  /* 0x0000000804187c11 */ /* 0x001fc8000f8010ff */
[----:B------:R-:W-:-:S05]  /*8e90*/  LEA.HI.X R25, R4, UR9, R5, 0x2, P0 ;  /* 0x0000000904197c11 */ /* 0x000fca00080f1405 */
[----:B------:R-:W-:Y:S01]  /*8ea0*/  STG.E desc[UR6][R24.64], R3 ;  /* 0x0000000318007986 */ /* 0x000fe2000c101906 */
[----:B------:R-:W-:-:S03]  /*8eb0*/  NOP ;  /* 0x0000000000007918 */ /* 0x000fc60000000000 */
[----:B------:R0:W1:Y:S04]  /*8ec0*/  LDS.64 R4, [R26+0x6600] ;  /* 0x006600001a047984 */ /* 0x0000680000000a00 */
[----:B------:R-:W2:Y:S01]  /*8ed0*/  LDS R23, [R22+0x600] ;  /* 0x0006000016177984 */ /* 0x000ea20000000800 */
[----:B0-----:R-:W-:Y:S02]  /*8ee0*/  LEA R26, R18, UR4, 0x3 ;  /* 0x00000004121a7c11 */ /* 0x001fe4000f8e18ff */
[----:B-1----:R-:W-:-:S05]  /*8ef0*/  IADD3 R4, P0, PT, R4, R2, RZ ;  /* 0x0000000204047210 */ /* 0x002fca0007f1e0ff */
[----:B------:R-:W-:Y:S01]  /*8f00*/  IMAD.X R5, RZ, RZ, R5, P0 ;  /* 0x000000ffff057224 */ /* 0x000fe200000e0605 */
[----:B------:R-:W-:-:S04]  /*8f10*/  LEA R20, P0, R4, UR8, 0x2 ;  /* 0x0000000804147c11 */ /* 0x000fc8000f8010ff */
[----:B------:R-:W-:-:S05]  /*8f20*/  LEA.HI.X R21, R4, UR9, R5, 0x2, P0 ;  /* 0x0000000904157c11 */ /* 0x000fca00080f1405 */
[----:B--2---:R-:W-:Y:S01]  /*8f30*/  STG.E desc[UR6][R20.64+0x600], R23 ;  /* 0x0006001714007986 */ /* 0x004fe2000c101906 */
[----:B------:R-:W-:-:S03]  /*8f40*/  NOP ;  /* 0x0000000000007918 */ /* 0x000fc60000000000 */
[----:B------:R-:W0:Y:S04]  /*8f50*/  LDS.64 R4, [R19+0x6600] ;  /* 0x0066000013047984 */ /* 0x000e280000000a00 */
[----:B------:R-:W1:Y:S01]  /*8f60*/  LDS R3, [R22+0xc00] ;  /* 0x000c000016037984 */ /* 0x000e620000000800 */
[----:B0-----:R-:W-:-:S05]  /*8f70*/  IADD3 R4, P0, PT, R4, R2, RZ ;  /* 0x0000000204047210 */ /* 0x001fca0007f1e0ff */
[----:B------:R-:W-:Y:S01]  /*8f80*/  IMAD.X R5, RZ, RZ, R5, P0 ;  /* 0x000000ffff057224 */ /* 0x000fe200000e0605 */
[----:B------:R-:W-:-:S04]  /*8f90*/  LEA R24, P0, R4, UR8, 0x2 ;  /* 0x0000000804187c11 */ /* 0x000fc8000f8010ff */
[----:B------:R-:W-:-:S05]  /*8fa0*/  LEA.HI.X R25, R4, UR9, R5, 0x2, P0 ;  /* 0x0000000904197c11 */ /* 0x000fca00080f1405 */
[----:B-1----:R0:W-:Y:S01]  /*8fb0*/  STG.E desc[UR6][R24.64+0xc00], R3 ;  /* 0x000c000318007986 */ /* 0x0021e2000c101906 */
[----:B------:R-:W-:-:S03]  /*8fc0*/  NOP ;  /* 0x0000000000007918 */ /* 0x000fc60000000000 */
[----:B------:R-:W1:Y:S04]  /*8fd0*/  LDS.64 R4, [R26+0x6600] ;  /* 0x006600001a047984 */ /* 0x000e680000000a00 */
        /* <DEDUP_REMOVED lines=99> */
[----:B-1----:R-:W-:Y:S01]  /*9610*/  STG.E desc[UR6][R10.64+0x5400], R3 ;  /* 0x005400030a007986 */ /* 0x002fe2000c101906 */
[----:B------:R-:W-:-:S03]  /*9620*/  NOP ;  /* 0x0000000000007918 */ /* 0x000fc60000000000 */
[----:B------:R-:W0:Y:S04]  /*9630*/  LDS.64 R4, [R12+0x6600] ;  /* 0x006600000c047984 */ /* 0x000e280000000a00 */
[----:B------:R-:W1:Y:S01]  /*9640*/  LDS R9, [R22+0x5a00] ;  /* 0x005a000016097984 */ /* 0x000e620000000800 */
[----:B0-----:R-:W-:-:S05]  /*9650*/  IADD3 R4, P0, PT, R4, R2, RZ ;  /* 0x0000000204047210 */ /* 0x001fca0007f1e0ff */
[----:B------:R-:W-:Y:S01]  /*9660*/  IMAD.X R5, RZ, RZ, R5, P0 ;  /* 0x000000ffff057224 */ /* 0x000fe200000e0605 */
[----:B------:R-:W-:-:S04]  /*9670*/  LEA R6, P0, R4, UR8, 0x2 ;  /* 0x0000000804067c11 */ /* 0x000fc8000f8010ff */
[----:B------:R-:W-:Y:S02]  /*9680*/  LEA.HI.X R7, R4, UR9, R5, 0x2, P0 ;  /* 0x0000000904077c11 */ /* 0x000fe400080f1405 */
[----:B------:R-:W-:-:S03]  /*9690*/  LEA R4, R0, UR4, 0x3 ;  /* 0x0000000400047c11 */ /* 0x000fc6000f8e18ff */
[----:B-1----:R-:W-:Y:S01]  /*96a0*/  STG.E desc[UR6][R6.64+0x5a00], R9 ;  /* 0x005a000906007986 */ /* 0x002fe2000c101906 */
        /* <DEDUP_REMOVED lines=8> */
[----:B------:R-:W-:Y:S01]  /*9730*/  NOP ;  /* 0x0000000000007918 */ /* 0x000fe20000000000 */
[----:B------:R-:W-:Y:S05]  /*9740*/  EXIT ;  /* 0x000000000000794d */ /* 0x000fea0003800000 */
.L_x_114:
[----:B------:R-:W-:Y:S01]  /*9750*/  LEA R21, R21, UR4, 0x3 ;  /* 0x0000000415157c11 */ /* 0x000fe2000f8e18ff */
[----:B------:R-:W-:Y:S01]  /*9760*/  IMAD R23, R42, -0x1980, R23 ;  /* 0xffffe6802a177824 */ /* 0x000fe200078e0217 */
[----:B-1----:R-:W-:Y:S01]  /*9770*/  LEA R26, R20, UR4, 0x3 ;  /* 0x00000004141a7c11 */ /* 0x002fe2000f8e18ff */
[C---:B------:R-:W-:Y:S01]  /*9780*/  VIADD R20, R2.reuse, 0x180 ;  /* 0x0000018002147836 */ /* 0x040fe20000000000 */
[----:B------:R-:W-:Y:S01]  /*9790*/  LEA R19, R19, UR4, 0x3 ;  /* 0x0000000413137c11 */ /* 0x000fe2000f8e18ff */
[----:B------:R-:W0:Y:S01]  /*97a0*/  LDS.64 R4, [R21+0x6600] ;  /* 0x0066000015047984 */ /* 0x000e220000000a00 */
[----:B------:R-:W-:Y:S02]  /*97b0*/  ISETP.GE.AND P1, PT, R2, R23, PT ;  /* 0x000000170200720c */ /* 0x000fe40003f26270 */
[----:B------:R-:W-:Y:S02]  /*97c0*/  LEA R17, R17, UR4, 0x3 ;  /* 0x0000000411117c11 */ /* 0x000fe4000f8e18ff */
[----:B------:R-:W-:-:S02]  /*97d0*/  LEA R15, R15, UR4, 0x3 ;  /* 0x000000040f0f7c11 */ /* 0x000fc4000f8e18ff */
[----:B------:R-:W-:Y:S02]  /*97e0*/  LEA R13, R13, UR4, 0x3 ;  /* 0x000000040d0d7c11 */ /* 0x000fe4000f8e18ff */
[----:B------:R-:W-:Y:S02]  /*97f0*/  LEA R11, R11, UR4, 0x3 ;  /* 0x000000040b0b7c11 */ /* 0x000fe4000f8e18ff */
[----:B------:R-:W-:Y:S02]  /*9800*/  LEA R9, R9, UR4, 0x3 ;  /* 0x0000000409097c11 */ /* 0x000fe4000f8e18ff */
[----:B------:R-:W-:Y:S01]  /*9810*/  LEA R7, R7, UR4, 0x3 ;  /* 0x0000000407077c11 */ /* 0x000fe2000f8e18ff */
[----:B------:R-:W1:Y:S01]  /*9820*/  @!P1 LDS R3, [R22] ;  /* 0x0000000016039984 */ /* 0x000e620000000800 */
[----:B------:R-:W2:Y:S01]  /*9830*/  @!P1 LDC.64 R24, c[0x0][0x3b0] ;  /* 0x0000ec00ff189b82 */ /* 0x000ea20000000a00 */
[----:B0-----:R-:W-:-:S05]  /*9840*/  @!P1 IADD3 R4, P0, PT, R4, R2, RZ ;  /* 0x0000000204049210 */ /* 0x001fca0007f1e0ff */
[----:B------:R-:W-:Y:S01]  /*9850*/  @!P1 IMAD.X R5, RZ, RZ, R5, P0 ;  /* 0x000000ffff059224 */ /* 0x000fe200000e0605 */
[----:B--2---:R-:W-:-:S04]  /*9860*/  @!P1 LEA R24, P0, R4, R24, 0x2 ;  /* 0x0000001804189211 */ /* 0x004fc800078010ff */
[----:B------:R-:W-:-:S05]  /*9870*/  @!P1 LEA.HI.X R25, R4, R25, R5, 0x2, P0 ;  /* 0x0000001904199211 */ /* 0x000fca00000f1405 */
[----:B-1----:R0:W-:Y:S01]  /*9880*/  @!P1 STG.E desc[UR6][R24.64], R3 ;  /* 0x0000000318009986 */ /* 0x0021e2000c101906 */
[----:B------:R-:W-:-:S03]  /*9890*/  NOP ;  /* 0x0000000000007918 */ /* 0x000fc60000000000 */
[----:B------:R1:W2:Y:S01]  /*98a0*/  LDS.64 R4, [R26+0x6600] ;  /* 0x006600001a047984 */ /* 0x0002a20000000a00 */
[----:B------:R-:W-:Y:S01]  /*98b0*/  ISETP.GE.AND P1, PT, R20, R23, PT ;  /* 0x000000171400720c */ /* 0x000fe20003f26270 */
[----:B0-----:R-:W-:Y:S01]  /*98c0*/  VIADD R24, R2, 0x300 ;  /* 0x0000030002187836 */ /* 0x001fe20000000000 */
[----:B-1----:R-:W-:Y:S01]  /*98d0*/  LEA R26, R18, UR4, 0x3 ;  /* 0x00000004121a7c11 */ /* 0x002fe2000f8e18ff */
[----:B------:R-:W-:-:S10]  /*98e0*/  VIADD R18, R2, 0x480 ;  /* 0x0000048002127836 */ /* 0x000fd40000000000 */
[----:B------:R-:W0:Y:S01]  /*98f0*/  @!P1 LDS R27, [R22+0x600] ;  /* 0x00060000161b9984 */ /* 0x000e220000000800 */
[----:B------:R-:W1:Y:S01]  /*9900*/  @!P1 LDC.64 R20, c[0x0][0x3b0] ;  /* 0x0000ec00ff149b82 */ /* 0x000e620000000a00 */
[----:B--2---:R-:W-:-:S05]  /*9910*/  @!P1 IADD3 R4, P0, PT, R4, R2, RZ ;  /* 0x0000000204049210 */ /* 0x004fca0007f1e0ff */
[----:B------:R-:W-:Y:S01]  /*9920*/  @!P1 IMAD.X R5, RZ, RZ, R5, P0 ;  /* 0x000000ffff059224 */ /* 0x000fe200000e0605 */
[----:B-1----:R-:W-:-:S04]  /*9930*/  @!P1 LEA R20, P0, R4, R20, 0x2 ;  /* 0x0000001404149211 */ /* 0x002fc800078010ff */
[----:B------:R-:W-:-:S05]  /*9940*/  @!P1 LEA.HI.X R21, R4, R21, R5, 0x2, P0 ;  /* 0x0000001504159211 */ /* 0x000fca00000f1405 */
[----:B0-----:R0:W-:Y:S01]  /*9950*/  @!P1 STG.E desc[UR6][R20.64+0x600], R27 ;  /* 0x0006001b14009986 */ /* 0x0011e2000c101906 */
[----:B------:R-:W-:-:S03]  /*9960*/  NOP ;  /* 0x0000000000007918 */ /* 0x000fc60000000000 */
[----:B------:R-:W1:Y:S01]  /*9970*/  LDS.64 R4, [R19+0x6600] ;  /* 0x0066000013047984 */ /* 0x000e620000000a00 */
[----:B------:R-:W-:Y:S01]  /*9980*/  ISETP.GE.AND P1, PT, R24, R23, PT ;  /* 0x000000171800720c */ /* 0x000fe20003f26270 */
[----:B0-----:R-:W-:-:S12]  /*9990*/  VIADD R20, R2, 0x600 ;  /* 0x0000060002147836 */ /* 0x001fd80000000000 */
[----:B------:R-:W0:Y:S01]  /*99a0*/  @!P1 LDS R3, [R22+0xc00] ;  /* 0x000c000016039984 */ /* 0x000e220000000800 */
[----:B------:R-:W2:Y:S01]  /*99b0*/  @!P1 LDC.64 R24, c[0x0][0x3b0] ;  /* 0x0000ec00ff189b82 */ /* 0x000ea20000000a00 */
[----:B-1----:R-:W-:-:S05]  /*99c0*/  @!P1 IADD3 R4, P0, PT, R4, R2, RZ ;  /* 0x0000000204049210 */ /* 0x002fca0007f1e0ff */
[----:B------:R-:W-:Y:S01]  /*99d0*/  @!P1 IMAD.X R5, RZ, RZ, R5, P0 ;  /* 0x000000ffff059224 */ /* 0x000fe200000e0605 */
[----:B--2---:R-:W-:-:S04]  /*99e0*/  @!P1 LEA R24, P0, R4, R24, 0x2 ;  /* 0x0000001804189211 */ /* 0x004fc800078010ff */
[----:B------:R-:W-:-:S05]  /*99f0*/  @!P1 LEA.HI.X R25, R4, R25, R5, 0x2, P0 ;  /* 0x0000001904199211 */ /* 0x000fca00000f1405 */
[----:B0-----:R0:W-:Y:S01]  /*9a00*/  @!P1 STG.E desc[UR6][R24.64+0xc00], R3 ;  /* 0x000c000318009986 */ /* 0x0011e2000c101906 */
[----:B------:R-:W-:-:S03]  /*9a10*/  NOP ;  /* 0x0000000000007918 */ /* 0x000fc60000000000 */
[----:B------:R-:W1:Y:S01]  /*9a20*/  LDS.64 R4, [R26+0x6600] ;  /* 0x006600001a047984 */ /* 0x000e620000000a00 */
[----:B------:R-:W-:Y:S02]  /*9a30*/  ISETP.GE.AND P1, PT, R18, R23, PT ;  /* 0x000000171200720c */ /* 0x000fe40003f26270 */
[----:B0-----:R-:W-:Y:S01]  /*9a40*/  LEA R24, R16, UR4, 0x3 ;  /* 0x0000000410187c11 */ /* 0x001fe2000f8e18ff */
[----:B------:R-:W-:-:S10]  /*9a50*/  VIADD R16, R2, 0x780 ;  /* 0x0000078002107836 */ /* 0x000fd40000000000 */
        /* <DEDUP_REMOVED lines=33> */
[----:B0-----:R-:W-:-:S11]  /*9c70*/  LOP3.LUT R16, R2, 0xc00, RZ, 0xfc, !PT ;  /* 0x00000c0002107812 */ /* 0x001fd600078efcff */
        /* <DEDUP_REMOVED lines=87> */
[----:B0-----:R-:W-:Y:S01]  /*a1f0*/  @!P1 STG.E desc[UR6][R8.64+0x4e00], R15 ;  /* 0x004e000f08009986 */ /* 0x001fe2000c101906 */
[----:B------:R-:W-:-:S03]  /*a200*/  NOP ;  /* 0x0000000000007918 */ /* 0x000fc60000000000 */
[----:B------:R-:W0:Y:S01]  /*a210*/  LDS.64 R4, [R7+0x6600] ;  /* 0x0066000007047984 */ /* 0x000e220000000a00 */
[----:B------:R-:W-:-:S13]  /*a220*/  ISETP.GE.AND P1, PT, R10, R23, PT ;  /* 0x000000170a00720c */ /* 0x000fda0003f26270 */
[----:B------:R-:W1:Y:S01]  /*a230*/  @!P1 LDS R3, [R22+0x5400] ;  /* 0x0054000016039984 */ /* 0x000e620000000800 */
[----:B------:R-:W2:Y:S01]  /*a240*/  @!P1 LDC.64 R10, c[0x0][0x3b0] ;  /* 0x0000ec00ff0a9b82 */ /* 0x000ea20000000a00 */
[----:B0-----:R-:W-:-:S05]  /*a250*/  @!P1 IADD3 R4, P0, PT, R4, R2, RZ ;  /* 0x0000000204049210 */ /* 0x001fca0007f1e0ff */
[----:B------:R-:W-:Y:S01]  /*a260*/  @!P1 IMAD.X R5, RZ, RZ, R5, P0 ;  /* 0x000000ffff059224 */ /* 0x000fe200000e0605 */
[----:B--2---:R-:W-:-:S04]  /*a270*/  @!P1 LEA R10, P0, R4, R10, 0x2 ;  /* 0x0000000a040a9211 */ /* 0x004fc800078010ff */
[----:B------:R-:W-:-:S05]  /*a280*/  @!P1 LEA.HI.X R11, R4, R11, R5, 0x2, P0 ;  /* 0x0000000b040b9211 */ /* 0x000fca00000f1405 */
[----:B-1----:R-:W-:Y:S01]  /*a290*/  @!P1 STG.E desc[UR6][R10.64+0x5400], R3 ;  /* 0x005400030a009986 */ /* 0x002fe2000c101906 */
        /* <DEDUP_REMOVED lines=8> */
[----:B------:R-:W-:Y:S02]  /*a320*/  @!P1 LEA.HI.X R7, R4, R7, R5, 0x2, P0 ;  /* 0x0000000704079211 */ /* 0x000fe400000f1405 */
[----:B------:R-:W-:Y:S02]  /*a330*/  LEA R5, R0, UR4, 0x3 ;  /* 0x0000000400057c11 */ /* 0x000fe4000f8e18ff */
[----:B------:R-:W-:Y:S01]  /*a340*/  LOP3.LUT R0, R2, 0x1800, RZ, 0xfc, !PT ;  /* 0x0000180002007812 */ /* 0x000fe200078efcff */
[----:B-1----:R-:W-:Y:S01]  /*a350*/  @!P1 STG.E desc[UR6][R6.64+0x5a00], R9 ;  /* 0x005a000906009986 */ /* 0x002fe2000c101906 */
[----:B------:R-:W-:-:S03]  /*a360*/  NOP ;  /* 0x0000000000007918 */ /* 0x000fc60000000000 */
[----:B------:R-:W0:Y:S01]  /*a370*/  LDS.64 R4, [R5+0x6600] ;  /* 0x0066000005047984 */ /* 0x000e220000000a00 */
[----:B------:R-:W-:-:S13]  /*a380*/  ISETP.GE.AND P1, PT, R0, R23, PT ;  /* 0x000000170000720c */ /* 0x000fda0003f26270 */
[----:B------:R-:W1:Y:S01]  /*a390*/  @!P1 LDS R11, [R22+0x6000] ;  /* 0x00600000160b9984 */ /* 0x000e620000000800 */
[----:B------:R-:W2:Y:S01]  /*a3a0*/  @!P1 LDC.64 R12, c[0x0][0x3b0] ;  /* 0x0000ec00ff0c9b82 */ /* 0x000ea20000000a00 */
[----:B0-----:R-:W-:-:S05]  /*a3b0*/  IADD3 R0, P0, PT, R4, R2, RZ ;  /* 0x0000000204007210 */ /* 0x001fca0007f1e0ff */
[----:B------:R-:W-:Y:S01]  /*a3c0*/  IMAD.X R4, RZ, RZ, R5, P0 ;  /* 0x000000ffff047224 */ /* 0x000fe200000e0605 */
[----:B--2---:R-:W-:-:S04]  /*a3d0*/  @!P1 LEA R2, P0, R0, R12, 0x2 ;  /* 0x0000000c00029211 */ /* 0x004fc800078010ff */
[----:B------:R-:W-:-:S05]  /*a3e0*/  @!P1 LEA.HI.X R3, R0, R13, R4, 0x2, P0 ;  /* 0x0000000d00039211 */ /* 0x000fca00000f1404 */
[----:B-1----:R-:W-:Y:S01]  /*a3f0*/  @!P1 STG.E desc[UR6][R2.64+0x6000], R11 ;  /* 0x0060000b02009986 */ /* 0x002fe2000c101906 */
[----:B------:R-:W-:Y:S01]  /*a400*/  NOP ;  /* 0x0000000000007918 */ /* 0x000fe20000000000 */
[----:B------:R-:W-:Y:S05]  /*a410*/  EXIT ;  /* 0x000000000000794d */ /* 0x000fea0003800000 */
.L_x_30:
[----:B------:R-:W-:Y:S02]  /*a420*/  IMAD.MOV.U32 R58, RZ, RZ, R39 ;  /* 0x000000ffff3a7224 */ /* 0x000fe400078e0027 */
[----:B------:R-:W-:Y:S02]  /*a430*/  IMAD.MOV.U32 R49, RZ, RZ, 0x1 ;  /* 0x00000001ff317424 */ /* 0x000fe400078e00ff */
[----:B------:R-:W-:Y:S02]  /*a440*/  IMAD.MOV.U32 R60, RZ, RZ, RZ ;  /* 0x000000ffff3c7224 */ /* 0x000fe400078e00ff */
[----:B------:R-:W-:-:S07]  /*a450*/  IMAD.MOV.U32 R47, RZ, RZ, -0x1 ;  /* 0xffffffffff2f7424 */ /* 0x000fce00078e00ff */
[----:B------:R-:W-:Y:S05]  /*a460*/  WARPSYNC.COLLECTIVE R47, `(.L_x_115) ;  /* 0x000000002f087348 */ /* 0x000fea0003c00000 */
[----:B------:R0:W1:Y:S02]  /*a470*/  SHFL.UP P0, R46, R58, R49, R60 ;  /* 0x040000313a2e7389 */ /* 0x000064000000003c */
[----:B01----:R-:W-:Y:S05]  /*a480*/  ENDCOLLECTIVE ;  /* 0x000000000000791b */ /* 0x003fea0003800000 */
.L_x_115:
[----:B------:R-:W-:Y:S02]  /*a490*/  IMAD.MOV.U32 R49, RZ, RZ, 0x2 ;  /* 0x00000002ff317424 */ /* 0x000fe400078e00ff */
[----:B------:R-:W-:-:S04]  /*a4a0*/  IMAD.MOV.U32 R40, RZ, RZ, R46 ;  /* 0x000000ffff287224 */ /* 0x000fc800078e002e */
[----:B------:R-:W-:-:S04]  /*a4b0*/  @P0 IMAD.IADD R40, R39, 0x1, R40 ;  /* 0x0000000127280824 */ /* 0x000fc800078e0228 */
[----:B------:R-:W-:-:S07]  /*a4c0*/  IMAD.MOV.U32 R58, RZ, RZ, R40 ;  /* 0x000000ffff3a7224 */ /* 0x000fce00078e0028 */
[----:B------:R-:W-:Y:S05]  /*a4d0*/  WARPSYNC.COLLECTIVE R47, `(.L_x_116) ;  /* 0x000000002f087348 */ /* 0x000fea0003c00000 */
[----:B------:R0:W1:Y:S02]  /*a4e0*/  SHFL.UP P0, R46, R58, R49, R60 ;  /* 0x040000313a2e7389 */ /* 0x000064000000003c */
[----:B01----:R-:W-:Y:S05]  /*a4f0*/  ENDCOLLECTIVE ;  /* 0x000000000000791b */ /* 0x003fea0003800000 */
.L_x_116:
[----:B------:R-:W-:Y:S02]  /*a500*/  IMAD.MOV.U32 R49, RZ, RZ, 0x4 ;  /* 0x00000004ff317424 */ /* 0x000fe400078e00ff */
[----:B------:R-:W-:-:S04]  /*a510*/  IMAD.MOV.U32 R43, RZ, RZ, R46 ;  /* 0x000000ffff2b7224 */ /* 0x000fc800078e002e */
[----:B------:R-:W-:-:S04]  /*a520*/  @P0 IMAD.IADD R43, R40, 0x1, R43 ;  /* 0x00000001282b0824 */ /* 0x000fc800078e022b */
[----:B------:R-:W-:-:S07]  /*a530*/  IMAD.MOV.U32 R58, RZ, RZ, R43 ;  /* 0x000000ffff3a7224 */ /* 0x000fce00078e002b */
[----:B------:R-:W-:Y:S05]  /*a540*/  WARPSYNC.COLLECTIVE R47, `(.L_x_117) ;  /* 0x000000002f087348 */ /* 0x000fea0003c00000 */
[----:B------:R0:W1:Y:S02]  /*a550*/  SHFL.UP P0, R46, R58, R49, R60 ;  /* 0x040000313a2e7389 */ /* 0x000064000000003c */
[----:B01----:R-:W-:Y:S05]  /*a560*/  ENDCOLLECTIVE ;  /* 0x000000000000791b */ /* 0x003fea0003800000 */
.L_x_117:
[----:B------:R-:W-:Y:S02]  /*a570*/  IMAD.MOV.U32 R49, RZ, RZ, 0x8 ;  /* 0x00000008ff317424 */ /* 0x000fe400078e00ff */
[----:B------:R-:W-:-:S04]  /*a580*/  IMAD.MOV.U32 R44, RZ, RZ, R46 ;  /* 0x000000ffff2c7224 */ /* 0x000fc800078e002e */
[----:B------:R-:W-:-:S04]  /*a590*/  @P0 IMAD.IADD R44, R43, 0x1, R44 ;  /* 0x000000012b2c0824 */ /* 0x000fc800078e022c */
[----:B------:R-:W-:-:S07]  /*a5a0*/  IMAD.MOV.U32 R58, RZ, RZ, R44 ;  /* 0x000000ffff3a7224 */ /* 0x000fce00078e002c */
[----:B------:R-:W-:Y:S05]  /*a5b0*/  WARPSYNC.COLLECTIVE R47, `(.L_x_118) ;  /* 0x000000002f087348 */ /* 0x000fea0003c00000 */
[----:B------:R0:W1:Y:S02]  /*a5c0*/  SHFL.UP P0, R46, R58, R49, R60 ;  /* 0x040000313a2e7389 */ /* 0x000064000000003c */
[----:B01----:R-:W-:Y:S05]  /*a5d0*/  ENDCOLLECTIVE ;  /* 0x000000000000791b */ /* 0x003fea0003800000 */
.L_x_118:
[----:B------:R-:W-:Y:S02]  /*a5e0*/  IMAD.MOV.U32 R49, RZ, RZ, 0x10 ;  /* 0x00000010ff317424 */ /* 0x000fe400078e00ff */
[----:B------:R-:W-:-:S04]  /*a5f0*/  IMAD.MOV.U32 R45, RZ, RZ, R46 ;  /* 0x000000ffff2d7224 */ /* 0x000fc800078e002e */
[----:B------:R-:W-:-:S04]  /*a600*/  @P0 IMAD.IADD R45, R44, 0x1, R45 ;  /* 0x000000012c2d0824 */ /* 0x000fc800078e022d */
[----:B------:R-:W-:-:S07]  /*a610*/  IMAD.MOV.U32 R58, RZ, RZ, R45 ;  /* 0x000000ffff3a7224 */ /* 0x000fce00078e002d */
[----:B------:R-:W-:Y:S05]  /*a620*/  WARPSYNC.COLLECTIVE R47, `(.L_x_119) ;  /* 0x000000002f087348 */ /* 0x000fea0003c00000 */
[----:B------:R0:W1:Y:S02]  /*a630*/  SHFL.UP P0, R46, R58, R49, R60 ;  /* 0x040000313a2e7389 */ /* 0x000064000000003c */
[----:B01----:R-:W-:Y:S05]  /*a640*/  ENDCOLLECTIVE ;  /* 0x000000000000791b */ /* 0x003fea0003800000 */
.L_x_119:
[----:B------:R-:W-:Y:S05]  /*a650*/  BRA `(.L_x_120) ;  /* 0xffffff8400407947 */ /* 0x000fea000383ffff */
.L_x_121:
[----:B------:R-:W-:-:S00]  /*a660*/  BRA `(.L_x_121) ;  /* 0xfffffffc00fc7947 */ /* 0x000fc0000383ffff */
[----:B------:R-:W-:-:S00]  /*a670*/  NOP ;  /* 0x0000000000007918 */ /* 0x000fc00000000000 */
        /* <DEDUP_REMOVED lines=8> */
.L_x_234:


//--------------------- .text._ZN3cub18CUB_300001_SM_10006detail10radix_sort33DeviceRadixSortExclusiveSumKernelINS1_5radix10policy_hubIiiyE10Policy1000EyEEvPT0_ --------------------------
	.section	.text._ZN3cub18CUB_300001_SM_10006detail10radix_sort33DeviceRadixSortExclusiveSumKernelINS1_5radix10policy_hubIiiyE10Policy1000EyEEvPT0_,"ax",@progbits
	.align	128
        .global         _ZN3cub18CUB_300001_SM_10006detail10radix_sort33DeviceRadixSortExclusiveSumKernelINS1_5radix10policy_hubIiiyE10Policy1000EyEEvPT0_
        .type           _ZN3cub18CUB_300001_SM_10006detail10radix_sort33DeviceRadixSortExclusiveSumKernelINS1_5radix10policy_hubIiiyE10Policy1000EyEEvPT0_,@function
        .size           _ZN3cub18CUB_300001_SM_10006detail10radix_sort33DeviceRadixSortExclusiveSumKernelINS1_5radix10policy_hubIiiyE10Policy1000EyEEvPT0_,(.L_x_235 - _ZN3cub18CUB_300001_SM_10006detail10radix_sort33DeviceRadixSortExclusiveSumKernelINS1_5radix10policy_hubIiiyE10Policy1000EyEEvPT0_)
        .other          _ZN3cub18CUB_300001_SM_10006detail10radix_sort33DeviceRadixSortExclusiveSumKernelINS1_5radix10policy_hubIiiyE10Policy1000EyEEvPT0_,@"STO_CUDA_ENTRY STV_DEFAULT"
_ZN3cub18CUB_300001_SM_10006detail10radix_sort33DeviceRadixSortExclusiveSumKernelINS1_5radix10policy_hubIiiyE10Policy1000EyEEvPT0_:
.text._ZN3cub18CUB_300001_SM_10006detail10radix_sort33DeviceRadixSortExclusiveSumKernelINS1_5radix10policy_hubIiiyE10Policy1000EyEEvPT0_:
[----:B------:R-:W-:Y:S01]  /*0000*/  LDC R1, c[0x0][0x37c] ;  /* 0x0000df00ff017b82 */ /* 0x000fe20000000800 */
[----:B------:R-:W0:Y:S07]  /*0010*/  S2R R18, SR_TID.X ;  /* 0x0000000000127919 */ /* 0x000e2e0000002100 */
[----:B------:R-:W1:Y:S01]  /*0020*/  LDC.64 R16, c[0x0][0x380] ;  /* 0x0000e000ff107b82 */ /* 0x000e620000000a00 */
[----:B------:R-:W2:Y:S01]  /*0030*/  LDCU.64 UR4, c[0x0][0x358] ;  /* 0x00006b00ff0477ac */ /* 0x000ea20008000a00 */
[----:B------:R-:W3:Y:S01]  /*0040*/  S2R R5, SR_CTAID.X ;  /* 0x0000000000057919 */ /* 0x000ee20000002500 */
[----:B0-----:R-:W-:Y:S01]  /*0050*/  ISETP.GT.U32.AND P1, PT, R18, 0xff, PT ;  /* 0x000000ff1200780c */ /* 0x001fe20003f24070 */
[----:B---3--:R-:W-:-:S04]  /*0060*/  IMAD R5, R5, 0x100, R18 ;  /* 0x0000010005057824 */ /* 0x008fc800078e0212 */
[----:B-1----:R-:W-:-:S08]  /*0070*/  IMAD.WIDE R16, R5, 0x8, R16 ;  /* 0x0000000805107825 */ /* 0x002fd000078e0210 */
[----:B--2---:R-:W2:Y:S01]  /*0080*/  @!P1 LDG.E.64 R2, desc[UR4][R16.64] ;  /* 0x0000000410029981 */ /* 0x004ea2000c1e1b00 */
[----:B------:R-:W-:Y:S02]  /*0090*/  MOV R0, 0x400 ;  /* 0x0000040000007802 */ /* 0x000fe40000000f00 */
[C---:B------:R-:W-:Y:S01]  /*00a0*/  ISETP.GT.U32.AND P0, PT, R18.reuse, 0x1f, PT ;  /* 0x0000001f1200780c */ /* 0x040fe20003f04070 */
[----:B------:R-:W0:Y:S02]  /*00b0*/  S2R R5, SR_CgaCtaId ;  /* 0x0000000000057919 */ /* 0x000e240000008800 */
[----:B0-----:R-:W-:Y:S02]  /*00c0*/  LEA R5, R5, R0, 0x18 ;  /* 0x0000000005057211 */ /* 0x001fe400078ec0ff */
[----:B------:R-:W-:-:S05]  /*00d0*/  LEA.HI R0, R18, R18, RZ, 0x1d ;  /* 0x0000001212007211 */ /* 0x000fca00078fe8ff */
[----:B------:R-:W-:-:S05]  /*00e0*/  IMAD R0, R0, 0x8, R5 ;  /* 0x0000000800007824 */ /* 0x000fca00078e0205 */
[----:B--2---:R0:W-:Y:S01]  /*00f0*/  STS.64 [R0+0x10], R2 ;  /* 0x0000100200007388 */ /* 0x0041e20000000a00 */
[----:B------:R-:W-:Y:S06]  /*0100*/  BAR.SYNC.DEFER_BLOCKING 0x0 ;  /* 0x0000000000007b1d */ /* 0x000fec0000010000 */
[----:B------:R-:W-:Y:S05]  /*0110*/  @P0 BRA `(.L_x_122) ;  /* 0x0000000400240947 */ /* 0x000fea0003800000 */
[----:B------:R-:W-:Y:S01]  /*0120*/  IMAD R18, R18, 0x48, R5 ;  /* 0x0000004812127824 */ /* 0x000fe200078e0205 */
[----:B------:R-:W-:-:S04]  /*0130*/  UMOV UR6, 0xffffffff ;  /* 0xffffffff00067882 */ /* 0x000fc80000000000 */
[----:B------:R-:W-:Y:S04]  /*0140*/  LDS.64 R14, [R18+0x10] ;  /* 0x00001000120e7984 */ /* 0x000fe80000000a00 */
[----:B------:R-:W-:Y:S04]  /*0150*/  LDS.64 R12, [R18+0x18] ;  /* 0x00001800120c7984 */ /* 0x000fe80000000a00 */
[----:B------:R-:W1:Y:S04]  /*0160*/  LDS.64 R10, [R18+0x20] ;  /* 0x00002000120a7984 */ /* 0x000e680000000a00 */
[----:B------:R-:W-:Y:S04]  /*0170*/  LDS.64 R8, [R18+0x28] ;  /* 0x0000280012087984 */ /* 0x000fe80000000a00 */
[----:B------:R-:W2:Y:S04]  /*0180*/  LDS.64 R6, [R18+0x30] ;  /* 0x0000300012067984 */ /* 0x000ea80000000a00 */
[----:B------:R-:W-:Y:S04]  /*0190*/  LDS.64 R4, [R18+0x38] ;  /* 0x0000380012047984 */ /* 0x000fe80000000a00 */
[----:B0-----:R-:W0:Y:S04]  /*01a0*/  LDS.64 R2, [R18+0x40] ;  /* 0x0000400012027984 */ /* 0x001e280000000a00 */
[----:B------:R-:W3:Y:S01]  /*01b0*/  LDS.64 R20, [R18+0x48] ;  /* 0x0000480012147984 */ /* 0x000ee20000000a00 */
[----:B-1----:R-:W-:-:S04]  /*01c0*/  IADD3 R19, P3, P4, R10, R12, R14 ;  /* 0x0000000c0a137210 */ /* 0x002fc80007c7e00e */
[----:B------:R-:W-:Y:S02]  /*01d0*/  IADD3.X R23, PT, PT, R11, R13, R15, P3, P4 ;  /* 0x0000000d0b177210 */ /* 0x000fe40001fe840f */
[----:B--2---:R-:W-:-:S04]  /*01e0*/  IADD3 R19, P0, P2, R6, R19, R8 ;  /* 0x0000001306137210 */ /* 0x004fc80007a1e008 */
[----:B------:R-:W-:Y:S02]  /*01f0*/  IADD3.X R23, PT, PT, R7, R23, R9, P0, P2 ;  /* 0x0000001707177210 */ /* 0x000fe400007e4409 */
[----:B0-----:R-:W-:-:S04]  /*0200*/  IADD3 R19, P3, P4, R2, R19, R4 ;  /* 0x0000001302137210 */ /* 0x001fc80007c7e004 */
[----:B---3--:R-:W-:Y:S02]  /*0210*/  IADD3 R20, P0, PT, R20, R19, RZ ;  /* 0x0000001314147210 */ /* 0x008fe40007f1e0ff */
[----:B------:R-:W-:-:S05]  /*0220*/  IADD3.X R19, PT, PT, R3, R23, R5, P3, P4 ;  /* 0x0000001703137210 */ /* 0x000fca0001fe8405 */
[----:B------:R-:W-:Y:S01]  /*0230*/  IMAD.X R19, R21, 0x1, R19, P0 ;  /* 0x0000000115137824 */ /* 0x000fe200000e0613 */
[----:B------:R-:W-:Y:S06]  /*0240*/  BRA.DIV UR6, `(.L_x_123) ;  /* 0x0000000206f07947 */ /* 0x000fec000b800000 */
[----:B------:R-:W0:Y:S04]  /*0250*/  SHFL.UP PT, R27, R20, 0x1, RZ ;  /* 0x04200000141b7989 */ /* 0x000e2800000e00ff */
[----:B------:R-:W1:Y:S01]  /*0260*/  SHFL.UP P0, R25, R19, 0x1, RZ ;  /* 0x0420000013197989 */ /* 0x000e6200000000ff */
[----:B0-----:R-:W-:-:S04]  /*0270*/  IADD3 R22, P2, PT, R27, R20, RZ ;  /* 0x000000141b167210 */ /* 0x001fc80007f5e0ff */
[----:B-1----:R-:W-:Y:S01]  /*0280*/  SEL R27, R22, R27, P0 ;  /* 0x0000001b161b7207 */ /* 0x002fe20000000000 */
[----:B------:R-:W-:-:S04]  /*0290*/  IMAD.X R26, R25, 0x1, R19, P2 ;  /* 0x00000001191a7824 */ /* 0x000fc800010e0613 */
[----:B------:R-:W0:Y:S01]  /*02a0*/  SHFL.UP PT, R28, R27, 0x2, RZ ;  /* 0x044000001b1c7989 */ /* 0x000e2200000e00ff */
[----:B------:R-:W-:-:S05]  /*02b0*/  SEL R26, R26, R25, P0 ;  /* 0x000000191a1a7207 */ /* 0x000fca0000000000 */
[----:B------:R-:W1:Y:S01]  /*02c0*/  SHFL.UP P0, R25, R26, 0x2, RZ ;  /* 0x044000001a197989 */ /* 0x000e6200000000ff */
[----:B0-----:R-:W-:-:S05]  /*02d0*/  IADD3 R21, P2, PT, R28, R27, RZ ;  /* 0x0000001b1c157210 */ /* 0x001fca0007f5e0ff */
[----:B-1----:R-:W-:Y:S01]  /*02e0*/  IMAD.X R22, R25, 0x1, R26, P2 ;  /* 0x0000000119167824 */ /* 0x002fe200010e061a */
[----:B------:R-:W-:-:S04]  /*02f0*/  SEL R28, R21, R28, P0 ;  /* 0x0000001c151c7207 */ /* 0x000fc80000000000 */
[----:B------:R-:W-:Y:S01]  /*0300*/  SEL R29, R22, R25, P0 ;  /* 0x00000019161d7207 */ /* 0x000fe20000000000 */
        /* <DEDUP_REMOVED lines=12> */
[----:B------:R0:W1:Y:S04]  /*03d0*/  SHFL.UP PT, R28, R27, 0x10, RZ ;  /* 0x060000001b1c7989 */ /* 0x00006800000e00ff */
[----:B------:R0:W2:Y:S02]  /*03e0*/  SHFL.UP P0, R25, R26, 0x10, RZ ;  /* 0x060000001a197989 */ /* 0x0000a400000000ff */
.L_x_134:
[----:B-1----:R-:W-:-:S04]  /*03f0*/  IADD3 R21, P2, PT, R28, R27, RZ ;  /* 0x0000001b1c157210 */ /* 0x002fc80007f5e0ff */
[----:B--2---:R-:W-:Y:S01]  /*0400*/  SEL R21, R21, R28, P0 ;  /* 0x0000001c15157207 */ /* 0x004fe20000000000 */
[----:B------:R-:W-:-:S05]  /*0410*/  IMAD.X R22, R25, 0x1, R26, P2 ;  /* 0x0000000119167824 */ /* 0x000fca00010e061a */
[----:B------:R-:W-:Y:S02]  /*0420*/  SEL R22, R22, R25, P0 ;  /* 0x0000001916167207 */ /* 0x000fe40000000000 */
[----:B------:R-:W-:-:S05]  /*0430*/  IADD3 R20, P0, PT, R21, -R20, RZ ;  /* 0x8000001415147210 */ /* 0x000fca0007f1e0ff */
[----:B------:R-:W-:Y:S01]  /*0440*/  IMAD.X R21, R22, 0x1, ~R19, P0 ;  /* 0x0000000116157824 */ /* 0x000fe200000e0e13 */
[----:B------:R-:W-:-:S04]  /*0450*/  IADD3 R14, P0, PT, R14, R20, RZ ;  /* 0x000000140e0e7210 */ /* 0x000fc80007f1e0ff */
[----:B------:R1:W-:Y:S01]  /*0460*/  STS.64 [R18+0x10], R20 ;  /* 0x0000101412007388 */ /* 0x0003e20000000a00 */
[----:B------:R-:W-:Y:S01]  /*0470*/  IMAD.X R15, R15, 0x1, R21, P0 ;  /* 0x000000010f0f7824 */ /* 0x000fe200000e0615 */
        /* <DEDUP_REMOVED lines=17> */
[----:B------:R-:W-:-:S05]  /*0590*/  IMAD.X R3, R3, 0x1, R5, P0 ;  /* 0x0000000103037824 */ /* 0x000fca00000e0605 */
[----:B------:R1:W-:Y:S03]  /*05a0*/  STS.64 [R18+0x48], R2 ;  /* 0x0000480212007388 */ /* 0x0003e60000000a00 */
.L_x_122:
[----:B------:R-:W-:Y:S05]  /*05b0*/  WARPSYNC.ALL ;  /* 0x0000000000007948 */ /* 0x000fea0003800000 */
[----:B------:R-:W-:Y:S06]  /*05c0*/  BAR.SYNC.DEFER_BLOCKING 0x0 ;  /* 0x0000000000007b1d */ /* 0x000fec0000010000 */
[----:B------:R-:W-:Y:S05]  /*05d0*/  @P1 EXIT ;  /* 0x000000000000194d */ /* 0x000fea0003800000 */
[----:B01----:R-:W0:Y:S04]  /*05e0*/  LDS.64 R2, [R0+0x10] ;  /* 0x0000100000027984 */ /* 0x003e280000000a00 */
[----:B0-----:R-:W-:Y:S01]  /*05f0*/  STG.E.64 desc[UR4][R16.64], R2 ;  /* 0x0000000210007986 */ /* 0x001fe2000c101b04 */
[----:B------:R-:W-:Y:S05]  /*0600*/  EXIT ;  /* 0x000000000000794d */ /* 0x000fea0003800000 */
.L_x_123:
[----:B------:R-:W-:Y:S02]  /*0610*/  IMAD.MOV.U32 R24, RZ, RZ, R20 ;  /* 0x000000ffff187224 */ /* 0x000fe400078e0014 */
[----:B------:R-:W-:Y:S02]  /*0620*/  IMAD.MOV.U32 R23, RZ, RZ, 0x1 ;  /* 0x00000001ff177424 */ /* 0x000fe400078e00ff */
[----:B------:R-:W-:Y:S02]  /*0630*/  IMAD.MOV.U32 R22, RZ, RZ, RZ ;  /* 0x000000ffff167224 */ /* 0x000fe400078e00ff */
[----:B------:R-:W-:-:S07]  /*0640*/  IMAD.MOV.U32 R21, RZ, RZ, -0x1 ;  /* 0xffffffffff157424 */ /* 0x000fce00078e00ff */
[----:B------:R-:W-:Y:S05]  /*0650*/  WARPSYNC.COLLECTIVE R21, `(.L_x_124) ;  /* 0x0000000015087348 */ /* 0x000fea0003c00000 */
[----:B------:R0:W1:Y:S02]  /*0660*/  SHFL.UP P0, R25, R24, R23, R22 ;  /* 0x0400001718197389 */ /* 0x0000640000000016 */
[----:B01----:R-:W-:Y:S05]  /*0670*/  ENDCOLLECTIVE ;  /* 0x000000000000791b */ /* 0x003fea0003800000 */
.L_x_124:
[----:B------:R-:W-:Y:S02]  /*0680*/  IMAD.MOV.U32 R24, RZ, RZ, R19 ;  /* 0x000000ffff187224 */ /* 0x000fe400078e0013 */
[----:B------:R-:W-:-:S07]  /*0690*/  IMAD.MOV.U32 R27, RZ, RZ, R25 ;  /* 0x000000ffff1b7224 */ /* 0x000fce00078e0019 */
[----:B------:R-:W-:Y:S05]  /*06a0*/  WARPSYNC.COLLECTIVE R21, `(.L_x_125) ;  /* 0x0000000015087348 */ /* 0x000fea0003c00000 */
[----:B------:R0:W1:Y:S02]  /*06b0*/  SHFL.UP P0, R25, R24, R23, R22 ;  /* 0x0400001718197389 */ /* 0x0000640000000016 */
[----:B01----:R-:W-:Y:S05]  /*06c0*/  ENDCOLLECTIVE ;  /* 0x000000000000791b */ /* 0x003fea0003800000 */
.L_x_125:
[----:B------:R-:W-:Y:S01]  /*06d0*/  IADD3 R26, P2, PT, R27, R20, RZ ;  /* 0x000000141b1a7210 */ /* 0x000fe20007f5e0ff */
[----:B------:R-:W-:-:S03]  /*06e0*/  IMAD.MOV.U32 R23, RZ, RZ, 0x2 ;  /* 0x00000002ff177424 */ /* 0x000fc600078e00ff */
[----:B------:R-:W-:Y:S01]  /*06f0*/  SEL R27, R26, R27, P0 ;  /* 0x0000001b1a1b7207 */ /* 0x000fe20000000000 */
[----:B------:R-:W-:-:S04]  /*0700*/  IMAD.X R26, R25, 0x1, R19, P2 ;  /* 0x00000001191a7824 */ /* 0x000fc800010e0613 */
[----:B------:R-:W-:Y:S01]  /*0710*/  IMAD.MOV.U32 R24, RZ, RZ, R27 ;  /* 0x000000ffff187224 */ /* 0x000fe200078e001b */
[----:B------:R-:W-:-:S07]  /*0720*/  SEL R26, R26, R25, P0 ;  /* 0x000000191a1a7207 */ /* 0x000fce0000000000 */
[----:B------:R-:W-:Y:S05]  /*0730*/  WARPSYNC.COLLECTIVE R21, `(.L_x_126) ;  /* 0x0000000015087348 */ /* 0x000fea0003c00000 */
[----:B------:R0:W1:Y:S02]  /*0740*/  SHFL.UP P0, R25, R24, R23, R22 ;  /* 0x0400001718197389 */ /* 0x0000640000000016 */
[----:B01----:R-:W-:Y:S05]  /*0750*/  ENDCOLLECTIVE ;  /* 0x000000000000791b */ /* 0x003fea0003800000 */
.L_x_126:
[----:B------:R-:W-:Y:S02]  /*0760*/  IMAD.MOV.U32 R24, RZ, RZ, R26 ;  /* 0x000000ffff187224 */ /* 0x000fe400078e001a */
[----:B------:R-:W-:-:S07]  /*0770*/  IMAD.MOV.U32 R28, RZ, RZ, R25 ;  /* 0x000000ffff1c7224 */ /* 0x000fce00078e0019 */
[----:B------:R-:W-:Y:S05]  /*0780*/  WARPSYNC.COLLECTIVE R21, `(.L_x_127) ;  /* 0x0000000015087348 */ /* 0x000fea0003c00000 */
[----:B------:R0:W1:Y:S02]  /*0790*/  SHFL.UP P0, R25, R24, R23, R22 ;  /* 0x0400001718197389 */ /* 0x0000640000000016 */
[----:B01----:R-:W-:Y:S05]  /*07a0*/  ENDCOLLECTIVE ;  /* 0x000000000000791b */ /* 0x003fea0003800000 */
.L_x_127:
        /* <DEDUP_REMOVED lines=9> */
.L_x_128:
[----:B------:R-:W-:Y:S02]  /*0840*/  IMAD.MOV.U32 R24, RZ, RZ, R29 ;  /* 0x000000ffff187224 */ /* 0x000fe400078e001d */
[----:B------:R-:W-:-:S07]  /*0850*/  IMAD.MOV.U32 R27, RZ, RZ, R25 ;  /* 0x000000ffff1b7224 */ /* 0x000fce00078e0019 */
[----:B------:R-:W-:Y:S05]  /*0860*/  WARPSYNC.COLLECTIVE R21, `(.L_x_129) ;  /* 0x0000000015087348 */ /* 0x000fea0003c00000 */
[----:B------:R0:W1:Y:S02]  /*0870*/  SHFL.UP P0, R25, R24, R23, R22 ;  /* 0x0400001718197389 */ /* 0x0000640000000016 */
[----:B01----:R-:W-:Y:S05]  /*0880*/  ENDCOLLECTIVE ;  /* 0x000000000000791b */ /* 0x003fea0003800000 */
.L_x_129:
        /* <DEDUP_REMOVED lines=9> */
.L_x_130:
[----:B------:R-:W-:Y:S02]  /*0920*/  IMAD.MOV.U32 R24, RZ, RZ, R29 ;  /* 0x000000ffff187224 */ /* 0x000fe400078e001d */
[----:B------:R-:W-:-:S07]  /*0930*/  IMAD.MOV.U32 R27, RZ, RZ, R25 ;  /* 0x000000ffff1b7224 */ /* 0x000fce00078e0019 */
[----:B------:R-:W-:Y:S05]  /*0940*/  WARPSYNC.COLLECTIVE R21, `(.L_x_131) ;  /* 0x0000000015087348 */ /* 0x000fea0003c00000 */
[----:B------:R0:W1:Y:S02]  /*0950*/  SHFL.UP P0, R25, R24, R23, R22 ;  /* 0x0400001718197389 */ /* 0x0000640000000016 */
[----:B01----:R-:W-:Y:S05]  /*0960*/  ENDCOLLECTIVE ;  /* 0x000000000000791b */ /* 0x003fea0003800000 */
.L_x_131:
        /* <DEDUP_REMOVED lines=9> */
.L_x_132:
[----:B------:R-:W-:Y:S02]  /*0a00*/  IMAD.MOV.U32 R24, RZ, RZ, R26 ;  /* 0x000000ffff187224 */ /* 0x000fe400078e001a */
[----:B------:R-:W-:-:S07]  /*0a10*/  IMAD.MOV.U32 R28, RZ, RZ, R25 ;  /* 0x000000ffff1c7224 */ /* 0x000fce00078e0019 */
[----:B------:R-:W-:Y:S05]  /*0a20*/  WARPSYNC.COLLECTIVE R21, `(.L_x_133) ;  /* 0x0000000015087348 */ /* 0x000fea0003c00000 */
[----:B------:R0:W1:Y:S02]  /*0a30*/  SHFL.UP P0, R25, R24, R23, R22 ;  /* 0x0400001718197389 */ /* 0x0000640000000016 */
[----:B01----:R-:W-:Y:S05]  /*0a40*/  ENDCOLLECTIVE ;  /* 0x000000000000791b */ /* 0x003fea0003800000 */
.L_x_133:
[----:B------:R-:W-:Y:S05]  /*0a50*/  BRA `(.L_x_134) ;  /* 0xfffffff800647947 */ /* 0x000fea000383ffff */
.L_x_135:
        /* <DEDUP_REMOVED lines=10> */
.L_x_235:


//--------------------- .text._ZN3cub18CUB_300001_SM_10006detail10radix_sort30DeviceRadixSortHistogramKernelINS1_5radix10policy_hubIiiyE10Policy1000ELNS0_9SortOrderE1EiyNS1_21identity_decomposer_tEEEvPT2_PKT1_SA_iiT3_ --------------------------
	.section	.text._ZN3cub18CUB_300001_SM_10006detail10radix_sort30DeviceRadixSortHistogramKernelINS1_5radix10policy_hubIiiyE10Policy1000ELNS0_9SortOrderE1EiyNS1_21identity_decomposer_tEEEvPT2_PKT1_SA_iiT3_,"ax",@progbits
	.align	128
        .global         _ZN3cub18CUB_300001_SM_10006detail10radix_sort30DeviceRadixSortHistogramKernelINS1_5radix10policy_hubIiiyE10Policy1000ELNS0_9SortOrderE1EiyNS1_21identity_decomposer_tEEEvPT2_PKT1_SA_iiT3_
        .type           _ZN3cub18CUB_300001_SM_10006detail10radix_sort30DeviceRadixSortHistogramKernelINS1_5radix10policy_hubIiiyE10Policy1000ELNS0_9SortOrderE1EiyNS1_21identity_decomposer_tEEEvPT2_PKT1_SA_iiT3_,@function
        .size           _ZN3cub18CUB_300001_SM_10006detail10radix_sort30DeviceRadixSortHistogramKernelINS1_5radix10policy_hubIiiyE10Policy1000ELNS0_9SortOrderE1EiyNS1_21identity_decomposer_tEEEvPT2_PKT1_SA_iiT3_,(.L_x_236 - _ZN3cub18CUB_300001_SM_10006detail10radix_sort30DeviceRadixSortHistogramKernelINS1_5radix10policy_hubIiiyE10Policy1000ELNS0_9SortOrderE1EiyNS1_21identity_decomposer_tEEEvPT2_PKT1_SA_iiT3_)
        .other          _ZN3cub18CUB_300001_SM_10006detail10radix_sort30DeviceRadixSortHistogramKernelINS1_5radix10policy_hubIiiyE10Policy1000ELNS0_9SortOrderE1EiyNS1_21identity_decomposer_tEEEvPT2_PKT1_SA_iiT3_,@"STO_CUDA_ENTRY STV_DEFAULT"
_ZN3cub18CUB_300001_SM_10006detail10radix_sort30DeviceRadixSortHistogramKernelINS1_5radix10policy_hubIiiyE10Policy1000ELNS0_9SortOrderE1EiyNS1_21identity_decomposer_tEEEvPT2_PKT1_SA_iiT3_:
.text._ZN3cub18CUB_300001_SM_10006detail10radix_sort30DeviceRadixSortHistogramKernelINS1_5radix10policy_hubIiiyE10Policy1000ELNS0_9SortOrderE1EiyNS1_21identity_decomposer_tEEEvPT2_PKT1_SA_iiT3_:
[----:B------:R-:W-:Y:S01]  /*0000*/  LDC R1, c[0x0][0x37c] ;  /* 0x0000df00ff017b82 */ /* 0x000fe20000000800 */
[----:B------:R-:W0:Y:S02]  /*0010*/  LDCU.64 UR14, c[0x0][0x390] ;  /* 0x00007200ff0e77ac */ /* 0x000e240008000a00 */
[----:B0-----:R-:W-:-:S04]  /*0020*/  ISETP.NE.U32.AND P0, PT, RZ, UR14, PT ;  /* 0x0000000eff007c0c */ /* 0x001fc8000bf05070 */
[----:B------:R-:W-:-:S13]  /*0030*/  ISETP.NE.AND.EX P0, PT, RZ, UR15, PT, P0 ;  /* 0x0000000fff007c0c */ /* 0x000fda000bf05300 */
[----:B------:R-:W-:Y:S05]  /*0040*/  @!P0 EXIT ;  /* 0x000000000000894d */ /* 0x000fea0003800000 */
[----:B------:R-:W-:Y:S01]  /*0050*/  UIADD3 UR11, UP0, UPT, UR14, -0x1, URZ ;  /* 0xffffffff0e0b7890 */ /* 0x000fe2000ff1e0ff */
[----:B------:R-:W0:Y:S01]  /*0060*/  S2R R4, SR_TID.X ;  /* 0x0000000000047919 */ /* 0x000e220000002100 */
[----:B------:R-:W1:Y:S01]  /*0070*/  LDCU.64 UR4, c[0x0][0x398] ;  /* 0x00007300ff0477ac */ /* 0x000e620008000a00 */
[----:B------:R-:W2:Y:S01]  /*0080*/  S2UR UR7, SR_CgaCtaId ;  /* 0x00000000000779c3 */ /* 0x000ea20000008800 */
[----:B------:R-:W-:Y:S01]  /*0090*/  UIADD3.X UR12, UPT, UPT, UR15, -0x1, URZ, UP0, !UPT ;  /* 0xffffffff0f0c7890 */ /* 0x000fe200087fe4ff */
[----:B------:R-:W-:Y:S01]  /*00a0*/  UMOV UR6, 0x400 ;  /* 0x0000040000067882 */ /* 0x000fe20000000000 */
[----:B------:R-:W3:Y:S05]  /*00b0*/  LDCU.64 UR20, c[0x0][0x358] ;  /* 0x00006b00ff1477ac */ /* 0x000eea0008000a00 */
[----:B------:R-:W4:Y:S01]  /*00c0*/  S2UR UR8, SR_CTAID.X ;  /* 0x00000000000879c3 */ /* 0x000f220000002500 */
[----:B------:R-:W-:Y:S01]  /*00d0*/  USHF.R.U64 UR11, UR11, 0x1e, UR12 ;  /* 0x0000001e0b0b7899 */ /* 0x000fe2000800120c */
[----:B------:R-:W0:Y:S03]  /*00e0*/  LDCU UR28, c[0x0][0x370] ;  /* 0x00006e00ff1c77ac */ /* 0x000e260008000800 */
[----:B------:R-:W-:-:S02]  /*00f0*/  UIADD3 UR11, UP0, UPT, UR11, 0x1, URZ ;  /* 0x000000010b0b7890 */ /* 0x000fc4000ff1e0ff */
[----:B-1----:R-:W-:Y:S02]  /*0100*/  UIADD3 UR4, UPT, UPT, UR5, 0x7, -UR4 ;  /* 0x0000000705047890 */ /* 0x002fe4000fffe804 */
[----:B------:R-:W-:Y:S02]  /*0110*/  ULEA.HI.X UR12, UR12, URZ, URZ, 0x2, UP0 ;  /* 0x000000ff0c0c7291 */ /* 0x000fe400080f14ff */
[----:B------:R-:W-:Y:S02]  /*0120*/  UISETP.LT.U32.AND UP0, UPT, UR11, UR14, UPT ;  /* 0x0000000e0b00728c */ /* 0x000fe4000bf01070 */
[----:B------:R-:W-:Y:S02]  /*0130*/  USHF.R.S32.HI UR5, URZ, 0x1f, UR4 ;  /* 0x0000001fff057899 */ /* 0x000fe40008011404 */
[----:B------:R-:W-:Y:S02]  /*0140*/  UISETP.LT.U32.AND.EX UP0, UPT, UR12, UR15, UPT, UP0 ;  /* 0x0000000f0c00728c */ /* 0x000fe4000bf01100 */
[----:B------:R-:W-:-:S02]  /*0150*/  ULEA.HI UR5, UR5, UR4, URZ, 0x3 ;  /* 0x0000000405057291 */ /* 0x000fc4000f8f18ff */
[----:B------:R-:W-:Y:S01]  /*0160*/  USEL UR11, UR11, UR14, UP0 ;  /* 0x0000000e0b0b7287 */ /* 0x000fe20008000000 */
[C---:B0-----:R-:W-:Y:S01]  /*0170*/  VIADD R21, R4.reuse, 0x780 ;  /* 0x0000078004157836 */ /* 0x041fe20000000000 */
[----:B------:R-:W-:Y:S02]  /*0180*/  USEL UR12, UR12, UR15, UP0 ;  /* 0x0000000f0c0c7287 */ /* 0x000fe40008000000 */
[----:B------:R-:W-:Y:S02]  /*0190*/  UISETP.GE.AND UP0, UPT, UR4, 0x8, UPT ;  /* 0x000000080400788c */ /* 0x000fe4000bf06270 */
[----:B--2---:R-:W-:Y:S02]  /*01a0*/  ULEA UR6, UR7, UR6, 0x18 ;  /* 0x0000000607067291 */ /* 0x004fe4000f8ec0ff */
[----:B------:R-:W-:Y:S02]  /*01b0*/  USHF.R.S32.HI UR5, URZ, 0x3, UR5 ;  /* 0x00000003ff057899 */ /* 0x000fe40008011405 */
[----:B------:R-:W-:Y:S01]  /*01c0*/  PLOP3.LUT P0, PT, PT, PT, UP0, 0x80, 0x8 ;  /* 0x000000000008781c */ /* 0x000fe20003f0f008 */
[----:B----4-:R-:W-:Y:S01]  /*01d0*/  USHF.L.U32 UR8, UR8, 0xb, URZ ;  /* 0x0000000b08087899 */ /* 0x010fe200080006ff */
[C---:B------:R-:W-:Y:S01]  /*01e0*/  LEA R0, R4.reuse, UR6, 0x2 ;  /* 0x0000000604007c11 */ /* 0x040fe2000f8e10ff */
[----:B------:R-:W-:Y:S01]  /*01f0*/  UIADD3 UR22, UPT, UPT, UR5, -0x1, URZ ;  /* 0xffffffff05167890 */ /* 0x000fe2000fffe0ff */
[----:B------:R-:W-:Y:S01]  /*0200*/  ISETP.GT.U32.OR P0, PT, R4, 0xff, !P0 ;  /* 0x000000ff0400780c */ /* 0x000fe20004704470 */
[----:B------:R-:W-:-:S02]  /*0210*/  ULOP3.LUT UR23, UR5, 0xf, URZ, 0xc0, !UPT ;  /* 0x0000000f05177892 */ /* 0x000fc4000f8ec0ff */
[----:B------:R-:W-:Y:S01]  /*0220*/  ULOP3.LUT UR24, UR5, 0x7, URZ, 0xc0, !UPT ;  /* 0x0000000705187892 */ /* 0x000fe2000f8ec0ff */
[----:B------:R-:W-:Y:S01]  /*0230*/  P2R R20, PR, RZ, 0x1 ;  /* 0x00000001ff147803 */ /* 0x000fe20000000000 */
[----:B------:R-:W-:Y:S02]  /*0240*/  ULOP3.LUT UR25, UR5, 0x3, URZ, 0xc0, !UPT ;  /* 0x0000000305197892 */ /* 0x000fe4000f8ec0ff */
[----:B------:R-:W-:Y:S02]  /*0250*/  ULOP3.LUT UR26, UR5, 0xffffff0, URZ, 0xc0, !UPT ;  /* 0x0ffffff0051a7892 */ /* 0x000fe4000f8ec0ff */
[----:B------:R-:W-:Y:S02]  /*0260*/  ULOP3.LUT UR27, UR5, 0xffffff8, URZ, 0xc0, !UPT ;  /* 0x0ffffff8051b7892 */ /* 0x000fe4000f8ec0ff */
[----:B------:R-:W-:Y:S01]  /*0270*/  ULOP3.LUT UR9, UR5, 0x1, URZ, 0xc0, !UPT ;  /* 0x0000000105097892 */ /* 0x000fe2000f8ec0ff */
[----:B------:R-:W-:Y:S01]  /*0280*/  UMOV UR6, URZ ;  /* 0x000000ff00067c82 */ /* 0x000fe20008000000 */
[----:B---3--:R-:W-:-:S10]  /*0290*/  UMOV UR7, URZ ;  /* 0x000000ff00077c82 */ /* 0x008fd40008000000 */
.L_x_219:
[----:B------:R-:W-:Y:S01]  /*02a0*/  ISETP.NE.AND P0, PT, R20, RZ, PT ;  /* 0x000000ff1400720c */ /* 0x000fe20003f05270 */
[----:B------:R-:W-:-:S12]  /*02b0*/  BSSY.RECONVERGENT B0, `(.L_x_136) ;  /* 0x000007c000007945 */ /* 0x000fd80003800200 */
[----:B012345:R-:W-:Y:S05]  /*02c0*/  @P0 BRA `(.L_x_137) ;  /* 0x0000000400e80947 */ /* 0x03ffea0003800000 */
[----:B------:R-:W-:Y:S02]  /*02d0*/  IMAD.U32 R2, RZ, RZ, UR22 ;  /* 0x00000016ff027e24 */ /* 0x000fe4000f8e00ff */
[----:B------:R-:W-:-:S03]  /*02e0*/  IMAD.MOV.U32 R3, RZ, RZ, RZ ;  /* 0x000000ffff037224 */ /* 0x000fc600078e00ff */
[----:B------:R-:W-:-:S13]  /*02f0*/  ISETP.GE.U32.AND P1, PT, R2, 0xf, PT ;  /* 0x0000000f0200780c */ /* 0x000fda0003f26070 */
[----:B------:R-:W-:Y:S05]  /*0300*/  @!P1 BRA `(.L_x_138) ;  /* 0x00000000005c9947 */ /* 0x000fea0003800000 */
[----:B------:R-:W-:Y:S01]  /*0310*/  VIADD R2, R0, 0x2000 ;  /* 0x0000200000027836 */ /* 0x000fe20000000000 */
[----:B------:R-:W-:-:S12]  /*0320*/  UIADD3 UR4, UPT, UPT, -UR26, URZ, URZ ;  /* 0x000000ff1a047290 */ /* 0x000fd8000fffe1ff */
.L_x_139:
[----:B------:R-:W-:Y:S01]  /*0330*/  UIADD3 UR4, UPT, UPT, UR4, 0x10, URZ ;  /* 0x0000001004047890 */ /* 0x000fe2000fffe0ff */
[----:B------:R-:W-:Y:S03]  /*0340*/  STS [R2+-0x2000], RZ ;  /* 0xffe000ff02007388 */ /* 0x000fe60000000800 */
[----:B------:R-:W-:Y:S01]  /*0350*/  UISETP.NE.AND UP0, UPT, UR4, URZ, UPT ;  /* 0x000000ff0400728c */ /* 0x000fe2000bf05270 */
        /* <DEDUP_REMOVED lines=16> */
[----:B------:R-:W-:Y:S06]  /*0460*/  BRA.U UP0, `(.L_x_139) ;  /* 0xfffffffd00b07547 */ /* 0x000fec000b83ffff */
[----:B------:R-:W-:-:S07]  /*0470*/  IMAD.U32 R3, RZ, RZ, UR26 ;  /* 0x0000001aff037e24 */ /* 0x000fce000f8e00ff */
.L_x_138:
[----:B------:R-:W-:Y:S01]  /*0480*/  ISETP.NE.AND P0, PT, RZ, UR23, PT ;  /* 0x00000017ff007c0c */ /* 0x000fe2000bf05270 */
[----:B------:R-:W-:Y:S01]  /*0490*/  IMAD.U32 R6, RZ, RZ, UR24 ;  /* 0x00000018ff067e24 */ /* 0x000fe2000f8e00ff */
[----:B------:R-:W-:-:S03]  /*04a0*/  MOV R2, UR23 ;  /* 0x0000001700027c02 */ /* 0x000fc60008000f00 */
[----:B------:R-:W-:Y:S02]  /*04b0*/  VIADD R6, R6, 0xffffffff ;  /* 0xffffffff06067836 */ /* 0x000fe40000000000 */
[----:B------:R-:W-:-:S06]  /*04c0*/  VIADD R2, R2, 0xffffffff ;  /* 0xffffffff02027836 */ /* 0x000fcc0000000000 */
[----:B------:R-:W-:Y:S05]  /*04d0*/  @!P0 BRA `(.L_x_140) ;  /* 0x00000000007c8947 */ /* 0x000fea0003800000 */
[----:B------:R-:W-:Y:S01]  /*04e0*/  ISETP.GE.U32.AND P2, PT, R2, 0x7, PT ;  /* 0x000000070200780c */ /* 0x000fe20003f46070 */
[----:B------:R-:W-:-:S12]  /*04f0*/  UISETP.NE.AND UP0, UPT, UR24, URZ, UPT ;  /* 0x000000ff1800728c */ /* 0x000fd8000bf05270 */
[----:B------:R-:W-:Y:S05]  /*0500*/  @!P2 BRA `(.L_x_141) ;  /* 0x000000000028a947 */ /* 0x000fea0003800000 */
        /* <DEDUP_REMOVED lines=10> */
.L_x_141:
[----:B------:R-:W-:Y:S05]  /*05b0*/  BRA.U !UP0, `(.L_x_140) ;  /* 0x0000000108447547 */ /* 0x000fea000b800000 */
[----:B------:R-:W-:Y:S01]  /*05c0*/  ISETP.GE.U32.AND P2, PT, R6, 0x3, PT ;  /* 0x000000030600780c */ /* 0x000fe20003f46070 */
[----:B------:R-:W-:-:S12]  /*05d0*/  UISETP.NE.AND UP0, UPT, UR25, URZ, UPT ;  /* 0x000000ff1900728c */ /* 0x000fd8000bf05270 */
[C---:B0-----:R-:W-:Y:S02]  /*05e0*/  @P2 IMAD R5, R3.reuse, 0x400, R0 ;  /* 0x0000040003052824 */ /* 0x041fe400078e0200 */
[----:B------:R-:W-:-:S03]  /*05f0*/  @P2 VIADD R3, R3, 0x4 ;  /* 0x0000000403032836 */ /* 0x000fc60000000000 */
[----:B------:R1:W-:Y:S04]  /*0600*/  @P2 STS [R5], RZ ;  /* 0x000000ff05002388 */ /* 0x0003e80000000800 */
[----:B------:R1:W-:Y:S04]  /*0610*/  @P2 STS [R5+0x400], RZ ;  /* 0x000400ff05002388 */ /* 0x0003e80000000800 */
[----:B------:R1:W-:Y:S04]  /*0620*/  @P2 STS [R5+0x800], RZ ;  /* 0x000800ff05002388 */ /* 0x0003e80000000800 */
[----:B------:R1:W-:Y:S01]  /*0630*/  @P2 STS [R5+0xc00], RZ ;  /* 0x000c00ff05002388 */ /* 0x0003e20000000800 */
[----:B------:R-:W-:Y:S05]  /*0640*/  BRA.U !UP0, `(.L_x_140) ;  /* 0x0000000108207547 */ /* 0x000fea000b800000 */
[----:B------:R-:W-:Y:S01]  /*0650*/  IMAD R3, R3, 0x400, R0 ;  /* 0x0000040003037824 */ /* 0x000fe200078e0200 */
[----:B------:R-:W-:-:S04]  /*0660*/  UISETP.NE.AND UP0, UPT, UR25, 0x1, UPT ;  /* 0x000000011900788c */ /* 0x000fc8000bf05270 */
[----:B------:R2:W-:Y:S05]  /*0670*/  STS [R3], RZ ;  /* 0x000000ff03007388 */ /* 0x0005ea0000000800 */
[----:B------:R-:W-:Y:S05]  /*0680*/  BRA.U !UP0, `(.L_x_140) ;  /* 0x0000000108107547 */ /* 0x000fea000b800000 */
[----:B------:R-:W-:Y:S01]  /*0690*/  UISETP.NE.AND UP0, UPT, UR25, 0x2, UPT ;  /* 0x000000021900788c */ /* 0x000fe2000bf05270 */
[----:B------:R3:W-:Y:S05]  /*06a0*/  STS [R3+0x400], RZ ;  /* 0x000400ff03007388 */ /* 0x0007ea0000000800 */
[----:B------:R-:W-:-:S13]  /*06b0*/  PLOP3.LUT P2, PT, PT, PT, UP0, 0x80, 0x8 ;  /* 0x000000000008781c */ /* 0x000fda0003f4f008 */
[----:B------:R3:W-:Y:S02]  /*06c0*/  @P2 STS [R3+0x800], RZ ;  /* 0x000800ff03002388 */ /* 0x0007e40000000800 */
.L_x_140:
[----:B------:R-:W-:-:S13]  /*06d0*/  ISETP.GT.U32.AND P2, PT, R4, 0x7f, PT ;  /* 0x0000007f0400780c */ /* 0x000fda0003f44070 */
[----:B------:R-:W-:Y:S05]  /*06e0*/  @P2 BRA `(.L_x_137) ;  /* 0x0000000000e02947 */ /* 0x000fea0003800000 */
[----:B--23--:R-:W-:Y:S01]  /*06f0*/  HFMA2 R3, -RZ, RZ, 0, 0 ;  /* 0x00000000ff037431 */ /* 0x00cfe200000001ff */
[----:B------:R-:W-:Y:S06]  /*0700*/  @!P1 BRA `(.L_x_142) ;  /* 0x0000000000589947 */ /* 0x000fec0003800000 */
[----:B------:R-:W-:-:S07]  /*0710*/  IMAD.MOV.U32 R3, RZ, RZ, RZ ;  /* 0x000000ffff037224 */ /* 0x000fce00078e00ff */
.L_x_143:
[C---:B012---:R-:W-:Y:S02]  /*0720*/  IMAD R5, R3.reuse, 0x400, R0 ;  /* 0x0000040003057824 */ /* 0x047fe400078e0200 */
[----:B------:R-:W-:-:S03]  /*0730*/  VIADD R3, R3, 0x10 ;  /* 0x0000001003037836 */ /* 0x000fc60000000000 */
[----:B------:R2:W-:Y:S02]  /*0740*/  STS [R5+0x200], RZ ;  /* 0x000200ff05007388 */ /* 0x0005e40000000800 */
[----:B------:R-:W-:Y:S02]  /*0750*/  ISETP.NE.AND P1, PT, R3, UR26, PT ;  /* 0x0000001a03007c0c */ /* 0x000fe4000bf25270 */
[----:B------:R2:W-:Y:S04]  /*0760*/  STS [R5+0x600], RZ ;  /* 0x000600ff05007388 */ /* 0x0005e80000000800 */
        /* <DEDUP_REMOVED lines=13> */
[----:B------:R2:W-:Y:S01]  /*0840*/  STS [R5+0x3e00], RZ ;  /* 0x003e00ff05007388 */ /* 0x0005e20000000800 */
[----:B------:R-:W-:Y:S05]  /*0850*/  @P1 BRA `(.L_x_143) ;  /* 0xfffffffc00b01947 */ /* 0x000fea000383ffff */
[----:B------:R-:W-:-:S07]  /*0860*/  IMAD.U32 R3, RZ, RZ, UR26 ;  /* 0x0000001aff037e24 */ /* 0x000fce000f8e00ff */
.L_x_142:
[----:B------:R-:W-:Y:S05]  /*0870*/  @!P0 BRA `(.L_x_137) ;  /* 0x00000000007c8947 */ /* 0x000fea0003800000 */
[----:B------:R-:W-:Y:S01]  /*0880*/  ISETP.GE.U32.AND P0, PT, R2, 0x7, PT ;  /* 0x000000070200780c */ /* 0x000fe20003f06070 */
[----:B------:R-:W-:-:S12]  /*0890*/  UISETP.NE.AND UP0, UPT, UR24, URZ, UPT ;  /* 0x000000ff1800728c */ /* 0x000fd8000bf05270 */
[----:B------:R-:W-:Y:S05]  /*08a0*/  @!P0 BRA `(.L_x_144) ;  /* 0x0000000000288947 */ /* 0x000fea0003800000 */
[C---:B------:R-:W-:Y:S02]  /*08b0*/  IMAD R2, R3.reuse, 0x400, R0 ;  /* 0x0000040003027824 */ /* 0x040fe400078e0200 */
[----:B------:R-:W-:-:S03]  /*08c0*/  VIADD R3, R3, 0x8 ;  /* 0x0000000803037836 */ /* 0x000fc60000000000 */
[----:B------:R3:W-:Y:S04]  /*08d0*/  STS [R2+0x200], RZ ;  /* 0x000200ff02007388 */ /* 0x0007e80000000800 */
[----:B------:R3:W-:Y:S04]  /*08e0*/  STS [R2+0x600], RZ ;  /* 0x000600ff02007388 */ /* 0x0007e80000000800 */
[----:B------:R3:W-:Y:S04]  /*08f0*/  STS [R2+0xa00], RZ ;  /* 0x000a00ff02007388 */ /* 0x0007e80000000800 */
[----:B------:R3:W-:Y:S04]  /*0900*/  STS [R2+0xe00], RZ ;  /* 0x000e00ff02007388 */ /* 0x0007e80000000800 */
[----:B------:R3:W-:Y:S04]  /*0910*/  STS [R2+0x1200], RZ ;  /* 0x001200ff02007388 */ /* 0x0007e80000000800 */
[----:B------:R3:W-:Y:S04]  /*0920*/  STS [R2+0x1600], RZ ;  /* 0x001600ff02007388 */ /* 0x0007e80000000800 */
[----:B------:R3:W-:Y:S04]  /*0930*/  STS [R2+0x1a00], RZ ;  /* 0x001a00ff02007388 */ /* 0x0007e80000000800 */
[----:B------:R3:W-:Y:S02]  /*0940*/  STS [R2+0x1e00], RZ ;  /* 0x001e00ff02007388 */ /* 0x0007e40000000800 */
.L_x_144:
[----:B------:R-:W-:Y:S05]  /*0950*/  BRA.U !UP0, `(.L_x_137) ;  /* 0x0000000108447547 */ /* 0x000fea000b800000 */
[----:B------:R-:W-:Y:S01]  /*0960*/  ISETP.GE.U32.AND P0, PT, R6, 0x3, PT ;  /* 0x000000030600780c */ /* 0x000fe20003f06070 */
[----:B------:R-:W-:-:S12]  /*0970*/  UISETP.NE.AND UP0, UPT, UR25, URZ, UPT ;  /* 0x000000ff1900728c */ /* 0x000fd8000bf05270 */
[C---:B---3--:R-:W-:Y:S01]  /*0980*/  @P0 IMAD R2, R3.reuse, 0x400, R0 ;  /* 0x0000040003020824 */ /* 0x048fe200078e0200 */
[----:B------:R-:W-:-:S04]  /*0990*/  @P0 IADD3 R3, PT, PT, R3, 0x4, RZ ;  /* 0x0000000403030810 */ /* 0x000fc80007ffe0ff */
[----:B------:R4:W-:Y:S04]  /*09a0*/  @P0 STS [R2+0x200], RZ ;  /* 0x000200ff02000388 */ /* 0x0009e80000000800 */
[----:B------:R4:W-:Y:S04]  /*09b0*/  @P0 STS [R2+0x600], RZ ;  /* 0x000600ff02000388 */ /* 0x0009e80000000800 */
[----:B------:R4:W-:Y:S04]  /*09c0*/  @P0 STS [R2+0xa00], RZ ;  /* 0x000a00ff02000388 */ /* 0x0009e80000000800 */
[----:B------:R4:W-:Y:S01]  /*09d0*/  @P0 STS [R2+0xe00], RZ ;  /* 0x000e00ff02000388 */ /* 0x0009e20000000800 */
[----:B------:R-:W-:Y:S05]  /*09e0*/  BRA.U !UP0, `(.L_x_137) ;  /* 0x0000000108207547 */ /* 0x000fea000b800000 */
[----:B------:R-:W-:Y:S01]  /*09f0*/  IMAD R3, R3, 0x400, R0 ;  /* 0x0000040003037824 */ /* 0x000fe200078e0200 */
[----:B------:R-:W-:-:S04]  /*0a00*/  UISETP.NE.AND UP0, UPT, UR25, 0x1, UPT ;  /* 0x000000011900788c */ /* 0x000fc8000bf05270 */
[----:B------:R3:W-:Y:S05]  /*0a10*/  STS [R3+0x200], RZ ;  /* 0x000200ff03007388 */ /* 0x0007ea0000000800 */
[----:B------:R-:W-:Y:S05]  /*0a20*/  BRA.U !UP0, `(.L_x_137) ;  /* 0x0000000108107547 */ /* 0x000fea000b800000 */
[----:B------:R-:W-:Y:S01]  /*0a30*/  UISETP.NE.AND UP0, UPT, UR25, 0x2, UPT ;  /* 0x000000021900788c */ /* 0x000fe2000bf05270 */
[----:B------:R0:W-:Y:S05]  /*0a40*/  STS [R3+0x600], RZ ;  /* 0x000600ff03007388 */ /* 0x0001ea0000000800 */
[----:B------:R-:W-:-:S13]  /*0a50*/  PLOP3.LUT P0, PT, PT, PT, UP0, 0x80, 0x8 ;  /* 0x000000000008781c */ /* 0x000fda0003f0f008 */
[----:B------:R0:W-:Y:S02]  /*0a60*/  @P0 STS [R3+0xa00], RZ ;  /* 0x000a00ff03000388 */ /* 0x0001e40000000800 */
.L_x_137:
[----:B------:R-:W-:Y:S05]  /*0a70*/  BSYNC.RECONVERGENT B0 ;  /* 0x0000000000007941 */ /* 0x000fea0003800200 */
.L_x_136:
[----:B------:R-:W5:Y:S01]  /*0a80*/  LDCU.64 UR14, c[0x0][0x390] ;  /* 0x00007200ff0e77ac */ /* 0x000f620008000a00 */
[----:B------:R-:W-:Y:S02]  /*0a90*/  USHF.L.U32 UR4, UR6, 0x1e, URZ ;  /* 0x0000001e06047899 */ /* 0x000fe400080006ff */
[----:B------:R-:W-:Y:S02]  /*0aa0*/  USHF.L.U64.HI UR5, UR6, 0x1e, UR7 ;  /* 0x0000001e06057899 */ /* 0x000fe40008010207 */
[----:B-----5:R-:W-:-:S04]  /*0ab0*/  UIADD3 UR4, UP0, UPT, -UR4, UR14, URZ ;  /* 0x0000000e04047290 */ /* 0x020fc8000ff1e1ff */
[----:B------:R-:W-:Y:S02]  /*0ac0*/  UIADD3.X UR5, UPT, UPT, ~UR5, UR15, URZ, UP0, !UPT ;  /* 0x0000000f05057290 */ /* 0x000fe400087fe5ff */
[----:B------:R-:W-:-:S04]  /*0ad0*/  UISETP.LT.U32.AND UP0, UPT, UR4, 0x40000000, UPT ;  /* 0x400000000400788c */ /* 0x000fc8000bf01070 */
[----:B------:R-:W-:-:S04]  /*0ae0*/  UISETP.LT.U32.AND.EX UP0, UPT, UR5, URZ, UPT, UP0 ;  /* 0x000000ff0500728c */ /* 0x000fc8000bf01100 */
[----:B------:R-:W-:Y:S02]  /*0af0*/  USEL UR13, UR4, 0x40000000, UP0 ;  /* 0x40000000040d7887 */ /* 0x000fe40008000000 */
[----:B------:R-:W-:Y:S02]  /*0b00*/  USEL UR14, UR5, URZ, UP0 ;  /* 0x000000ff050e7287 */ /* 0x000fe40008000000 */
[----:B------:R-:W-:-:S04]  /*0b10*/  UISETP.GT.U32.AND UP0, UPT, UR13, UR8, UPT ;  /* 0x000000080d00728c */ /* 0x000fc8000bf04070 */
[----:B------:R-:W-:Y:S01]  /*0b20*/  UISETP.GT.U32.AND.EX UP0, UPT, UR14, URZ, UPT, UP0 ;  /* 0x000000ff0e00728c */ /* 0x000fe2000bf04100 */
[----:B------:R-:W-:Y:S08]  /*0b30*/  BAR.SYNC.DEFER_BLOCKING 0x0 ;  /* 0x0000000000007b1d */ /* 0x000ff00000010000 */
[----:B------:R-:W-:Y:S06]  /*0b40*/  BAR.SYNC.DEFER_BLOCKING 0x0 ;  /* 0x0000000000007b1d */ /* 0x000fec0000010000 */
[----:B------:R-:W-:Y:S05]  /*0b50*/  BRA.U !UP0, `(.L_x_145) ;  /* 0x0000000d082c7547 */ /* 0x000fea000b800000 */
[----:B------:R-:W-:Y:S01]  /*0b60*/  UMOV UR10, UR8 ;  /* 0x00000008000a7c82 */ /* 0x000fe20008000000 */
[----:B------:R-:W-:-:S05]  /*0b70*/  UMOV UR5, URZ ;  /* 0x000000ff00057c82 */ /* 0x000fca0008000000 */
.L_x_150:
[----:B-----5:R-:W5:Y:S01]  /*0b80*/  LDCU.64 UR18, c[0x0][0x390] ;  /* 0x00007200ff1277ac */ /* 0x020f620008000a00 */
[----:B------:R-:W-:Y:S02]  /*0b90*/  USHF.L.U32 UR15, UR6, 0x1e, URZ ;  /* 0x0000001e060f7899 */ /* 0x000fe400080006ff */
[----:B------:R-:W-:Y:S02]  /*0ba0*/  USHF.L.U64.HI UR16, UR6, 0x1e, UR7 ;  /* 0x0000001e06107899 */ /* 0x000fe40008010207 */
[----:B------:R-:W-:-:S04]  /*0bb0*/  UIADD3 UR15, UP0, UPT, UR10, UR15, URZ ;  /* 0x0000000f0a0f7290 */ /* 0x000fc8000ff1e0ff */
[----:B------:R-:W-:Y:S02]  /*0bc0*/  UIADD3.X UR16, UPT, UPT, UR5, UR16, URZ, UP0, !UPT ;  /* 0x0000001005107290 */ /* 0x000fe400087fe4ff */
[----:B------:R-:W-:Y:S02]  /*0bd0*/  ULEA UR10, UP0, UR28, UR10, 0xb ;  /* 0x0000000a1c0a7291 */ /* 0x000fe4000f8058ff */
[----:B-----5:R-:W-:Y:S02]  /*0be0*/  UIADD3 UR17, UP1, UPT, -UR15, UR18, URZ ;  /* 0x000000120f117290 */ /* 0x020fe4000ff3e1ff */
[----:B------:R-:W-:Y:S02]  /*0bf0*/  UIADD3.X UR5, UPT, UPT, URZ, UR5, URZ, UP0, !UPT ;  /* 0x00000005ff057290 */ /* 0x000fe400087fe4ff */
[----:B------:R-:W-:Y:S02]  /*0c00*/  UIADD3.X UR4, UPT, UPT, ~UR16, UR19, URZ, UP1, !UPT ;  /* 0x0000001310047290 */ /* 0x000fe40008ffe5ff */
[----:B------:R-:W-:-:S02]  /*0c10*/  UISETP.GE.U32.AND UP1, UPT, UR17, 0x800, UPT ;  /* 0x000008001100788c */ /* 0x000fc4000bf26070 */
[----:B------:R-:W-:Y:S02]  /*0c20*/  UISETP.GE.U32.AND UP0, UPT, UR10, UR13, UPT ;  /* 0x0000000d0a00728c */ /* 0x000fe4000bf06070 */
[----:B------:R-:W-:Y:S02]  /*0c30*/  UISETP.GE.U32.AND.EX UP1, UPT, UR4, URZ, UPT, UP1 ;  /* 0x000000ff0400728c */ /* 0x000fe4000bf26110 */
[----:B------:R-:W-:-:S07]  /*0c40*/  UISETP.GE.U32.AND.EX UP0, UPT, UR5, UR14, UPT, UP0 ;  /* 0x0000000e0500728c */ /* 0x000fce000bf06100 */
[----:B0-----:R-:W-:Y:S05]  /*0c50*/  BRA.U !UP1, `(.L_x_146) ;  /* 0x0000000109587547 */ /* 0x001fea000b800000 */
[----:B------:R-:W4:Y:S01]  /*0c60*/  LDCU.64 UR18, c[0x0][0x388] ;  /* 0x00007100ff1277ac */ /* 0x000f220008000a00 */
[----:B0-23--:R-:W-:-:S05]  /*0c70*/  IADD3 R3, P0, PT, R4, UR15, RZ ;  /* 0x0000000f04037c10 */ /* 0x00dfca000ff1e0ff */
[----:B------:R-:W-:Y:S01]  /*0c80*/  IMAD.X R6, RZ, RZ, UR16, P0 ;  /* 0x00000010ff067e24 */ /* 0x000fe200080e06ff */
[----:B----4-:R-:W-:-:S04]  /*0c90*/  LEA R2, P0, R3, UR18, 0x2 ;  /* 0x0000001203027c11 */ /* 0x010fc8000f8010ff */
        /* <DEDUP_REMOVED lines=18> */
.L_x_146:
[----:B------:R-:W4:Y:S01]  /*0dc0*/  LDCU.64 UR18, c[0x0][0x388] ;  /* 0x00007100ff1277ac */ /* 0x000f220008000a00 */
[C---:B012---:R-:W-:Y:S01]  /*0dd0*/  VIADD R5, R4.reuse, 0x100 ;  /* 0x0000010004057836 */ /* 0x047fe20000000000 */
[C---:B---3--:R-:W-:Y:S01]  /*0de0*/  IADD3 R3, P0, PT, R4.reuse, UR15, RZ ;  /* 0x0000000f04037c10 */ /* 0x048fe2000ff1e0ff */
[C---:B----4-:R-:W-:Y:S01]  /*0df0*/  VIADD R2, R4.reuse, 0x80 ;  /* 0x0000008004027836 */ /* 0x050fe20000000000 */
[C---:B------:R-:W-:Y:S01]  /*0e00*/  ISETP.GE.AND P1, PT, R4.reuse, UR17, PT ;  /* 0x0000001104007c0c */ /* 0x040fe2000bf26270 */
[----:B------:R-:W-:Y:S01]  /*0e10*/  VIADD R7, R4, 0x180 ;  /* 0x0000018004077836 */ /* 0x000fe20000000000 */
[----:B------:R-:W-:Y:S01]  /*0e20*/  ISETP.GE.AND P3, PT, R5, UR17, PT ;  /* 0x0000001105007c0c */ /* 0x000fe2000bf66270 */
[----:B------:R-:W-:Y:S01]  /*0e30*/  IMAD.X R6, RZ, RZ, UR16, P0 ;  /* 0x00000010ff067e24 */ /* 0x000fe200080e06ff */
[----:B------:R-:W-:Y:S01]  /*0e40*/  ISETP.GE.AND P2, PT, R2, UR17, PT ;  /* 0x0000001102007c0c */ /* 0x000fe2000bf46270 */
[----:B------:R-:W-:Y:S01]  /*0e50*/  VIADD R5, R4, 0x200 ;  /* 0x0000020004057836 */ /* 0x000fe20000000000 */
[----:B------:R-:W-:Y:S01]  /*0e60*/  ISETP.GE.AND P4, PT, R7, UR17, PT ;  /* 0x0000001107007c0c */ /* 0x000fe2000bf86270 */
[----:B------:R-:W-:-:S03]  /*0e70*/  IMAD.MOV.U32 R12, RZ, RZ, -0x80000000 ;  /* 0x80000000ff0c7424 */ /* 0x000fc600078e00ff */
[----:B------:R-:W-:Y:S01]  /*0e80*/  ISETP.GE.AND P5, PT, R5, UR17, PT ;  /* 0x0000001105007c0c */ /* 0x000fe2000bfa6270 */
[----:B------:R-:W-:Y:S01]  /*0e90*/  VIADD R5, R4, 0x300 ;  /* 0x0000030004057836 */ /* 0x000fe20000000000 */
[----:B------:R-:W-:-:S04]  /*0ea0*/  LEA R2, P0, R3, UR18, 0x2 ;  /* 0x0000001203027c11 */ /* 0x000fc8000f8010ff */
[----:B------:R-:W-:Y:S01]  /*0eb0*/  LEA.HI.X R3, R3, UR19, R6, 0x2, P0 ;  /* 0x0000001303037c11 */ /* 0x000fe200080f1406 */
[----:B------:R-:W-:Y:S01]  /*0ec0*/  IMAD.MOV.U32 R11, RZ, RZ, -0x80000000 ;  /* 0x80000000ff0b7424 */ /* 0x000fe200078e00ff */
[----:B------:R-:W-:-:S03]  /*0ed0*/  IADD3 R6, PT, PT, R4, 0x280, RZ ;  /* 0x0000028004067810 */ /* 0x000fc60007ffe0ff */
[----:B------:R1:W5:Y:S01]  /*0ee0*/  @!P1 LDG.E R12, desc[UR20][R2.64] ;  /* 0x00000014020c9981 */ /* 0x000362000c1e1900 */
[----:B------:R-:W-:Y:S01]  /*0ef0*/  ISETP.GE.AND P1, PT, R5, UR17, PT ;  /* 0x0000001105007c0c */ /* 0x000fe2000bf26270 */
[C---:B------:R-:W-:Y:S02]  /*0f00*/  VIADD R5, R4.reuse, 0x380 ;  /* 0x0000038004057836 */ /* 0x040fe40000000000 */
[----:B------:R-:W-:Y:S01]  /*0f10*/  IMAD.MOV.U32 R9, RZ, RZ, -0x80000000 ;  /* 0x80000000ff097424 */ /* 0x000fe200078e00ff */
[----:B------:R1:W5:Y:S01]  /*0f20*/  @!P2 LDG.E R11, desc[UR20][R2.64+0x200] ;  /* 0x00020014020ba981 */ /* 0x000362000c1e1900 */
[----:B------:R-:W-:Y:S01]  /*0f30*/  HFMA2 R8, -RZ, RZ, -0.0 , 0 ;  /* 0x80000000ff087431 */ /* 0x000fe200000001ff */
[----:B------:R-:W-:Y:S01]  /*0f40*/  ISETP.GE.AND P2, PT, R5, UR17, PT ;  /* 0x0000001105007c0c */ /* 0x000fe2000bf46270 */
[----:B------:R-:W-:Y:S01]  /*0f50*/  VIADD R5, R4, 0x480 ;  /* 0x0000048004057836 */ /* 0x000fe20000000000 */
[----:B------:R-:W-:Y:S01]  /*0f60*/  ISETP.GE.AND P0, PT, R6, UR17, PT ;  /* 0x0000001106007c0c */ /* 0x000fe2000bf06270 */
[----:B------:R-:W-:Y:S01]  /*0f70*/  IMAD.MOV.U32 R10, RZ, RZ, -0x80000000 ;  /* 0x80000000ff0a7424 */ /* 0x000fe200078e00ff */
[----:B------:R1:W5:Y:S01]  /*0f80*/  @!P4 LDG.E R9, desc[UR20][R2.64+0x600] ;  /* 0x000600140209c981 */ /* 0x000362000c1e1900 */
[----:B------:R-:W-:-:S02]  /*0f90*/  LOP3.LUT R6, R4, 0x400, RZ, 0xfc, !PT ;  /* 0x0000040004067812 */ /* 0x000fc400078efcff */
[----:B------:R-:W-:Y:S01]  /*0fa0*/  ISETP.GE.AND P4, PT, R5, UR17, PT ;  /* 0x0000001105007c0c */ /* 0x000fe2000bf86270 */
[----:B------:R-:W-:Y:S01]  /*0fb0*/  VIADD R5, R4, 0x500 ;  /* 0x0000050004057836 */ /* 0x000fe20000000000 */
[----:B------:R1:W5:Y:S01]  /*0fc0*/  @!P3 LDG.E R10, desc[UR20][R2.64+0x400] ;  /* 0x00040014020ab981 */ /* 0x000362000c1e1900 */
[----:B------:R-:W-:Y:S01]  /*0fd0*/  ISETP.GE.AND P3, PT, R6, UR17, PT ;  /* 0x0000001106007c0c */ /* 0x000fe2000bf66270 */
[----:B------:R-:W-:Y:S02]  /*0fe0*/  IMAD.MOV.U32 R6, RZ, RZ, -0x80000000 ;  /* 0x80000000ff067424 */ /* 0x000fe400078e00ff */
[----:B------:R1:W5:Y:S01]  /*0ff0*/  @!P5 LDG.E R8, desc[UR20][R2.64+0x800] ;  /* 0x000800140208d981 */ /* 0x000362000c1e1900 */
[----:B------:R-:W-:Y:S01]  /*1000*/  ISETP.GE.AND P5, PT, R5, UR17, PT ;  /* 0x0000001105007c0c */ /* 0x000fe2000bfa6270 */
[C---:B------:R-:W-:Y:S02]  /*1010*/  VIADD R5, R4.reuse, 0x600 ;  /* 0x0000060004057836 */ /* 0x040fe40000000000 */
[----:B------:R-:W-:Y:S01]  /*1020*/  IMAD.MOV.U32 R7, RZ, RZ, -0x80000000 ;  /* 0x80000000ff077424 */ /* 0x000fe200078e00ff */
[----:B------:R1:W5:Y:S01]  /*1030*/  @!P1 LDG.E R6, desc[UR20][R2.64+0xc00] ;  /* 0x000c001402069981 */ /* 0x000362000c1e1900 */
[----:B------:R-:W-:Y:S01]  /*1040*/  VIADD R13, R4, 0x580 ;  /* 0x00000580040d7836 */ /* 0x000fe20000000000 */
[----:B------:R-:W-:Y:S01]  /*1050*/  ISETP.GE.AND P1, PT, R5, UR17, PT ;  /* 0x0000001105007c0c */ /* 0x000fe2000bf26270 */
[----:B------:R-:W-:-:S02]  /*1060*/  IMAD.MOV.U32 R5, RZ, RZ, -0x80000000 ;  /* 0x80000000ff057424 */ /* 0x000fc400078e00ff */
[----:B------:R-:W-:Y:S01]  /*1070*/  IMAD.MOV.U32 R19, RZ, RZ, -0x80000000 ;  /* 0x80000000ff137424 */ /* 0x000fe200078e00ff */
[----:B------:R1:W5:Y:S01]  /*1080*/  @!P0 LDG.E R7, desc[UR20][R2.64+0xa00] ;  /* 0x000a001402078981 */ /* 0x000362000c1e1900 */
[----:B------:R-:W-:Y:S01]  /*1090*/  IMAD.MOV.U32 R18, RZ, RZ, -0x80000000 ;  /* 0x80000000ff127424 */ /* 0x000fe200078e00ff */
[----:B------:R-:W-:Y:S01]  /*10a0*/  ISETP.GE.AND P0, PT, R13, UR17, PT ;  /* 0x000000110d007c0c */ /* 0x000fe2000bf06270 */
[C---:B------:R-:W-:Y:S01]  /*10b0*/  VIADD R14, R4.reuse, 0x700 ;  /* 0x00000700040e7836 */ /* 0x040fe20000000000 */
[----:B------:R-:W-:Y:S01]  /*10c0*/  IADD3 R13, PT, PT, R4, 0x680, RZ ;  /* 0x00000680040d7810 */ /* 0x000fe20007ffe0ff */
[----:B------:R1:W5:Y:S03]  /*10d0*/  @!P2 LDG.E R5, desc[UR20][R2.64+0xe00] ;  /* 0x000e00140205a981 */ /* 0x000366000c1e1900 */
[----:B------:R-:W-:Y:S01]  /*10e0*/  ISETP.GE.AND P2, PT, R13, UR17, PT ;  /* 0x000000110d007c0c */ /* 0x000fe2000bf46270 */
[----:B------:R1:W5:Y:S01]  /*10f0*/  @!P3 LDG.E R19, desc[UR20][R2.64+0x1000] ;  /* 0x001000140213b981 */ /* 0x000362000c1e1900 */
[----:B------:R-:W-:-:S03]  /*1100*/  ISETP.GE.AND P3, PT, R14, UR17, PT ;  /* 0x000000110e007c0c */ /* 0x000fc6000bf66270 */
[----:B------:R1:W5:Y:S01]  /*1110*/  @!P4 LDG.E R18, desc[UR20][R2.64+0x1200] ;  /* 0x001200140212c981 */ /* 0x000362000c1e1900 */
[----:B------:R-:W-:Y:S01]  /*1120*/  ISETP.GE.AND P4, PT, R21, UR17, PT ;  /* 0x0000001115007c0c */ /* 0x000fe2000bf86270 */
[----:B------:R-:W-:Y:S01]  /*1130*/  IMAD.MOV.U32 R17, RZ, RZ, -0x80000000 ;  /* 0x80000000ff117424 */ /* 0x000fe200078e00ff */
[----:B------:R-:W-:Y:S01]  /*1140*/  MOV R14, 0x80000000 ;  /* 0x80000000000e7802 */ /* 0x000fe20000000f00 */
[----:B------:R-:W-:Y:S02]  /*1150*/  IMAD.MOV.U32 R16, RZ, RZ, -0x80000000 ;  /* 0x80000000ff107424 */ /* 0x000fe400078e00ff */
[----:B------:R-:W-:Y:S02]  /*1160*/  IMAD.MOV.U32 R22, RZ, RZ, -0x80000000 ;  /* 0x80000000ff167424 */ /* 0x000fe400078e00ff */
        /* <DEDUP_REMOVED lines=8> */
.L_x_147:
[----:B01----:R-:W0:Y:S02]  /*11f0*/  LDC.64 R2, c[0x0][0x398] ;  /* 0x0000e600ff027b82 */ /* 0x003e240000000a00 */
[----:B0-----:R-:W-:-:S13]  /*1200*/  ISETP.GT.AND P0, PT, R3, R2, PT ;  /* 0x000000020300720c */ /* 0x001fda0003f04270 */
[----:B------:R-:W-:Y:S05]  /*1210*/  @!P0 BRA `(.L_x_148) ;  /* 0x0000000400788947 */ /* 0x000fea0003800000 */
[----:B------:R-:W0:Y:S01]  /*1220*/  S2UR UR15, SR_CgaCtaId ;  /* 0x00000000000f79c3 */ /* 0x000e220000008800 */
[----:B-----5:R-:W-:Y:S01]  /*1230*/  LOP3.LUT R15, R15, 0x7fffffff, RZ, 0x3c, !PT ;  /* 0x7fffffff0f0f7812 */ /* 0x020fe200078e3cff */
[----:B------:R-:W-:Y:S01]  /*1240*/  UMOV UR4, 0x400 ;  /* 0x0000040000047882 */ /* 0x000fe20000000000 */
[----:B------:R-:W-:Y:S01]  /*1250*/  LOP3.LUT R14, R14, 0x7fffffff, RZ, 0x3c, !PT ;  /* 0x7fffffff0e0e7812 */ /* 0x000fe200078e3cff */
[----:B------:R-:W1:Y:S01]  /*1260*/  LDCU UR16, c[0x0][0x398] ;  /* 0x00007300ff1077ac */ /* 0x000e620008000800 */
[----:B------:R-:W-:Y:S02]  /*1270*/  LOP3.LUT R13, R13, 0x7fffffff, RZ, 0x3c, !PT ;  /* 0x7fffffff0d0d7812 */ /* 0x000fe400078e3cff */
[----:B------:R-:W-:Y:S02]  /*1280*/  LOP3.LUT R2, R22, 0x7fffffff, RZ, 0x3c, !PT ;  /* 0x7fffffff16027812 */ /* 0x000fe400078e3cff */
[----:B------:R-:W-:Y:S02]  /*1290*/  LOP3.LUT R16, R16, 0x7fffffff, RZ, 0x3c, !PT ;  /* 0x7fffffff10107812 */ /* 0x000fe400078e3cff */
[----:B------:R-:W-:-:S02]  /*12a0*/  LOP3.LUT R17, R17, 0x7fffffff, RZ, 0x3c, !PT ;  /* 0x7fffffff11117812 */ /* 0x000fc400078e3cff */
[----:B------:R-:W-:Y:S02]  /*12b0*/  LOP3.LUT R18, R18, 0x7fffffff, RZ, 0x3c, !PT ;  /* 0x7fffffff12127812 */ /* 0x000fe400078e3cff */
[----:B------:R-:W-:Y:S02]  /*12c0*/  LOP3.LUT R19, R19, 0x7fffffff, RZ, 0x3c, !PT ;  /* 0x7fffffff13137812 */ /* 0x000fe400078e3cff */
[----:B------:R-:W-:Y:S02]  /*12d0*/  LOP3.LUT R5, R5, 0x7fffffff, RZ, 0x3c, !PT ;  /* 0x7fffffff05057812 */ /* 0x000fe400078e3cff */
[----:B------:R-:W-:Y:S02]  /*12e0*/  LOP3.LUT R6, R6, 0x7fffffff, RZ, 0x3c, !PT ;  /* 0x7fffffff06067812 */ /* 0x000fe400078e3cff */
[----:B------:R-:W-:Y:S02]  /*12f0*/  LOP3.LUT R7, R7, 0x7fffffff, RZ, 0x3c, !PT ;  /* 0x7fffffff07077812 */ /* 0x000fe400078e3cff */
[----:B------:R-:W-:Y:S01]  /*1300*/  LOP3.LUT R8, R8, 0x7fffffff, RZ, 0x3c, !PT ;  /* 0x7fffffff08087812 */ /* 0x000fe200078e3cff */
[----:B0-----:R-:W-:Y:S01]  /*1310*/  ULEA UR15, UR15, UR4, 0x18 ;  /* 0x000000040f0f7291 */ /* 0x001fe2000f8ec0ff */
[----:B------:R-:W-:-:S02]  /*1320*/  LOP3.LUT R9, R9, 0x7fffffff, RZ, 0x3c, !PT ;  /* 0x7fffffff09097812 */ /* 0x000fc400078e3cff */
[----:B------:R-:W-:Y:S01]  /*1330*/  LOP3.LUT R10, R10, 0x7fffffff, RZ, 0x3c, !PT ;  /* 0x7fffffff0a0a7812 */ /* 0x000fe200078e3cff */
[----:B------:R-:W-:Y:S01]  /*1340*/  UMOV UR4, URZ ;  /* 0x000000ff00047c82 */ /* 0x000fe20008000000 */
[----:B------:R-:W-:Y:S02]  /*1350*/  LOP3.LUT R11, R11, 0x7fffffff, RZ, 0x3c, !PT ;  /* 0x7fffffff0b0b7812 */ /* 0x000fe400078e3cff */
[----:B-1----:R-:W-:-:S07]  /*1360*/  LOP3.LUT R12, R12, 0x7fffffff, RZ, 0x3c, !PT ;  /* 0x7fffffff0c0c7812 */ /* 0x002fce00078e3cff */
.L_x_149:
[----:B------:R-:W-:Y:S01]  /*1370*/  IMAD R22, RZ, RZ, -UR16 ;  /* 0x80000010ff167e24 */ /* 0x000fe2000f8e02ff */
[----:B0-----:R-:W-:Y:S01]  /*1380*/  SHF.R.U32.HI R23, RZ, UR16, R12 ;  /* 0x00000010ff177c19 */ /* 0x001fe2000801160c */
[----:B------:R-:W-:Y:S01]  /*1390*/  IMAD.MOV.U32 R25, RZ, RZ, -0x1 ;  /* 0xffffffffff197424 */ /* 0x000fe200078e00ff */
[----:B------:R-:W-:Y:S01]  /*13a0*/  ULEA UR17, UR4, UR15, 0xa ;  /* 0x0000000f04117291 */ /* 0x000fe2000f8e50ff */
[----:B------:R-:W-:Y:S01]  /*13b0*/  SHF.R.U32.HI R27, RZ, UR16, R10 ;  /* 0x00000010ff1b7c19 */ /* 0x000fe2000801160a */
[----:B------:R-:W-:Y:S01]  /*13c0*/  UIADD3 UR4, UPT, UPT, UR4, 0x1, URZ ;  /* 0x0000000104047890 */ /* 0x000fe2000fffe0ff */
[----:B------:R-:W-:Y:S02]  /*13d0*/  VIADDMNMX R22, R22, R3, 0x8, PT ;  /* 0x0000000816167446 */ /* 0x000fe40003800103 */
[----:B------:R-:W-:Y:S02]  /*13e0*/  SHF.R.U32.HI R29, RZ, UR16, R9 ;  /* 0x00000010ff1d7c19 */ /* 0x000fe40008011609 */
[----:B------:R-:W-:-:S02]  /*13f0*/  SHF.L.U32 R22, R25, R22, RZ ;  /* 0x0000001619167219 */ /* 0x000fc400000006ff */
[----:B------:R-:W-:Y:S02]  /*1400*/  SHF.R.U32.HI R25, RZ, UR16, R11 ;  /* 0x00000010ff197c19 */ /* 0x000fe4000801160b */
[-C--:B------:R-:W-:Y:S02]  /*1410*/  LOP3.LUT R23, R23, R22.reuse, RZ, 0x30, !PT ;  /* 0x0000001617177212 */ /* 0x080fe400078e30ff */
[-C--:B------:R-:W-:Y:S02]  /*1420*/  LOP3.LUT R25, R25, R22.reuse, RZ, 0x30, !PT ;  /* 0x0000001619197212 */ /* 0x080fe400078e30ff */
[----:B------:R-:W-:Y:S02]  /*1430*/  LOP3.LUT R27, R27, R22, RZ, 0x30, !PT ;  /* 0x000000161b1b7212 */ /* 0x000fe400078e30ff */
[----:B------:R-:W-:Y:S02]  /*1440*/  LEA R23, R23, UR17, 0x2 ;  /* 0x0000001117177c11 */ /* 0x000fe4000f8e10ff */
[----:B------:R-:W-:-:S02]  /*1450*/  LEA R25, R25, UR17, 0x2 ;  /* 0x0000001119197c11 */ /* 0x000fc4000f8e10ff */
[----:B------:R-:W-:Y:S01]  /*1460*/  LEA R27, R27, UR17, 0x2 ;  /* 0x000000111b1b7c11 */ /* 0x000fe2000f8e10ff */
[----:B------:R0:W-:Y:S01]  /*1470*/  ATOMS.POPC.INC.32 RZ, [R23+URZ] ;  /* 0x0000000017ff7f8c */ /* 0x0001e2000d8000ff */
[----:B------:R-:W-:Y:S02]  /*1480*/  SHF.R.U32.HI R24, RZ, UR16, R8 ;  /* 0x00000010ff187c19 */ /* 0x000fe40008011608 */
[----:B------:R-:W-:Y:S01]  /*1490*/  SHF.R.U32.HI R26, RZ, UR16, R7 ;  /* 0x00000010ff1a7c19 */ /* 0x000fe20008011607 */
[----:B------:R1:W-:Y:S01]  /*14a0*/  ATOMS.POPC.INC.32 RZ, [R25+URZ] ;  /* 0x0000000019ff7f8c */ /* 0x0003e2000d8000ff */
[-C--:B------:R-:W-:Y:S02]  /*14b0*/  LOP3.LUT R29, R29, R22.reuse, RZ, 0x30, !PT ;  /* 0x000000161d1d7212 */ /* 0x080fe400078e30ff */
[----:B------:R-:W-:Y:S01]  /*14c0*/  LOP3.LUT R24, R24, R22, RZ, 0x30, !PT ;  /* 0x0000001618187212 */ /* 0x000fe200078e30ff */
[----:B------:R2:W-:Y:S01]  /*14d0*/  ATOMS.POPC.INC.32 RZ, [R27+URZ] ;  /* 0x000000001bff7f8c */ /* 0x0005e2000d8000ff */
[----:B0-----:R-:W-:-:S02]  /*14e0*/  SHF.R.U32.HI R23, RZ, UR16, R6 ;  /* 0x00000010ff177c19 */ /* 0x001fc40008011606 */
[-C--:B------:R-:W-:Y:S02]  /*14f0*/  LOP3.LUT R26, R26, R22.reuse, RZ, 0x30, !PT ;  /* 0x000000161a1a7212 */ /* 0x080fe400078e30ff */
[----:B-1----:R-:W-:Y:S02]  /*1500*/  SHF.R.U32.HI R25, RZ, UR16, R5 ;  /* 0x00000010ff197c19 */ /* 0x002fe40008011605 */
[-C--:B------:R-:W-:Y:S02]  /*1510*/  LOP3.LUT R23, R23, R22.reuse, RZ, 0x30, !PT ;  /* 0x0000001617177212 */ /* 0x080fe400078e30ff */
[----:B--2---:R-:W-:Y:S02]  /*1520*/  SHF.R.U32.HI R27, RZ, UR16, R19 ;  /* 0x00000010ff1b7c19 */ /* 0x004fe40008011613 */
[----:B------:R-:W-:Y:S02]  /*1530*/  LEA R29, R29, UR17, 0x2 ;  /* 0x000000111d1d7c11 */ /* 0x000fe4000f8e10ff */
[----:B------:R-:W-:-:S02]  /*1540*/  LOP3.LUT R25, R25, R22, RZ, 0x30, !PT ;  /* 0x0000001619197212 */ /* 0x000fc400078e30ff */
[----:B------:R-:W-:Y:S01]  /*1550*/  LEA R24, R24, UR17, 0x2 ;  /* 0x0000001118187c11 */ /* 0x000fe2000f8e10ff */
[----:B------:R0:W-:Y:S01]  /*1560*/  ATOMS.POPC.INC.32 RZ, [R29+URZ] ;  /* 0x000000001dff7f8c */ /* 0x0001e2000d8000ff */
[----:B------:R-:W-:Y:S02]  /*1570*/  LOP3.LUT R27, R27, R22, RZ, 0x30, !PT ;  /* 0x000000161b1b7212 */ /* 0x000fe400078e30ff */
[----:B------:R-:W-:Y:S01]  /*1580*/  LEA R26, R26, UR17, 0x2 ;  /* 0x000000111a1a7c11 */ /* 0x000fe2000f8e10ff */
[----:B------:R1:W-:Y:S01]  /*1590*/  ATOMS.POPC.INC.32 RZ, [R24+URZ] ;  /* 0x0000000018ff7f8c */ /* 0x0003e2000d8000ff */
[----:B------:R-:W-:Y:S02]  /*15a0*/  LEA R23, R23, UR17, 0x2 ;  /* 0x0000001117177c11 */ /* 0x000fe4000f8e10ff */
[----:B------:R-:W-:Y:S01]  /*15b0*/  LEA R25, R25, UR17, 0x2 ;  /* 0x0000001119197c11 */ /* 0x000fe2000f8e10ff */
[----:B------:R2:W-:Y:S01]  /*15c0*/  ATOMS.POPC.INC.32 RZ, [R26+URZ] ;  /* 0x000000001aff7f8c */ /* 0x0005e2000d8000ff */
[----:B------:R-:W-:-:S02]  /*15d0*/  LEA R27, R27, UR17, 0x2 ;  /* 0x000000111b1b7c11 */ /* 0x000fc4000f8e10ff */
[----:B0-----:R-:W-:Y:S01]  /*15e0*/  SHF.R.U32.HI R29, RZ, UR16, R18 ;  /* 0x00000010ff1d7c19 */ /* 0x001fe20008011612 */
[----:B------:R0:W-:Y:S01]  /*15f0*/  ATOMS.POPC.INC.32 RZ, [R23+URZ] ;  /* 0x0000000017ff7f8c */ /* 0x0001e2000d8000ff */
[----:B-1----:R-:W-:Y:S02]  /*1600*/  SHF.R.U32.HI R24, RZ, UR16, R17 ;  /* 0x00000010ff187c19 */ /* 0x002fe40008011611 */
[----:B------:R-:W-:Y:S01]  /*1610*/  SHF.R.U32.HI R28, RZ, UR16, R15 ;  /* 0x00000010ff1c7c19 */ /* 0x000fe2000801160f */
[----:B------:R1:W-:Y:S01]  /*1620*/  ATOMS.POPC.INC.32 RZ, [R25+URZ] ;  /* 0x0000000019ff7f8c */ /* 0x0003e2000d8000ff */
[----:B--2---:R-:W-:Y:S02]  /*1630*/  SHF.R.U32.HI R26, RZ, UR16, R16 ;  /* 0x00000010ff1a7c19 */ /* 0x004fe40008011610 */
[----:B------:R-:W-:Y:S01]  /*1640*/  LOP3.LUT R29, R29, R22, RZ, 0x30, !PT ;  /* 0x000000161d1d7212 */ /* 0x000fe200078e30ff */
[----:B------:R2:W-:Y:S01]  /*1650*/  ATOMS.POPC.INC.32 RZ, [R27+URZ] ;  /* 0x000000001bff7f8c */ /* 0x0005e2000d8000ff */
[----:B0-----:R-:W-:-:S02]  /*1660*/  SHF.R.U32.HI R23, RZ, UR16, R2 ;  /* 0x00000010ff177c19 */ /* 0x001fc40008011602 */
[-C--:B------:R-:W-:Y:S02]  /*1670*/  LOP3.LUT R24, R24, R22.reuse, RZ, 0x30, !PT ;  /* 0x0000001618187212 */ /* 0x080fe400078e30ff */
[----:B-1----:R-:W-:Y:S02]  /*1680*/  SHF.R.U32.HI R25, RZ, UR16, R13 ;  /* 0x00000010ff197c19 */ /* 0x002fe4000801160d */
[-C--:B------:R-:W-:Y:S02]  /*1690*/  LOP3.LUT R26, R26, R22.reuse, RZ, 0x30, !PT ;  /* 0x000000161a1a7212 */ /* 0x080fe400078e30ff */
[----:B--2---:R-:W-:Y:S01]  /*16a0*/  SHF.R.U32.HI R27, RZ, UR16, R14 ;  /* 0x00000010ff1b7c19 */ /* 0x004fe2000801160e */
[----:B------:R-:W-:Y:S01]  /*16b0*/  UIADD3 UR16, UPT, UPT, UR16, 0x8, URZ ;  /* 0x0000000810107890 */ /* 0x000fe2000fffe0ff */
[----:B------:R-:W-:Y:S02]  /*16c0*/  LOP3.LUT R23, R23, R22, RZ, 0x30, !PT ;  /* 0x0000001617177212 */ /* 0x000fe400078e30ff */
[----:B------:R-:W-:-:S02]  /*16d0*/  LEA R29, R29, UR17, 0x2 ;  /* 0x000000111d1d7c11 */ /* 0x000fc4000f8e10ff */
[-C--:B------:R-:W-:Y:S02]  /*16e0*/  LOP3.LUT R25, R25, R22.reuse, RZ, 0x30, !PT ;  /* 0x0000001619197212 */ /* 0x080fe400078e30ff */
[----:B------:R-:W-:Y:S01]  /*16f0*/  ISETP.LE.AND P0, PT, R3, UR16, PT ;  /* 0x0000001003007c0c */ /* 0x000fe2000bf03270 */
[----:B------:R0:W-:Y:S01]  /*1700*/  ATOMS.POPC.INC.32 RZ, [R29+URZ] ;  /* 0x000000001dff7f8c */ /* 0x0001e2000d8000ff */
[----:B------:R-:W-:Y:S02]  /*1710*/  LEA R24, R24, UR17, 0x2 ;  /* 0x0000001118187c11 */ /* 0x000fe4000f8e10ff */
[-C--:B------:R-:W-:Y:S02]  /*1720*/  LOP3.LUT R27, R27, R22.reuse, RZ, 0x30, !PT ;  /* 0x000000161b1b7212 */ /* 0x080fe400078e30ff */
[----:B------:R-:W-:Y:S01]  /*1730*/  LEA R26, R26, UR17, 0x2 ;  /* 0x000000111a1a7c11 */ /* 0x000fe2000f8e10ff */
[----:B------:R0:W-:Y:S01]  /*1740*/  ATOMS.POPC.INC.32 RZ, [R24+URZ] ;  /* 0x0000000018ff7f8c */ /* 0x0001e2000d8000ff */
[----:B------:R-:W-:-:S02]  /*1750*/  LOP3.LUT R28, R28, R22, RZ, 0x30, !PT ;  /* 0x000000161c1c7212 */ /* 0x000fc400078e30ff */
[----:B------:R-:W-:Y:S01]  /*1760*/  LEA R23, R23, UR17, 0x2 ;  /* 0x0000001117177c11 */ /* 0x000fe2000f8e10ff */
[----:B------:R0:W-:Y:S01]  /*1770*/  ATOMS.POPC.INC.32 RZ, [R26+URZ] ;  /* 0x000000001aff7f8c */ /* 0x0001e2000d8000ff */
[----:B------:R-:W-:Y:S02]  /*1780*/  LEA R25, R25, UR17, 0x2 ;  /* 0x0000001119197c11 */ /* 0x000fe4000f8e10ff */
[----:B------:R-:W-:Y:S01]  /*1790*/  LEA R27, R27, UR17, 0x2 ;  /* 0x000000111b1b7c11 */ /* 0x000fe2000f8e10ff */
[----:B------:R0:W-:Y:S01]  /*17a0*/  ATOMS.POPC.INC.32 RZ, [R23+URZ] ;  /* 0x0000000017ff7f8c */ /* 0x0001e2000d8000ff */
[----:B------:R-:W-:-:S03]  /*17b0*/  LEA R28, R28, UR17, 0x2 ;  /* 0x000000111c1c7c11 */ /* 0x000fc6000f8e10ff */
[----:B------:R0:W-:Y:S04]  /*17c0*/  ATOMS.POPC.INC.32 RZ, [R25+URZ] ;  /* 0x0000000019ff7f8c */ /* 0x0001e8000d8000ff */
[----:B------:R0:W-:Y:S04]  /*17d0*/  ATOMS.POPC.INC.32 RZ, [R27+URZ] ;  /* 0x000000001bff7f8c */ /* 0x0001e8000d8000ff */
[----:B------:R0:W-:Y:S01]  /*17e0*/  ATOMS.POPC.INC.32 RZ, [R28+URZ] ;  /* 0x000000001cff7f8c */ /* 0x0001e2000d8000ff */
[----:B------:R-:W-:Y:S05]  /*17f0*/  @!P0 BRA `(.L_x_149) ;  /* 0xfffffff800dc8947 */ /* 0x000fea000383ffff */
.L_x_148:
[----:B------:R-:W-:Y:S05]  /*1800*/  BRA.U !UP0, `(.L_x_150) ;  /* 0xfffffff108dc7547 */ /* 0x000fea000b83ffff */
.L_x_145:
[----:B------:R-:W-:Y:S01]  /*1810*/  BAR.SYNC.DEFER_BLOCKING 0x0 ;  /* 0x0000000000007b1d */ /* 0x000fe20000010000 */
[----:B------:R-:W-:-:S05]  /*1820*/  ISETP.NE.AND P0, PT, R20, RZ, PT ;  /* 0x000000ff1400720c */ /* 0x000fca0003f05270 */
[----:B------:R-:W-:Y:S08]  /*1830*/  BSSY.RECONVERGENT B0, `(.L_x_151) ;  /* 0x0000164000007945 */ /* 0x000ff00003800200 */
[----:B------:R-:W-:Y:S05]  /*1840*/  @P0 BRA `(.L_x_152) ;  /* 0x0000001400880947 */ /* 0x000fea0003800000 */
[----:B------:R-:W-:Y:S01]  /*1850*/  UISETP.GE.U32.AND UP0, UPT, UR22, 0x7, UPT ;  /* 0x000000071600788c */ /* 0x000fe2000bf06070 */
[----:B0-23--:R-:W-:-:S08]  /*1860*/  IMAD.MOV.U32 R3, RZ, RZ, RZ ;  /* 0x000000ffff037224 */ /* 0x00dfd000078e00ff */
[----:B------:R-:W-:Y:S05]  /*1870*/  BRA.U !UP0, `(.L_x_153) ;  /* 0x00000005085c7547 */ /* 0x000fea000b800000 */
[----:B----4-:R-:W0:Y:S01]  /*1880*/  LDC.64 R2, c[0x0][0x380] ;  /* 0x0000e000ff027b82 */ /* 0x010e220000000a00 */
[----:B-1---5:R-:W-:-:S07]  /*1890*/  IMAD.MOV.U32 R5, RZ, RZ, RZ ;  /* 0x000000ffff057224 */ /* 0x022fce00078e00ff */
.L_x_170:
[----:B----4-:R-:W-:Y:S01]  /*18a0*/  IMAD R7, R5, 0x400, R0 ;  /* 0x0000040005077824 */ /* 0x010fe200078e0200 */
[----:B------:R-:W-:Y:S04]  /*18b0*/  BSSY.RECONVERGENT B1, `(.L_x_154) ;  /* 0x000000f000017945 */ /* 0x000fe80003800200 */
[----:B01----:R-:W1:Y:S04]  /*18c0*/  LDS R18, [R7] ;  /* 0x0000000007127984 */ /* 0x003e680000000800 */
[----:B--23--:R2:W3:Y:S04]  /*18d0*/  LDS R9, [R7+0x400] ;  /* 0x0004000007097984 */ /* 0x00c4e80000000800 */
[----:B------:R2:W4:Y:S04]  /*18e0*/  LDS R22, [R7+0x800] ;  /* 0x0008000007167984 */ /* 0x0005280000000800 */
[----:B------:R2:W0:Y:S04]  /*18f0*/  LDS R14, [R7+0xc00] ;  /* 0x000c0000070e7984 */ /* 0x0004280000000800 */
[----:B------:R2:W0:Y:S04]  /*1900*/  LDS R12, [R7+0x1000] ;  /* 0x00100000070c7984 */ /* 0x0004280000000800 */
[----:B------:R2:W0:Y:S04]  /*1910*/  LDS R6, [R7+0x1400] ;  /* 0x0014000007067984 */ /* 0x0004280000000800 */
[----:B------:R2:W0:Y:S04]  /*1920*/  LDS R8, [R7+0x1800] ;  /* 0x0018000007087984 */ /* 0x0004280000000800 */
[----:B------:R2:W0:Y:S01]  /*1930*/  LDS R10, [R7+0x1c00] ;  /* 0x001c0000070a7984 */ /* 0x0004220000000800 */
[----:B-1----:R-:W-:-:S13]  /*1940*/  ISETP.NE.AND P0, PT, R18, RZ, PT ;  /* 0x000000ff1200720c */ /* 0x002fda0003f05270 */
[----:B--234-:R-:W-:Y:S05]  /*1950*/  @!P0 BRA `(.L_x_155) ;  /* 0x0000000000108947 */ /* 0x01cfea0003800000 */
[----:B------:R-:W-:Y:S01]  /*1960*/  LEA R17, R5, R4, 0x8 ;  /* 0x0000000405117211 */ /* 0x000fe200078e40ff */
[----:B------:R-:W-:-:S04]  /*1970*/  IMAD.MOV.U32 R19, RZ, RZ, RZ ;  /* 0x000000ffff137224 */ /* 0x000fc800078e00ff */
[----:B0-----:R-:W-:-:S05]  /*1980*/  IMAD.WIDE.U32 R16, R17, 0x8, R2 ;  /* 0x0000000811107825 */ /* 0x001fca00078e0002 */
[----:B------:R1:W-:Y:S02]  /*1990*/  REDG.E.ADD.64.STRONG.GPU desc[UR20][R16.64], R18 ;  /* 0x000000121000798e */ /* 0x0003e4000c12e514 */
.L_x_155:
[----:B------:R-:W-:Y:S05]  /*19a0*/  BSYNC.RECONVERGENT B1 ;  /* 0x0000000000017941 */ /* 0x000fea0003800200 */
.L_x_154:
[----:B------:R-:W-:Y:S01]  /*19b0*/  ISETP.NE.AND P6, PT, R9, RZ, PT ;  /* 0x000000ff0900720c */ /* 0x000fe20003fc5270 */
[----:B------:R-:W-:Y:S01]  /*19c0*/  BSSY.RECONVERGENT B1, `(.L_x_156) ;  /* 0x000000e000017945 */ /* 0x000fe20003800200 */
[----:B------:R-:W-:Y:S02]  /*19d0*/  ISETP.NE.AND P0, PT, R22, RZ, PT ;  /* 0x000000ff1600720c */ /* 0x000fe40003f05270 */
[----:B0-----:R-:W-:Y:S02]  /*19e0*/  ISETP.NE.AND P1, PT, R14, RZ, PT ;  /* 0x000000ff0e00720c */ /* 0x001fe40003f25270 */
[----:B------:R-:W-:Y:S02]  /*19f0*/  ISETP.NE.AND P2, PT, R12, RZ, PT ;  /* 0x000000ff0c00720c */ /* 0x000fe40003f45270 */
[----:B------:R-:W-:Y:S02]  /*1a00*/  ISETP.NE.AND P3, PT, R6, RZ, PT ;  /* 0x000000ff0600720c */ /* 0x000fe40003f65270 */
[----:B------:R-:W-:-:S02]  /*1a10*/  ISETP.NE.AND P4, PT, R8, RZ, PT ;  /* 0x000000ff0800720c */ /* 0x000fc40003f85270 */
[----:B------:R-:W-:Y:S01]  /*1a20*/  ISETP.NE.AND P5, PT, R10, RZ, PT ;  /* 0x000000ff0a00720c */ /* 0x000fe20003fa5270 */
[----:B------:R-:W-:-:S12]  /*1a30*/  @!P6 BRA `(.L_x_157) ;  /* 0x000000000018e947 */ /* 0x000fd80003800000 */
[----:B-1----:R-:W-:Y:S02]  /*1a40*/  IMAD R17, R5, 0x100, R4 ;  /* 0x0000010005117824 */ /* 0x002fe400078e0204 */
[----:B------:R-:W-:Y:S02]  /*1a50*/  IMAD.MOV.U32 R18, RZ, RZ, R9 ;  /* 0x000000ffff127224 */ /* 0x000fe400078e0009 */
[----:B------:R-:W-:Y:S02]  /*1a60*/  VIADD R17, R17, 0x100 ;  /* 0x0000010011117836 */ /* 0x000fe40000000000 */
[----:B------:R-:W-:Y:S02]  /*1a70*/  IMAD.MOV.U32 R19, RZ, RZ, RZ ;  /* 0x000000ffff137224 */ /* 0x000fe400078e00ff */
[----:B------:R-:W-:-:S05]  /*1a80*/  IMAD.WIDE.U32 R16, R17, 0x8, R2 ;  /* 0x0000000811107825 */ /* 0x000fca00078e0002 */
[----:B------:R0:W-:Y:S02]  /*1a90*/  REDG.E.ADD.64.STRONG.GPU desc[UR20][R16.64], R18 ;  /* 0x000000121000798e */ /* 0x0001e4000c12e514 */
.L_x_157:
[----:B------:R-:W-:Y:S05]  /*1aa0*/  BSYNC.RECONVERGENT B1 ;  /* 0x0000000000017941 */ /* 0x000fea0003800200 */
.L_x_156:
[----:B------:R-:W-:Y:S04]  /*1ab0*/  BSSY.RECONVERGENT B1, `(.L_x_158) ;  /* 0x0000007000017945 */ /* 0x000fe80003800200 */
[----:B------:R-:W-:Y:S05]  /*1ac0*/  @!P0 BRA `(.L_x_159) ;  /* 0x0000000000148947 */ /* 0x000fea0003800000 */
[----:B01----:R-:W-:Y:S02]  /*1ad0*/  IMAD R17, R5, 0x100, R4 ;  /* 0x0000010005117824 */ /* 0x003fe400078e0204 */
[----:B------:R-:W-:-:S03]  /*1ae0*/  IMAD.MOV.U32 R23, RZ, RZ, RZ ;  /* 0x000000ffff177224 */ /* 0x000fc600078e00ff */
[----:B------:R-:W-:-:S05]  /*1af0*/  IADD3 R17, PT, PT, R17, 0x200, RZ ;  /* 0x0000020011117810 */ /* 0x000fca0007ffe0ff */
[----:B------:R-:W-:-:S05]  /*1b00*/  IMAD.WIDE.U32 R16, R17, 0x8, R2 ;  /* 0x0000000811107825 */ /* 0x000fca00078e0002 */
[----:B------:R2:W-:Y:S02]  /*1b10*/  REDG.E.ADD.64.STRONG.GPU desc[UR20][R16.64], R22 ;  /* 0x000000161000798e */ /* 0x0005e4000c12e514 */
.L_x_159:
[----:B------:R-:W-:Y:S05]  /*1b20*/  BSYNC.RECONVERGENT B1 ;  /* 0x0000000000017941 */ /* 0x000fea0003800200 */
.L_x_158:
[----:B------:R-:W-:Y:S04]  /*1b30*/  BSSY.RECONVERGENT B1, `(.L_x_160) ;  /* 0x0000007000017945 */ /* 0x000fe80003800200 */
[----:B------:R-:W-:Y:S05]  /*1b40*/  @!P1 BRA `(.L_x_161) ;  /* 0x0000000000149947 */ /* 0x000fea0003800000 */
[----:B012---:R-:W-:Y:S02]  /*1b50*/  IMAD R17, R5, 0x100, R4 ;  /* 0x0000010005117824 */ /* 0x007fe400078e0204 */
[----:B------:R-:W-:Y:S02]  /*1b60*/  IMAD.MOV.U32 R15, RZ, RZ, RZ ;  /* 0x000000ffff0f7224 */ /* 0x000fe400078e00ff */
[----:B------:R-:W-:-:S04]  /*1b70*/  VIADD R17, R17, 0x300 ;  /* 0x0000030011117836 */ /* 0x000fc80000000000 */
[----:B------:R-:W-:-:S05]  /*1b80*/  IMAD.WIDE.U32 R16, R17, 0x8, R2 ;  /* 0x0000000811107825 */ /* 0x000fca00078e0002 */
[----:B------:R3:W-:Y:S02]  /*1b90*/  REDG.E.ADD.64.STRONG.GPU desc[UR20][R16.64], R14 ;  /* 0x0000000e1000798e */ /* 0x0007e4000c12e514 */
.L_x_161:
[----:B------:R-:W-:Y:S05]  /*1ba0*/  BSYNC.RECONVERGENT B1 ;  /* 0x0000000000017941 */ /* 0x000fea0003800200 */
.L_x_160:
[----:B------:R-:W-:Y:S04]  /*1bb0*/  BSSY.RECONVERGENT B1, `(.L_x_162) ;  /* 0x0000007000017945 */ /* 0x000fe80003800200 */
[----:B------:R-:W-:Y:S05]  /*1bc0*/  @!P2 BRA `(.L_x_163) ;  /* 0x000000000014a947 */ /* 0x000fea0003800000 */
[----:B---3--:R-:W-:Y:S02]  /*1bd0*/  IMAD R15, R5, 0x100, R4 ;  /* 0x00000100050f7824 */ /* 0x008fe400078e0204 */
[----:B------:R-:W-:Y:S02]  /*1be0*/  HFMA2 R13, -RZ, RZ, 0, 0 ;  /* 0x00000000ff0d7431 */ /* 0x000fe400000001ff */
[----:B------:R-:W-:-:S04]  /*1bf0*/  VIADD R15, R15, 0x400 ;  /* 0x000004000f0f7836 */ /* 0x000fc80000000000 */
[----:B------:R-:W-:-:S05]  /*1c00*/  IMAD.WIDE.U32 R14, R15, 0x8, R2 ;  /* 0x000000080f0e7825 */ /* 0x000fca00078e0002 */
[----:B------:R4:W-:Y:S02]  /*1c10*/  REDG.E.ADD.64.STRONG.GPU desc[UR20][R14.64], R12 ;  /* 0x0000000c0e00798e */ /* 0x0009e4000c12e514 */
.L_x_163:
[----:B------:R-:W-:Y:S05]  /*1c20*/  BSYNC.RECONVERGENT B1 ;  /* 0x0000000000017941 */ /* 0x000fea0003800200 */
.L_x_162:
[----:B------:R-:W-:Y:S04]  /*1c30*/  BSSY.RECONVERGENT B1, `(.L_x_164) ;  /* 0x0000007000017945 */ /* 0x000fe80003800200 */
[----:B------:R-:W-:Y:S05]  /*1c40*/  @!P3 BRA `(.L_x_165) ;  /* 0x000000000014b947 */ /* 0x000fea0003800000 */
[----:B----4-:R-:W-:Y:S02]  /*1c50*/  IMAD R13, R5, 0x100, R4 ;  /* 0x00000100050d7824 */ /* 0x010fe400078e0204 */
[----:B------:R-:W-:Y:S02]  /*1c60*/  IMAD.MOV.U32 R7, RZ, RZ, RZ ;  /* 0x000000ffff077224 */ /* 0x000fe400078e00ff */
[----:B------:R-:W-:-:S04]  /*1c70*/  VIADD R13, R13, 0x500 ;  /* 0x000005000d0d7836 */ /* 0x000fc80000000000 */
[----:B------:R-:W-:-:S05]  /*1c80*/  IMAD.WIDE.U32 R12, R13, 0x8, R2 ;  /* 0x000000080d0c7825 */ /* 0x000fca00078e0002 */
[----:B------:R4:W-:Y:S02]  /*1c90*/  REDG.E.ADD.64.STRONG.GPU desc[UR20][R12.64], R6 ;  /* 0x000000060c00798e */ /* 0x0009e4000c12e514 */
.L_x_165:
[----:B------:R-:W-:Y:S05]  /*1ca0*/  BSYNC.RECONVERGENT B1 ;  /* 0x0000000000017941 */ /* 0x000fea0003800200 */
.L_x_164:
[----:B------:R-:W-:Y:S04]  /*1cb0*/  BSSY.RECONVERGENT B1, `(.L_x_166) ;  /* 0x0000007000017945 */ /* 0x000fe80003800200 */
[----:B------:R-:W-:Y:S05]  /*1cc0*/  @!P4 BRA `(.L_x_167) ;  /* 0x000000000014c947 */ /* 0x000fea0003800000 */
[----:B----4-:R-:W-:Y:S02]  /*1cd0*/  IMAD R7, R5, 0x100, R4 ;  /* 0x0000010005077824 */ /* 0x010fe400078e0204 */
[----:B------:R-:W-:Y:S02]  /*1ce0*/  IMAD.MOV.U32 R9, RZ, RZ, RZ ;  /* 0x000000ffff097224 */ /* 0x000fe400078e00ff */
[----:B------:R-:W-:-:S04]  /*1cf0*/  VIADD R7, R7, 0x600 ;  /* 0x0000060007077836 */ /* 0x000fc80000000000 */
[----:B------:R-:W-:-:S05]  /*1d00*/  IMAD.WIDE.U32 R6, R7, 0x8, R2 ;  /* 0x0000000807067825 */ /* 0x000fca00078e0002 */
[----:B------:R4:W-:Y:S02]  /*1d10*/  REDG.E.ADD.64.STRONG.GPU desc[UR20][R6.64], R8 ;  /* 0x000000080600798e */ /* 0x0009e4000c12e514 */
.L_x_167:
[----:B------:R-:W-:Y:S05]  /*1d20*/  BSYNC.RECONVERGENT B1 ;  /* 0x0000000000017941 */ /* 0x000fea0003800200 */
.L_x_166:
[----:B------:R-:W-:Y:S04]  /*1d30*/  BSSY.RECONVERGENT B1, `(.L_x_168) ;  /* 0x0000007000017945 */ /* 0x000fe80003800200 */
[----:B------:R-:W-:Y:S05]  /*1d40*/  @!P5 BRA `(.L_x_169) ;  /* 0x000000000014d947 */ /* 0x000fea0003800000 */
[----:B----4-:R-:W-:Y:S01]  /*1d50*/  LEA R7, R5, R4, 0x8 ;  /* 0x0000000405077211 */ /* 0x010fe200078e40ff */
[----:B------:R-:W-:-:S04]  /*1d60*/  IMAD.MOV.U32 R11, RZ, RZ, RZ ;  /* 0x000000ffff0b7224 */ /* 0x000fc800078e00ff */
[----:B------:R-:W-:-:S04]  /*1d70*/  VIADD R7, R7, 0x700 ;  /* 0x0000070007077836 */ /* 0x000fc80000000000 */
[----:B------:R-:W-:-:S05]  /*1d80*/  IMAD.WIDE.U32 R6, R7, 0x8, R2 ;  /* 0x0000000807067825 */ /* 0x000fca00078e0002 */
[----:B------:R4:W-:Y:S02]  /*1d90*/  REDG.E.ADD.64.STRONG.GPU desc[UR20][R6.64], R10 ;  /* 0x0000000a0600798e */ /* 0x0009e4000c12e514 */
.L_x_169:
[----:B------:R-:W-:Y:S05]  /*1da0*/  BSYNC.RECONVERGENT B1 ;  /* 0x0000000000017941 */ /* 0x000fea0003800200 */
.L_x_168:
[----:B------:R-:W-:-:S05]  /*1db0*/  VIADD R5, R5, 0x8 ;  /* 0x0000000805057836 */ /* 0x000fca0000000000 */
[----:B------:R-:W-:-:S13]  /*1dc0*/  ISETP.NE.AND P0, PT, R5, UR27, PT ;  /* 0x0000001b05007c0c */ /* 0x000fda000bf05270 */
[----:B------:R-:W-:Y:S05]  /*1dd0*/  @P0 BRA `(.L_x_170) ;  /* 0xfffffff800b00947 */ /* 0x000fea000383ffff */
[----:B------:R-:W-:-:S07]  /*1de0*/  IMAD.U32 R3, RZ, RZ, UR27 ;  /* 0x0000001bff037e24 */ /* 0x000fce000f8e00ff */
.L_x_153:
[----:B------:R-:W-:Y:S02]  /*1df0*/  UISETP.NE.AND UP0, UPT, UR24, URZ, UPT ;  /* 0x000000ff1800728c */ /* 0x000fe4000bf05270 */
[----:B----45:R-:W-:Y:S02]  /*1e00*/  IMAD.U32 R8, RZ, RZ, UR24 ;  /* 0x00000018ff087e24 */ /* 0x030fe4000f8e00ff */
[----:B-1----:R-:W-:-:S03]  /*1e10*/  IMAD.U32 R5, RZ, RZ, UR25 ;  /* 0x00000019ff057e24 */ /* 0x002fc6000f8e00ff */
[----:B------:R-:W-:Y:S01]  /*1e20*/  IADD3 R8, PT, PT, R8, -0x1, RZ ;  /* 0xffffffff08087810 */ /* 0x000fe20007ffe0ff */
[----:B------:R-:W-:Y:S01]  /*1e30*/  VIADD R5, R5, 0xffffffff ;  /* 0xffffffff05057836 */ /* 0x000fe20000000000 */
[----:B------:R-:W-:Y:S06]  /*1e40*/  BRA.U !UP0, `(.L_x_171) ;  /* 0x0000000508707547 */ /* 0x000fec000b800000 */
[----:B------:R-:W-:-:S13]  /*1e50*/  ISETP.GE.U32.AND P0, PT, R8, 0x3, PT ;  /* 0x000000030800780c */ /* 0x000fda0003f06070 */
[----:B------:R-:W-:Y:S05]  /*1e60*/  @!P0 BRA `(.L_x_172) ;  /* 0x0000000000bc8947 */ /* 0x000fea0003800000 */
[----:B------:R-:W-:Y:S01]  /*1e70*/  IMAD R7, R3, 0x400, R0 ;  /* 0x0000040003077824 */ /* 0x000fe200078e0200 */
[----:B------:R-:W-:Y:S04]  /*1e80*/  BSSY.RECONVERGENT B1, `(.L_x_173) ;  /* 0x000000f000017945 */ /* 0x000fe80003800200 */
[----:B------:R-:W1:Y:S04]  /*1e90*/  LDS R12, [R7] ;  /* 0x00000000070c7984 */ /* 0x000e680000000800 */
[----:B------:R-:W4:Y:S04]  /*1ea0*/  LDS R9, [R7+0x400] ;  /* 0x0004000007097984 */ /* 0x000f280000000800 */
[----:B------:R-:W5:Y:S04]  /*1eb0*/  LDS R6, [R7+0x800] ;  /* 0x0008000007067984 */ /* 0x000f680000000800 */
[----:B------:R-:W0:Y:S01]  /*1ec0*/  LDS R2, [R7+0xc00] ;  /* 0x000c000007027984 */ /* 0x000e220000000800 */
[----:B-1----:R-:W-:-:S02]  /*1ed0*/  ISETP.NE.AND P0, PT, R12, RZ, PT ;  /* 0x000000ff0c00720c */ /* 0x002fc40003f05270 */
[----:B----4-:R-:W-:Y:S02]  /*1ee0*/  ISETP.NE.AND P1, PT, R9, RZ, PT ;  /* 0x000000ff0900720c */ /* 0x010fe40003f25270 */
[----:B-----5:R-:W-:Y:S02]  /*1ef0*/  ISETP.NE.AND P2, PT, R6, RZ, PT ;  /* 0x000000ff0600720c */ /* 0x020fe40003f45270 */
[----:B0-----:R-:W-:-:S07]  /*1f00*/  ISETP.NE.AND P3, PT, R2, RZ, PT ;  /* 0x000000ff0200720c */ /* 0x001fce0003f65270 */
[----:B------:R-:W-:Y:S06]  /*1f10*/  @!P0 BRA `(.L_x_174) ;  /* 0x0000000000148947 */ /* 0x000fec0003800000 */
[----:B------:R-:W0:Y:S01]  /*1f20*/  LDC.64 R10, c[0x0][0x380] ;  /* 0x0000e000ff0a7b82 */ /* 0x000e220000000a00 */
[----:B------:R-:W-:Y:S02]  /*1f30*/  IMAD R7, R3, 0x100, R4 ;  /* 0x0000010003077824 */ /* 0x000fe400078e0204 */
[----:B------:R-:W-:Y:S02]  /*1f40*/  IMAD.MOV.U32 R13, RZ, RZ, RZ ;  /* 0x000000ffff0d7224 */ /* 0x000fe400078e00ff */
[----:B0-----:R-:W-:-:S05]  /*1f50*/  IMAD.WIDE.U32 R10, R7, 0x8, R10 ;  /* 0x00000008070a7825 */ /* 0x001fca00078e000a */
[----:B------:R0:W-:Y:S02]  /*1f60*/  REDG.E.ADD.64.STRONG.GPU desc[UR20][R10.64], R12 ;  /* 0x0000000c0a00798e */ /* 0x0001e4000c12e514 */
.L_x_174:
[----:B------:R-:W-:Y:S05]  /*1f70*/  BSYNC.RECONVERGENT B1 ;  /* 0x0000000000017941 */ /* 0x000fea0003800200 */
.L_x_173:
[----:B------:R-:W-:Y:S04]  /*1f80*/  BSSY.RECONVERGENT B1, `(.L_x_175) ;  /* 0x0000009000017945 */ /* 0x000fe80003800200 */
[----:B------:R-:W-:Y:S05]  /*1f90*/  @!P1 BRA `(.L_x_176) ;  /* 0x00000000001c9947 */ /* 0x000fea0003800000 */
[----:B0-----:R-:W0:Y:S01]  /*1fa0*/  LDC.64 R10, c[0x0][0x380] ;  /* 0x0000e000ff0a7b82 */ /* 0x001e220000000a00 */
[----:B------:R-:W-:Y:S01]  /*1fb0*/  IMAD R7, R3, 0x100, R4 ;  /* 0x0000010003077824 */ /* 0x000fe200078e0204 */
[----:B------:R-:W-:Y:S01]  /*1fc0*/  MOV R12, R9 ;  /* 0x00000009000c7202 */ /* 0x000fe20000000f00 */
[----:B------:R-:W-:Y:S02]  /*1fd0*/  IMAD.MOV.U32 R13, RZ, RZ, RZ ;  /* 0x000000ffff0d7224 */ /* 0x000fe400078e00ff */
[----:B------:R-:W-:-:S04]  /*1fe0*/  VIADD R7, R7, 0x100 ;  /* 0x0000010007077836 */ /* 0x000fc80000000000 */
[----:B0-----:R-:W-:-:S05]  /*1ff0*/  IMAD.WIDE.U32 R10, R7, 0x8, R10 ;  /* 0x00000008070a7825 */ /* 0x001fca00078e000a */
[----:B------:R1:W-:Y:S02]  /*2000*/  REDG.E.ADD.64.STRONG.GPU desc[UR20][R10.64], R12 ;  /* 0x0000000c0a00798e */ /* 0x0003e4000c12e514 */
.L_x_176:
[----:B------:R-:W-:Y:S05]  /*2010*/  BSYNC.RECONVERGENT B1 ;  /* 0x0000000000017941 */ /* 0x000fea0003800200 */
.L_x_175:
[----:B------:R-:W-:Y:S04]  /*2020*/  BSSY.RECONVERGENT B1, `(.L_x_177) ;  /* 0x0000008000017945 */ /* 0x000fe80003800200 */
[----:B------:R-:W-:Y:S05]  /*2030*/  @!P2 BRA `(.L_x_178) ;  /* 0x000000000018a947 */ /* 0x000fea0003800000 */
[----:B01----:R-:W0:Y:S01]  /*2040*/  LDC.64 R10, c[0x0][0x380] ;  /* 0x0000e000ff0a7b82 */ /* 0x003e220000000a00 */
[----:B------:R-:W-:-:S04]  /*2050*/  IMAD R7, R3, 0x100, R4 ;  /* 0x0000010003077824 */ /* 0x000fc800078e0204 */
[----:B------:R-:W-:-:S04]  /*2060*/  VIADD R7, R7, 0x200 ;  /* 0x0000020007077836 */ /* 0x000fc80000000000 */
[----:B0-----:R-:W-:-:S04]  /*2070*/  IMAD.WIDE.U32 R10, R7, 0x8, R10 ;  /* 0x00000008070a7825 */ /* 0x001fc800078e000a */
[----:B------:R-:W-:-:S05]  /*2080*/  IMAD.MOV.U32 R7, RZ, RZ, RZ ;  /* 0x000000ffff077224 */ /* 0x000fca00078e00ff */
[----:B------:R4:W-:Y:S02]  /*2090*/  REDG.E.ADD.64.STRONG.GPU desc[UR20][R10.64], R6 ;  /* 0x000000060a00798e */ /* 0x0009e4000c12e514 */
.L_x_178:
[----:B------:R-:W-:Y:S05]  /*20a0*/  BSYNC.RECONVERGENT B1 ;  /* 0x0000000000017941 */ /* 0x000fea0003800200 */
.L_x_177:
[----:B------:R-:W-:Y:S04]  /*20b0*/  BSSY.RECONVERGENT B1, `(.L_x_179) ;  /* 0x0000009000017945 */ /* 0x000fe80003800200 */
[----:B------:R-:W-:Y:S05]  /*20c0*/  @!P3 BRA `(.L_x_180) ;  /* 0x00000000001cb947 */ /* 0x000fea0003800000 */
[----:B----4-:R-:W4:Y:S01]  /*20d0*/  LDC.64 R6, c[0x0][0x380] ;  /* 0x0000e000ff067b82 */ /* 0x010f220000000a00 */
[----:B------:R-:W-:Y:S01]  /*20e0*/  IMAD R9, R3, 0x100, R4 ;  /* 0x0000010003097824 */ /* 0x000fe200078e0204 */
[----:B01----:R-:W-:Y:S01]  /*20f0*/  MOV R10, R2 ;  /* 0x00000002000a7202 */ /* 0x003fe20000000f00 */
[----:B------:R-:W-:Y:S02]  /*2100*/  IMAD.MOV.U32 R11, RZ, RZ, RZ ;  /* 0x000000ffff0b7224 */ /* 0x000fe400078e00ff */
[----:B------:R-:W-:-:S04]  /*2110*/  VIADD R9, R9, 0x300 ;  /* 0x0000030009097836 */ /* 0x000fc80000000000 */
[----:B----4-:R-:W-:-:S05]  /*2120*/  IMAD.WIDE.U32 R6, R9, 0x8, R6 ;  /* 0x0000000809067825 */ /* 0x010fca00078e0006 */
[----:B------:R0:W-:Y:S02]  /*2130*/  REDG.E.ADD.64.STRONG.GPU desc[UR20][R6.64], R10 ;  /* 0x0000000a0600798e */ /* 0x0001e4000c12e514 */
.L_x_180:
[----:B------:R-:W-:Y:S05]  /*2140*/  BSYNC.RECONVERGENT B1 ;  /* 0x0000000000017941 */ /* 0x000fea0003800200 */
.L_x_179:
[----:B------:R-:W-:-:S07]  /*2150*/  VIADD R3, R3, 0x4 ;  /* 0x0000000403037836 */ /* 0x000fce0000000000 */
.L_x_172:
[----:B------:R-:W-:Y:S01]  /*2160*/  UISETP.NE.AND UP0, UPT, UR25, URZ, UPT ;  /* 0x000000ff1900728c */ /* 0x000fe2000bf05270 */
[----:B------:R-:W-:Y:S08]  /*2170*/  BSSY.RECONVERGENT B1, `(.L_x_171) ;  /* 0x0000029000017945 */ /* 0x000ff00003800200 */
[----:B------:R-:W-:Y:S05]  /*2180*/  BRA.U !UP0, `(.L_x_181) ;  /* 0x00000001089c7547 */ /* 0x000fea000b800000 */
[----:B------:R-:W-:-:S13]  /*2190*/  ISETP.NE.AND P0, PT, R5, RZ, PT ;  /* 0x000000ff0500720c */ /* 0x000fda0003f05270 */
[----:B------:R-:W-:Y:S05]  /*21a0*/  @!P0 BRA `(.L_x_182) ;  /* 0x0000000000648947 */ /* 0x000fea0003800000 */
[----:B0---4-:R-:W-:Y:S01]  /*21b0*/  IMAD R6, R3, 0x400, R0 ;  /* 0x0000040003067824 */ /* 0x011fe200078e0200 */
[----:B------:R-:W-:Y:S04]  /*21c0*/  BSSY.RECONVERGENT B2, `(.L_x_183) ;  /* 0x000000c000027945 */ /* 0x000fe80003800200 */
[----:B------:R-:W0:Y:S04]  /*21d0*/  LDS R2, [R6] ;  /* 0x0000000006027984 */ /* 0x000e280000000800 */
[----:B------:R-:W4:Y:S01]  /*21e0*/  LDS R9, [R6+0x400] ;  /* 0x0004000006097984 */ /* 0x000f220000000800 */
[----:B0-----:R-:W-:-:S02]  /*21f0*/  ISETP.NE.AND P0, PT, R2, RZ, PT ;  /* 0x000000ff0200720c */ /* 0x001fc40003f05270 */
[----:B----4-:R-:W-:-:S11]  /*2200*/  ISETP.NE.AND P1, PT, R9, RZ, PT ;  /* 0x000000ff0900720c */ /* 0x010fd60003f25270 */
[----:B------:R-:W-:Y:S05]  /*2210*/  @!P0 BRA `(.L_x_184) ;  /* 0x0000000000188947 */ /* 0x000fea0003800000 */
[----:B------:R-:W0:Y:S01]  /*2220*/  LDC.64 R6, c[0x0][0x380] ;  /* 0x0000e000ff067b82 */ /* 0x000e220000000a00 */
[----:B-1----:R-:W-:-:S04]  /*2230*/  IMAD R11, R3, 0x100, R4 ;  /* 0x00000100030b7824 */ /* 0x002fc800078e0204 */
[----:B0-----:R-:W-:-:S04]  /*2240*/  IMAD.WIDE.U32 R10, R11, 0x8, R6 ;  /* 0x000000080b0a7825 */ /* 0x001fc800078e0006 */
[----:B------:R-:W-:Y:S02]  /*2250*/  IMAD.MOV.U32 R6, RZ, RZ, R2 ;  /* 0x000000ffff067224 */ /* 0x000fe400078e0002 */
[----:B------:R-:W-:-:S05]  /*2260*/  IMAD.MOV.U32 R7, RZ, RZ, RZ ;  /* 0x000000ffff077224 */ /* 0x000fca00078e00ff */
[----:B------:R0:W-:Y:S02]  /*2270*/  REDG.E.ADD.64.STRONG.GPU desc[UR20][R10.64], R6 ;  /* 0x000000060a00798e */ /* 0x0001e4000c12e514 */
.L_x_184:
[----:B------:R-:W-:Y:S05]  /*2280*/  BSYNC.RECONVERGENT B2 ;  /* 0x0000000000027941 */ /* 0x000fea0003800200 */
.L_x_183:
[----:B------:R-:W-:Y:S04]  /*2290*/  BSSY.RECONVERGENT B2, `(.L_x_185) ;  /* 0x0000009000027945 */ /* 0x000fe80003800200 */
[----:B------:R-:W-:Y:S05]  /*22a0*/  @!P1 BRA `(.L_x_186) ;  /* 0x00000000001c9947 */ /* 0x000fea0003800000 */
[----:B0-----:R-:W0:Y:S01]  /*22b0*/  LDC.64 R6, c[0x0][0x380] ;  /* 0x0000e000ff067b82 */ /* 0x001e220000000a00 */
[----:B------:R-:W-:-:S05]  /*22c0*/  LEA R2, R3, R4, 0x8 ;  /* 0x0000000403027211 */ /* 0x000fca00078e40ff */
[----:B-1----:R-:W-:-:S04]  /*22d0*/  VIADD R11, R2, 0x100 ;  /* 0x00000100020b7836 */ /* 0x002fc80000000000 */
[----:B0-----:R-:W-:-:S04]  /*22e0*/  IMAD.WIDE.U32 R10, R11, 0x8, R6 ;  /* 0x000000080b0a7825 */ /* 0x001fc800078e0006 */
[----:B------:R-:W-:Y:S02]  /*22f0*/  IMAD.MOV.U32 R6, RZ, RZ, R9 ;  /* 0x000000ffff067224 */ /* 0x000fe400078e0009 */
[----:B------:R-:W-:-:S05]  /*2300*/  IMAD.MOV.U32 R7, RZ, RZ, RZ ;  /* 0x000000ffff077224 */ /* 0x000fca00078e00ff */
[----:B------:R4:W-:Y:S02]  /*2310*/  REDG.E.ADD.64.STRONG.GPU desc[UR20][R10.64], R6 ;  /* 0x000000060a00798e */ /* 0x0009e4000c12e514 */
.L_x_186:
[----:B------:R-:W-:Y:S05]  /*2320*/  BSYNC.RECONVERGENT B2 ;  /* 0x0000000000027941 */ /* 0x000fea0003800200 */
.L_x_185:
[----:B------:R-:W-:-:S07]  /*2330*/  VIADD R3, R3, 0x2 ;  /* 0x0000000203037836 */ /* 0x000fce0000000000 */
.L_x_182:
[----:B------:R-:W-:-:S09]  /*2340*/  UISETP.NE.AND UP0, UPT, UR9, URZ, UPT ;  /* 0x000000ff0900728c */ /* 0x000fd2000bf05270 */
[----:B------:R-:W-:Y:S05]  /*2350*/  BRA.U !UP0, `(.L_x_181) ;  /* 0x0000000108287547 */ /* 0x000fea000b800000 */
[----:B------:R-:W-:-:S05]  /*2360*/  IMAD R2, R3, 0x400, R0 ;  /* 0x0000040003027824 */ /* 0x000fca00078e0200 */
[----:B------:R-:W5:Y:S02]  /*2370*/  LDS R9, [R2] ;  /* 0x0000000002097984 */ /* 0x000f640000000800 */
[----:B-----5:R-:W-:-:S13]  /*2380*/  ISETP.NE.AND P0, PT, R9, RZ, PT ;  /* 0x000000ff0900720c */ /* 0x020fda0003f05270 */
[----:B------:R-:W-:Y:S05]  /*2390*/  @!P0 BRA `(.L_x_181) ;  /* 0x0000000000188947 */ /* 0x000fea0003800000 */
[----:B0---4-:R-:W0:Y:S01]  /*23a0*/  LDC.64 R6, c[0x0][0x380] ;  /* 0x0000e000ff067b82 */ /* 0x011e220000000a00 */
[----:B------:R-:W-:-:S04]  /*23b0*/  IMAD R3, R3, 0x100, R4 ;  /* 0x0000010003037824 */ /* 0x000fc800078e0204 */
[----:B0-----:R-:W-:Y:S01]  /*23c0*/  IMAD.WIDE.U32 R2, R3, 0x8, R6 ;  /* 0x0000000803027825 */ /* 0x001fe200078e0006 */
[----:B------:R-:W-:-:S03]  /*23d0*/  MOV R6, R9 ;  /* 0x0000000900067202 */ /* 0x000fc60000000f00 */
[----:B------:R-:W-:-:S05]  /*23e0*/  IMAD.MOV.U32 R7, RZ, RZ, RZ ;  /* 0x000000ffff077224 */ /* 0x000fca00078e00ff */
[----:B------:R0:W-:Y:S02]  /*23f0*/  REDG.E.ADD.64.STRONG.GPU desc[UR20][R2.64], R6 ;  /* 0x000000060200798e */ /* 0x0001e4000c12e514 */
.L_x_181:
[----:B------:R-:W-:Y:S05]  /*2400*/  BSYNC.RECONVERGENT B1 ;  /* 0x0000000000017941 */ /* 0x000fea0003800200 */
.L_x_171:
[----:B------:R-:W-:-:S13]  /*2410*/  ISETP.GT.U32.AND P0, PT, R4, 0x7f, PT ;  /* 0x0000007f0400780c */ /* 0x000fda0003f04070 */
[----:B------:R-:W-:Y:S05]  /*2420*/  @P0 BRA `(.L_x_152) ;  /* 0x0000000800900947 */ /* 0x000fea0003800000 */
[----:B------:R-:W-:Y:S01]  /*2430*/  UISETP.GE.U32.AND UP0, UPT, UR22, 0x7, UPT ;  /* 0x000000071600788c */ /* 0x000fe2000bf06070 */
[----:B0-----:R-:W-:-:S08]  /*2440*/  IMAD.MOV.U32 R3, RZ, RZ, RZ ;  /* 0x000000ffff037224 */ /* 0x001fd000078e00ff */
[----:B------:R-:W-:Y:S05]  /*2450*/  BRA.U !UP0, `(.L_x_187) ;  /* 0x0000000508147547 */ /* 0x000fea000b800000 */
[----:B------:R-:W0:Y:S01]  /*2460*/  LDC.64 R2, c[0x0][0x380] ;  /* 0x0000e000ff027b82 */ /* 0x000e220000000a00 */
[----:B------:R-:W-:-:S07]  /*2470*/  IMAD.MOV.U32 R9, RZ, RZ, RZ ;  /* 0x000000ffff097224 */ /* 0x000fce00078e00ff */
.L_x_204:
[C---:B01--4-:R-:W-:Y:S01]  /*2480*/  IMAD R11, R9.reuse, 0x400, R0 ;  /* 0x00000400090b7824 */ /* 0x053fe200078e0200 */
[----:B------:R-:W-:Y:S01]  /*2490*/  BSSY.RECONVERGENT B1, `(.L_x_188) ;  /* 0x0000011000017945 */ /* 0x000fe20003800200 */
[C---:B--23--:R-:W-:Y:S02]  /*24a0*/  IMAD R7, R9.reuse, 0x100, R4 ;  /* 0x0000010009077824 */ /* 0x04cfe400078e0204 */
[----:B------:R-:W-:Y:S01]  /*24b0*/  VIADD R9, R9, 0x8 ;  /* 0x0000000809097836 */ /* 0x000fe20000000000 */
[----:B---3--:R-:W1:Y:S01]  /*24c0*/  LDS R14, [R11+0x200] ;  /* 0x000200000b0e7984 */ /* 0x008e620000000800 */
[----:B0-----:R-:W-:-:S03]  /*24d0*/  IMAD.WIDE.U32 R6, R7, 0x8, R2 ;  /* 0x0000000807067825 */ /* 0x001fc600078e0002 */
[----:B------:R-:W0:Y:S04]  /*24e0*/  LDS R13, [R11+0x600] ;  /* 0x000600000b0d7984 */ /* 0x000e280000000800 */
[----:B--2---:R2:W3:Y:S04]  /*24f0*/  LDS R17, [R11+0xa00] ;  /* 0x000a00000b117984 */ /* 0x0044e80000000800 */
[----:B------:R2:W4:Y:S04]  /*2500*/  LDS R18, [R11+0xe00] ;  /* 0x000e00000b127984 */ /* 0x0005280000000800 */
[----:B------:R2:W2:Y:S04]  /*2510*/  LDS R19, [R11+0x1200] ;  /* 0x001200000b137984 */ /* 0x0004a80000000800 */
[----:B------:R0:W2:Y:S04]  /*2520*/  LDS R16, [R11+0x1600] ;  /* 0x001600000b107984 */ /* 0x0000a80000000800 */
[----:B------:R0:W2:Y:S04]  /*2530*/  LDS R12, [R11+0x1a00] ;  /* 0x001a00000b0c7984 */ /* 0x0000a80000000800 */
[----:B------:R0:W2:Y:S01]  /*2540*/  LDS R10, [R11+0x1e00] ;  /* 0x001e00000b0a7984 */ /* 0x0000a20000000800 */
[----:B-1----:R-:W-:-:S02]  /*2550*/  ISETP.NE.AND P0, PT, R14, RZ, PT ;  /* 0x000000ff0e00720c */ /* 0x002fc40003f05270 */
[----:B0-----:R-:W-:-:S11]  /*2560*/  ISETP.NE.AND P1, PT, R13, RZ, PT ;  /* 0x000000ff0d00720c */ /* 0x001fd60003f25270 */
[----:B---34-:R-:W-:Y:S05]  /*2570*/  @!P0 BRA `(.L_x_189) ;  /* 0x0000000000088947 */ /* 0x018fea0003800000 */
[----:B------:R-:W-:-:S05]  /*2580*/  HFMA2 R15, -RZ, RZ, 0, 0 ;  /* 0x00000000ff0f7431 */ /* 0x000fca00000001ff */
[----:B------:R0:W-:Y:S02]  /*2590*/  REDG.E.ADD.64.STRONG.GPU desc[UR20][R6.64+0x400], R14 ;  /* 0x0004000e0600798e */ /* 0x0001e4000c12e514 */
.L_x_189:
[----:B------:R-:W-:Y:S05]  /*25a0*/  BSYNC.RECONVERGENT B1 ;  /* 0x0000000000017941 */ /* 0x000fea0003800200 */
.L_x_188:
[----:B------:R-:W-:Y:S04]  /*25b0*/  BSSY.RECONVERGENT B1, `(.L_x_190) ;  /* 0x0000005000017945 */ /* 0x000fe80003800200 */
[----:B------:R-:W-:Y:S05]  /*25c0*/  @!P1 BRA `(.L_x_191) ;  /* 0x00000000000c9947 */ /* 0x000fea0003800000 */
[----:B0-----:R-:W-:Y:S02]  /*25d0*/  IMAD.MOV.U32 R14, RZ, RZ, R13 ;  /* 0x000000ffff0e7224 */ /* 0x001fe400078e000d */
[----:B------:R-:W-:-:S05]  /*25e0*/  IMAD.MOV.U32 R15, RZ, RZ, RZ ;  /* 0x000000ffff0f7224 */ /* 0x000fca00078e00ff */
[----:B------:R1:W-:Y:S02]  /*25f0*/  REDG.E.ADD.64.STRONG.GPU desc[UR20][R6.64+0xc00], R14 ;  /* 0x000c000e0600798e */ /* 0x0003e4000c12e514 */
.L_x_191:
[----:B------:R-:W-:Y:S05]  /*2600*/  BSYNC.RECONVERGENT B1 ;  /* 0x0000000000017941 */ /* 0x000fea0003800200 */
.L_x_190:
[----:B------:R-:W-:Y:S01]  /*2610*/  ISETP.NE.AND P6, PT, R17, RZ, PT ;  /* 0x000000ff1100720c */ /* 0x000fe20003fc5270 */
[----:B------:R-:W-:Y:S01]  /*2620*/  BSSY.RECONVERGENT B1, `(.L_x_192) ;  /* 0x000000b000017945 */ /* 0x000fe20003800200 */
[----:B------:R-:W-:Y:S02]  /*2630*/  ISETP.NE.AND P0, PT, R9, UR27, PT ;  /* 0x0000001b09007c0c */ /* 0x000fe4000bf05270 */
[----:B------:R-:W-:Y:S02]  /*2640*/  ISETP.NE.AND P1, PT, R18, RZ, PT ;  /* 0x000000ff1200720c */ /* 0x000fe40003f25270 */
[----:B--2---:R-:W-:Y:S02]  /*2650*/  ISETP.NE.AND P2, PT, R19, RZ, PT ;  /* 0x000000ff1300720c */ /* 0x004fe40003f45270 */
[----:B------:R-:W-:Y:S02]  /*2660*/  ISETP.NE.AND P3, PT, R16, RZ, PT ;  /* 0x000000ff1000720c */ /* 0x000fe40003f65270 */
[----:B------:R-:W-:-:S02]  /*2670*/  ISETP.NE.AND P4, PT, R12, RZ, PT ;  /* 0x000000ff0c00720c */ /* 0x000fc40003f85270 */
[----:B------:R-:W-:Y:S01]  /*2680*/  ISETP.NE.AND P5, PT, R10, RZ, PT ;  /* 0x000000ff0a00720c */ /* 0x000fe20003fa5270 */
[----:B------:R-:W-:-:S12]  /*2690*/  @!P6 BRA `(.L_x_193) ;  /* 0x00000000000ce947 */ /* 0x000fd80003800000 */
[----:B01----:R-:W-:Y:S02]  /*26a0*/  IMAD.MOV.U32 R14, RZ, RZ, R17 ;  /* 0x000000ffff0e7224 */ /* 0x003fe400078e0011 */
[----:B------:R-:W-:-:S05]  /*26b0*/  IMAD.MOV.U32 R15, RZ, RZ, RZ ;  /* 0x000000ffff0f7224 */ /* 0x000fca00078e00ff */
[----:B------:R2:W-:Y:S02]  /*26c0*/  REDG.E.ADD.64.STRONG.GPU desc[UR20][R6.64+0x1400], R14 ;  /* 0x0014000e0600798e */ /* 0x0005e4000c12e514 */
.L_x_193:
[----:B------:R-:W-:Y:S05]  /*26d0*/  BSYNC.RECONVERGENT B1 ;  /* 0x0000000000017941 */ /* 0x000fea0003800200 */
.L_x_192:
[----:B------:R-:W-:Y:S04]  /*26e0*/  BSSY.RECONVERGENT B1, `(.L_x_194) ;  /* 0x0000005000017945 */ /* 0x000fe80003800200 */
[----:B------:R-:W-:Y:S05]  /*26f0*/  @!P1 BRA `(.L_x_195) ;  /* 0x00000000000c9947 */ /* 0x000fea0003800000 */
[----:B012---:R-:W-:Y:S02]  /*2700*/  IMAD.MOV.U32 R14, RZ, RZ, R18 ;  /* 0x000000ffff0e7224 */ /* 0x007fe400078e0012 */
[----:B------:R-:W-:-:S05]  /*2710*/  IMAD.MOV.U32 R15, RZ, RZ, RZ ;  /* 0x000000ffff0f7224 */ /* 0x000fca00078e00ff */
[----:B------:R3:W-:Y:S02]  /*2720*/  REDG.E.ADD.64.STRONG.GPU desc[UR20][R6.64+0x1c00], R14 ;  /* 0x001c000e0600798e */ /* 0x0007e4000c12e514 */
.L_x_195:
[----:B------:R-:W-:Y:S05]  /*2730*/  BSYNC.RECONVERGENT B1 ;  /* 0x0000000000017941 */ /* 0x000fea0003800200 */
.L_x_194:
[----:B------:R-:W-:Y:S04]  /*2740*/  BSSY.RECONVERGENT B1, `(.L_x_196) ;  /* 0x0000005000017945 */ /* 0x000fe80003800200 */
[----:B------:R-:W-:Y:S05]  /*2750*/  @!P2 BRA `(.L_x_197) ;  /* 0x00000000000ca947 */ /* 0x000fea0003800000 */
[----:B0123--:R-:W-:Y:S01]  /*2760*/  MOV R14, R19 ;  /* 0x00000013000e7202 */ /* 0x00ffe20000000f00 */
[----:B------:R-:W-:-:S05]  /*2770*/  IMAD.MOV.U32 R15, RZ, RZ, RZ ;  /* 0x000000ffff0f7224 */ /* 0x000fca00078e00ff */
[----:B------:R4:W-:Y:S02]  /*2780*/  REDG.E.ADD.64.STRONG.GPU desc[UR20][R6.64+0x2400], R14 ;  /* 0x0024000e0600798e */ /* 0x0009e4000c12e514 */
.L_x_197:
[----:B------:R-:W-:Y:S05]  /*2790*/  BSYNC.RECONVERGENT B1 ;  /* 0x0000000000017941 */ /* 0x000fea0003800200 */
.L_x_196:
[----:B------:R-:W-:Y:S04]  /*27a0*/  BSSY.RECONVERGENT B1, `(.L_x_198) ;  /* 0x0000004000017945 */ /* 0x000fe80003800200 */
[----:B------:R-:W-:Y:S05]  /*27b0*/  @!P3 BRA `(.L_x_199) ;  /* 0x000000000008b947 */ /* 0x000fea0003800000 */
[----:B------:R-:W-:-:S05]  /*27c0*/  IMAD.MOV.U32 R17, RZ, RZ, RZ ;  /* 0x000000ffff117224 */ /* 0x000fca00078e00ff */
[----:B------:R0:W-:Y:S02]  /*27d0*/  REDG.E.ADD.64.STRONG.GPU desc[UR20][R6.64+0x2c00], R16 ;  /* 0x002c00100600798e */ /* 0x0001e4000c12e514 */
.L_x_199:
[----:B------:R-:W-:Y:S05]  /*27e0*/  BSYNC.RECONVERGENT B1 ;  /* 0x0000000000017941 */ /* 0x000fea0003800200 */
.L_x_198:
[----:B------:R-:W-:Y:S04]  /*27f0*/  BSSY.RECONVERGENT B1, `(.L_x_200) ;  /* 0x0000004000017945 */ /* 0x000fe80003800200 */
[----:B------:R-:W-:Y:S05]  /*2800*/  @!P4 BRA `(.L_x_201) ;  /* 0x000000000008c947 */ /* 0x000fea0003800000 */
[----:B------:R-:W-:-:S05]  /*2810*/  IMAD.MOV.U32 R13, RZ, RZ, RZ ;  /* 0x000000ffff0d7224 */ /* 0x000fca00078e00ff */
[----:B------:R0:W-:Y:S02]  /*2820*/  REDG.E.ADD.64.STRONG.GPU desc[UR20][R6.64+0x3400], R12 ;  /* 0x0034000c0600798e */ /* 0x0001e4000c12e514 */
.L_x_201:
[----:B------:R-:W-:Y:S05]  /*2830*/  BSYNC.RECONVERGENT B1 ;  /* 0x0000000000017941 */ /* 0x000fea0003800200 */
.L_x_200:
[----:B------:R-:W-:Y:S04]  /*2840*/  BSSY.RECONVERGENT B1, `(.L_x_202) ;  /* 0x0000004000017945 */ /* 0x000fe80003800200 */
[----:B------:R-:W-:Y:S05]  /*2850*/  @!P5 BRA `(.L_x_203) ;  /* 0x000000000008d947 */ /* 0x000fea0003800000 */
[----:B------:R-:W-:-:S05]  /*2860*/  IMAD.MOV.U32 R11, RZ, RZ, RZ ;  /* 0x000000ffff0b7224 */ /* 0x000fca00078e00ff */
[----:B------:R0:W-:Y:S02]  /*2870*/  REDG.E.ADD.64.STRONG.GPU desc[UR20][R6.64+0x3c00], R10 ;  /* 0x003c000a0600798e */ /* 0x0001e4000c12e514 */
.L_x_203:
[----:B------:R-:W-:Y:S05]  /*2880*/  BSYNC.RECONVERGENT B1 ;  /* 0x0000000000017941 */ /* 0x000fea0003800200 */
.L_x_202:
[----:B------:R-:W-:Y:S05]  /*2890*/  @P0 BRA `(.L_x_204) ;  /* 0xfffffff800f80947 */ /* 0x000fea000383ffff */
[----:B------:R-:W-:-:S07]  /*28a0*/  IMAD.U32 R3, RZ, RZ, UR27 ;  /* 0x0000001bff037e24 */ /* 0x000fce000f8e00ff */
.L_x_187:
[----:B------:R-:W-:-:S09]  /*28b0*/  UISETP.NE.AND UP0, UPT, UR24, URZ, UPT ;  /* 0x000000ff1800728c */ /* 0x000fd2000bf05270 */
[----:B------:R-:W-:Y:S05]  /*28c0*/  BRA.U !UP0, `(.L_x_152) ;  /* 0x0000000508687547 */ /* 0x000fea000b800000 */
[----:B------:R-:W-:-:S13]  /*28d0*/  ISETP.GE.U32.AND P0, PT, R8, 0x3, PT ;  /* 0x000000030800780c */ /* 0x000fda0003f06070 */
[----:B------:R-:W-:Y:S05]  /*28e0*/  @!P0 BRA `(.L_x_205) ;  /* 0x0000000000bc8947 */ /* 0x000fea0003800000 */
[----:B01234-:R-:W-:Y:S01]  /*28f0*/  IMAD R7, R3, 0x400, R0 ;  /* 0x0000040003077824 */ /* 0x01ffe200078e0200 */
[----:B------:R-:W-:Y:S04]  /*2900*/  BSSY.RECONVERGENT B1, `(.L_x_206) ;  /* 0x000000f000017945 */ /* 0x000fe80003800200 */
[----:B------:R-:W0:Y:S04]  /*2910*/  LDS R10, [R7+0x200] ;  /* 0x00020000070a7984 */ /* 0x000e280000000800 */
[----:B------:R-:W1:Y:S04]  /*2920*/  LDS R12, [R7+0x600] ;  /* 0x00060000070c7984 */ /* 0x000e680000000800 */
[----:B------:R-:W2:Y:S04]  /*2930*/  LDS R6, [R7+0xa00] ;  /* 0x000a000007067984 */ /* 0x000ea80000000800 */
[----:B------:R-:W3:Y:S01]  /*2940*/  LDS R2, [R7+0xe00] ;  /* 0x000e000007027984 */ /* 0x000ee20000000800 */
[----:B0-----:R-:W-:-:S02]  /*2950*/  ISETP.NE.AND P0, PT, R10, RZ, PT ;  /* 0x000000ff0a00720c */ /* 0x001fc40003f05270 */
[----:B-1----:R-:W-:Y:S02]  /*2960*/  ISETP.NE.AND P1, PT, R12, RZ, PT ;  /* 0x000000ff0c00720c */ /* 0x002fe40003f25270 */
[----:B--2---:R-:W-:Y:S02]  /*2970*/  ISETP.NE.AND P2, PT, R6, RZ, PT ;  /* 0x000000ff0600720c */ /* 0x004fe40003f45270 */
[----:B---3--:R-:W-:-:S07]  /*2980*/  ISETP.NE.AND P3, PT, R2, RZ, PT ;  /* 0x000000ff0200720c */ /* 0x008fce0003f65270 */
[----:B------:R-:W-:Y:S06]  /*2990*/  @!P0 BRA `(.L_x_207) ;  /* 0x0000000000148947 */ /* 0x000fec0003800000 */
[----:B------:R-:W0:Y:S01]  /*29a0*/  LDC.64 R8, c[0x0][0x380] ;  /* 0x0000e000ff087b82 */ /* 0x000e220000000a00 */
[----:B------:R-:W-:Y:S01]  /*29b0*/  LEA R7, R3, R4, 0x8 ;  /* 0x0000000403077211 */ /* 0x000fe200078e40ff */
[----:B------:R-:W-:-:S04]  /*29c0*/  IMAD.MOV.U32 R11, RZ, RZ, RZ ;  /* 0x000000ffff0b7224 */ /* 0x000fc800078e00ff */
[----:B0-----:R-:W-:-:S05]  /*29d0*/  IMAD.WIDE.U32 R8, R7, 0x8, R8 ;  /* 0x0000000807087825 */ /* 0x001fca00078e0008 */
[----:B------:R0:W-:Y:S02]  /*29e0*/  REDG.E.ADD.64.STRONG.GPU desc[UR20][R8.64+0x400], R10 ;  /* 0x0004000a0800798e */ /* 0x0001e4000c12e514 */
.L_x_207:
[----:B------:R-:W-:Y:S05]  /*29f0*/  BSYNC.RECONVERGENT B1 ;  /* 0x0000000000017941 */ /* 0x000fea0003800200 */
.L_x_206:
[----:B------:R-:W-:Y:S04]  /*2a00*/  BSSY.RECONVERGENT B1, `(.L_x_208) ;  /* 0x0000009000017945 */ /* 0x000fe80003800200 */
[----:B------:R-:W-:Y:S05]  /*2a10*/  @!P1 BRA `(.L_x_209) ;  /* 0x00000000001c9947 */ /* 0x000fea0003800000 */
[----:B0-----:R-:W0:Y:S01]  /*2a20*/  LDC.64 R8, c[0x0][0x380] ;  /* 0x0000e000ff087b82 */ /* 0x001e220000000a00 */
[----:B------:R-:W-:Y:S02]  /*2a30*/  IMAD R7, R3, 0x100, R4 ;  /* 0x0000010003077824 */ /* 0x000fe400078e0204 */
[----:B------:R-:W-:Y:S02]  /*2a40*/  IMAD.MOV.U32 R10, RZ, RZ, R12 ;  /* 0x000000ffff0a7224 */ /* 0x000fe400078e000c */
[----:B------:R-:W-:Y:S02]  /*2a50*/  VIADD R7, R7, 0x100 ;  /* 0x0000010007077836 */ /* 0x000fe40000000000 */
[----:B------:R-:W-:Y:S02]  /*2a60*/  IMAD.MOV.U32 R11, RZ, RZ, RZ ;  /* 0x000000ffff0b7224 */ /* 0x000fe400078e00ff */
[----:B0-----:R-:W-:-:S05]  /*2a70*/  IMAD.WIDE.U32 R8, R7, 0x8, R8 ;  /* 0x0000000807087825 */ /* 0x001fca00078e0008 */
[----:B------:R1:W-:Y:S02]  /*2a80*/  REDG.E.ADD.64.STRONG.GPU desc[UR20][R8.64+0x400], R10 ;  /* 0x0004000a0800798e */ /* 0x0003e4000c12e514 */
.L_x_209:
[----:B------:R-:W-:Y:S05]  /*2a90*/  BSYNC.RECONVERGENT B1 ;  /* 0x0000000000017941 */ /* 0x000fea0003800200 */
.L_x_208:
[----:B------:R-:W-:Y:S04]  /*2aa0*/  BSSY.RECONVERGENT B1, `(.L_x_210) ;  /* 0x0000008000017945 */ /* 0x000fe80003800200 */
[----:B------:R-:W-:Y:S05]  /*2ab0*/  @!P2 BRA `(.L_x_211) ;  /* 0x000000000018a947 */ /* 0x000fea0003800000 */
[----:B01----:R-:W0:Y:S01]  /*2ac0*/  LDC.64 R8, c[0x0][0x380] ;  /* 0x0000e000ff087b82 */ /* 0x003e220000000a00 */
[----:B------:R-:W-:-:S05]  /*2ad0*/  IMAD R7, R3, 0x100, R4 ;  /* 0x0000010003077824 */ /* 0x000fca00078e0204 */
[----:B------:R-:W-:-:S05]  /*2ae0*/  IADD3 R7, PT, PT, R7, 0x200, RZ ;  /* 0x0000020007077810 */ /* 0x000fca0007ffe0ff */
[----:B0-----:R-:W-:-:S04]  /*2af0*/  IMAD.WIDE.U32 R8, R7, 0x8, R8 ;  /* 0x0000000807087825 */ /* 0x001fc800078e0008 */
[----:B------:R-:W-:-:S05]  /*2b00*/  IMAD.MOV.U32 R7, RZ, RZ, RZ ;  /* 0x000000ffff077224 */ /* 0x000fca00078e00ff */
[----:B------:R2:W-:Y:S02]  /*2b10*/  REDG.E.ADD.64.STRONG.GPU desc[UR20][R8.64+0x400], R6 ;  /* 0x000400060800798e */ /* 0x0005e4000c12e514 */
.L_x_211:
[----:B------:R-:W-:Y:S05]  /*2b20*/  BSYNC.RECONVERGENT B1 ;  /* 0x0000000000017941 */ /* 0x000fea0003800200 */
.L_x_210:
[----:B------:R-:W-:Y:S04]  /*2b30*/  BSSY.RECONVERGENT B1, `(.L_x_212) ;  /* 0x0000009000017945 */ /* 0x000fe80003800200 */
[----:B------:R-:W-:Y:S05]  /*2b40*/  @!P3 BRA `(.L_x_213) ;  /* 0x00000000001cb947 */ /* 0x000fea0003800000 */
[----:B--2---:R-:W2:Y:S01]  /*2b50*/  LDC.64 R6, c[0x0][0x380] ;  /* 0x0000e000ff067b82 */ /* 0x004ea20000000a00 */
[----:B01----:R-:W-:Y:S02]  /*2b60*/  IMAD R9, R3, 0x100, R4 ;  /* 0x0000010003097824 */ /* 0x003fe400078e0204 */
[----:B------:R-:W-:Y:S02]  /*2b70*/  IMAD.MOV.U32 R8, RZ, RZ, R2 ;  /* 0x000000ffff087224 */ /* 0x000fe400078e0002 */
[----:B------:R-:W-:-:S04]  /*2b80*/  VIADD R9, R9, 0x300 ;  /* 0x0000030009097836 */ /* 0x000fc80000000000 */
[----:B--2---:R-:W-:-:S04]  /*2b90*/  IMAD.WIDE.U32 R6, R9, 0x8, R6 ;  /* 0x0000000809067825 */ /* 0x004fc800078e0006 */
[----:B------:R-:W-:-:S05]  /*2ba0*/  IMAD.MOV.U32 R9, RZ, RZ, RZ ;  /* 0x000000ffff097224 */ /* 0x000fca00078e00ff */
[----:B------:R3:W-:Y:S02]  /*2bb0*/  REDG.E.ADD.64.STRONG.GPU desc[UR20][R6.64+0x400], R8 ;  /* 0x000400080600798e */ /* 0x0007e4000c12e514 */
.L_x_213:
[----:B------:R-:W-:Y:S05]  /*2bc0*/  BSYNC.RECONVERGENT B1 ;  /* 0x0000000000017941 */ /* 0x000fea0003800200 */
.L_x_212:
[----:B------:R-:W-:-:S07]  /*2bd0*/  VIADD R3, R3, 0x4 ;  /* 0x0000000403037836 */ /* 0x000fce0000000000 */
.L_x_205:
[----:B------:R-:W-:-:S09]  /*2be0*/  UISETP.NE.AND UP0, UPT, UR25, URZ, UPT ;  /* 0x000000ff1900728c */ /* 0x000fd2000bf05270 */
[----:B------:R-:W-:Y:S05]  /*2bf0*/  BRA.U !UP0, `(.L_x_152) ;  /* 0x00000001089c7547 */ /* 0x000fea000b800000 */
[----:B------:R-:W-:-:S13]  /*2c00*/  ISETP.NE.AND P0, PT, R5, RZ, PT ;  /* 0x000000ff0500720c */ /* 0x000fda0003f05270 */
[----:B------:R-:W-:Y:S05]  /*2c10*/  @!P0 BRA `(.L_x_214) ;  /* 0x0000000000648947 */ /* 0x000fea0003800000 */
[----:B01234-:R-:W-:Y:S01]  /*2c20*/  LEA R6, R3, R0, 0xa ;  /* 0x0000000003067211 */ /* 0x01ffe200078e50ff */
[----:B------:R-:W-:Y:S04]  /*2c30*/  BSSY.RECONVERGENT B1, `(.L_x_215) ;  /* 0x000000c000017945 */ /* 0x000fe80003800200 */
[----:B------:R-:W0:Y:S04]  /*2c40*/  LDS R2, [R6+0x200] ;  /* 0x0002000006027984 */ /* 0x000e280000000800 */
[----:B------:R-:W1:Y:S01]  /*2c50*/  LDS R5, [R6+0x600] ;  /* 0x0006000006057984 */ /* 0x000e620000000800 */
[----:B0-----:R-:W-:-:S02]  /*2c60*/  ISETP.NE.AND P0, PT, R2, RZ, PT ;  /* 0x000000ff0200720c */ /* 0x001fc40003f05270 */
[----:B-1----:R-:W-:-:S11]  /*2c70*/  ISETP.NE.AND P1, PT, R5, RZ, PT ;  /* 0x000000ff0500720c */ /* 0x002fd60003f25270 */
[----:B------:R-:W-:Y:S05]  /*2c80*/  @!P0 BRA `(.L_x_216) ;  /* 0x0000000000188947 */ /* 0x000fea0003800000 */
[----:B------:R-:W0:Y:S01]  /*2c90*/  LDC.64 R6, c[0x0][0x380] ;  /* 0x0000e000ff067b82 */ /* 0x000e220000000a00 */
[----:B------:R-:W-:-:S04]  /*2ca0*/  IMAD R9, R3, 0x100, R4 ;  /* 0x0000010003097824 */ /* 0x000fc800078e0204 */
[----:B0-----:R-:W-:-:S04]  /*2cb0*/  IMAD.WIDE.U32 R8, R9, 0x8, R6 ;  /* 0x0000000809087825 */ /* 0x001fc800078e0006 */
[----:B------:R-:W-:Y:S02]  /*2cc0*/  IMAD.MOV.U32 R6, RZ, RZ, R2 ;  /* 0x000000ffff067224 */ /* 0x000fe400078e0002 */
[----:B------:R-:W-:-:S05]  /*2cd0*/  IMAD.MOV.U32 R7, RZ, RZ, RZ ;  /* 0x000000ffff077224 */ /* 0x000fca00078e00ff */
[----:B------:R0:W-:Y:S02]  /*2ce0*/  REDG.E.ADD.64.STRONG.GPU desc[UR20][R8.64+0x400], R6 ;  /* 0x000400060800798e */ /* 0x0001e4000c12e514 */
.L_x_216:
[----:B------:R-:W-:Y:S05]  /*2cf0*/  BSYNC.RECONVERGENT B1 ;  /* 0x0000000000017941 */ /* 0x000fea0003800200 */
.L_x_215:
[----:B------:R-:W-:Y:S04]  /*2d00*/  BSSY.RECONVERGENT B1, `(.L_x_217) ;  /* 0x0000009000017945 */ /* 0x000fe80003800200 */
[----:B------:R-:W-:Y:S05]  /*2d10*/  @!P1 BRA `(.L_x_218) ;  /* 0x00000000001c9947 */ /* 0x000fea0003800000 */
[----:B0-----:R-:W0:Y:S01]  /*2d20*/  LDC.64 R6, c[0x0][0x380] ;  /* 0x0000e000ff067b82 */ /* 0x001e220000000a00 */
[----:B------:R-:W-:-:S04]  /*2d30*/  IMAD R2, R3, 0x100, R4 ;  /* 0x0000010003027824 */ /* 0x000fc800078e0204 */
[----:B------:R-:W-:-:S04]  /*2d40*/  VIADD R9, R2, 0x100 ;  /* 0x0000010002097836 */ /* 0x000fc80000000000 */
[----:B0-----:R-:W-:-:S04]  /*2d50*/  IMAD.WIDE.U32 R8, R9, 0x8, R6 ;  /* 0x0000000809087825 */ /* 0x001fc800078e0006 */
[----:B------:R-:W-:Y:S02]  /*2d60*/  HFMA2 R7, -RZ, RZ, 0, 0 ;  /* 0x00000000ff077431 */ /* 0x000fe400000001ff */
[----:B------:R-:W-:-:S05]  /*2d70*/  IMAD.MOV.U32 R6, RZ, RZ, R5 ;  /* 0x000000ffff067224 */ /* 0x000fca00078e0005 */
[----:B------:R1:W-:Y:S02]  /*2d80*/  REDG.E.ADD.64.STRONG.GPU desc[UR20][R8.64+0x400], R6 ;  /* 0x000400060800798e */ /* 0x0003e4000c12e514 */
.L_x_218:
[----:B------:R-:W-:Y:S05]  /*2d90*/  BSYNC.RECONVERGENT B1 ;  /* 0x0000000000017941 */ /* 0x000fea0003800200 */
.L_x_217:
[----:B------:R-:W-:-:S07]  /*2da0*/  VIADD R3, R3, 0x2 ;  /* 0x0000000203037836 */ /* 0x000fce0000000000 */
.L_x_214:
[----:B------:R-:W-:-:S09]  /*2db0*/  UISETP.NE.AND UP0, UPT, UR9, URZ, UPT ;  /* 0x000000ff0900728c */ /* 0x000fd2000bf05270 */
[----:B------:R-:W-:Y:S05]  /*2dc0*/  BRA.U !UP0, `(.L_x_152) ;  /* 0x0000000108287547 */ /* 0x000fea000b800000 */
[----:B------:R-:W-:-:S05]  /*2dd0*/  IMAD R2, R3, 0x400, R0 ;  /* 0x0000040003027824 */ /* 0x000fca00078e0200 */
[----:B------:R-:W5:Y:S02]  /*2de0*/  LDS R5, [R2+0x200] ;  /* 0x0002000002057984 */ /* 0x000f640000000800 */
[----:B-----5:R-:W-:-:S13]  /*2df0*/  ISETP.NE.AND P0, PT, R5, RZ, PT ;  /* 0x000000ff0500720c */ /* 0x020fda0003f05270 */
[----:B------:R-:W-:Y:S05]  /*2e00*/  @!P0 BRA `(.L_x_152) ;  /* 0x0000000000188947 */ /* 0x000fea0003800000 */
[----:B01234-:R-:W0:Y:S01]  /*2e10*/  LDC.64 R6, c[0x0][0x380] ;  /* 0x0000e000ff067b82 */ /* 0x01fe220000000a00 */
[----:B------:R-:W-:-:S04]  /*2e20*/  IMAD R3, R3, 0x100, R4 ;  /* 0x0000010003037824 */ /* 0x000fc800078e0204 */
[----:B0-----:R-:W-:-:S04]  /*2e30*/  IMAD.WIDE.U32 R2, R3, 0x8, R6 ;  /* 0x0000000803027825 */ /* 0x001fc800078e0006 */
[----:B------:R-:W-:Y:S02]  /*2e40*/  IMAD.MOV.U32 R6, RZ, RZ, R5 ;  /* 0x000000ffff067224 */ /* 0x000fe400078e0005 */
[----:B------:R-:W-:-:S05]  /*2e50*/  IMAD.MOV.U32 R7, RZ, RZ, RZ ;  /* 0x000000ffff077224 */ /* 0x000fca00078e00ff */
[----:B------:R0:W-:Y:S02]  /*2e60*/  REDG.E.ADD.64.STRONG.GPU desc[UR20][R2.64+0x400], R6 ;  /* 0x000400060200798e */ /* 0x0001e4000c12e514 */
.L_x_152:
[----:B------:R-:W-:Y:S05]  /*2e70*/  BSYNC.RECONVERGENT B0 ;  /* 0x0000000000007941 */ /* 0x000fea0003800200 */
.L_x_151:
[----:B------:R-:W-:Y:S01]  /*2e80*/  BAR.SYNC.DEFER_BLOCKING 0x0 ;  /* 0x0000000000007b1d */ /* 0x000fe20000010000 */
[----:B------:R-:W-:-:S04]  /*2e90*/  UIADD3 UR6, UP0, UPT, UR6, 0x1, URZ ;  /* 0x0000000106067890 */ /* 0x000fc8000ff1e0ff */
[----:B------:R-:W-:Y:S02]  /*2ea0*/  UIADD3.X UR7, UPT, UPT, URZ, UR7, URZ, UP0, !UPT ;  /* 0x00000007ff077290 */ /* 0x000fe400087fe4ff */
[----:B------:R-:W-:-:S04]  /*2eb0*/  UISETP.NE.U32.AND UP0, UPT, UR6, UR11, UPT ;  /* 0x0000000b0600728c */ /* 0x000fc8000bf05070 */
[----:B------:R-:W-:-:S09]  /*2ec0*/  UISETP.NE.AND.EX UP0, UPT, UR7, UR12, UPT, UP0 ;  /* 0x0000000c0700728c */ /* 0x000fd2000bf05300 */
[----:B------:R-:W-:Y:S05]  /*2ed0*/  BRA.U UP0, `(.L_x_219) ;  /* 0xffffffd100f07547 */ /* 0x000fea000b83ffff */
[----:B------:R-:W-:Y:S05]  /*2ee0*/  EXIT ;  /* 0x000000000000794d */ /* 0x000fea0003800000 */
.L_x_220:
        /* <DEDUP_REMOVED lines=9> */
.L_x_236:


//--------------------- .text._ZN3cub18CUB_300001_SM_10006detail10radix_sort31DeviceRadixSortSingleTileKernelINS1_5radix10policy_hubIiiyE10Policy1000ELNS0_9SortOrderE1EiiyNS1_21identity_decomposer_tEEEvPKT1_PSA_PKT2_PSE_T3_iiT4_ --------------------------
	.section	.text._ZN3cub18CUB_300001_SM_10006detail10radix_sort31DeviceRadixSortSingleTileKernelINS1_5radix10policy_hubIiiyE10Policy1000ELNS0_9SortOrderE1EiiyNS1_21identity_decomposer_tEEEvPKT1_PSA_PKT2_PSE_T3_iiT4_,"ax",@progbits
	.align	128
        .global         _ZN3cub18CUB_300001_SM_10006detail10radix_sort31DeviceRadixSortSingleTileKernelINS1_5radix10policy_hubIiiyE10Policy1000ELNS0_9SortOrderE1EiiyNS1_21identity_decomposer_tEEEvPKT1_PSA_PKT2_PSE_T3_iiT4_
        .type           _ZN3cub18CUB_300001_SM_10006detail10radix_sort31DeviceRadixSortSingleTileKernelINS1_5radix10policy_hubIiiyE10Policy1000ELNS0_9SortOrderE1EiiyNS1_21identity_decomposer_tEEEvPKT1_PSA_PKT2_PSE_T3_iiT4_,@function
        .size           _ZN3cub18CUB_300001_SM_10006detail10radix_sort31DeviceRadixSortSingleTileKernelINS1_5radix10policy_hubIiiyE10Policy1000ELNS0_9SortOrderE1EiiyNS1_21identity_decomposer_tEEEvPKT1_PSA_PKT2_PSE_T3_iiT4_,(.L_x_237 - _ZN3cub18CUB_300001_SM_10006detail10radix_sort31DeviceRadixSortSingleTileKernelINS1_5radix10policy_hubIiiyE10Policy1000ELNS0_9SortOrderE1EiiyNS1_21identity_decomposer_tEEEvPKT1_PSA_PKT2_PSE_T3_iiT4_)
        .other          _ZN3cub18CUB_300001_SM_10006detail10radix_sort31DeviceRadixSortSingleTileKernelINS1_5radix10policy_hubIiiyE10Policy1000ELNS0_9SortOrderE1EiiyNS1_21identity_decomposer_tEEEvPKT1_PSA_PKT2_PSE_T3_iiT4_,@"STO_CUDA_ENTRY STV_DEFAULT"
_ZN3cub18CUB_300001_SM_10006detail10radix_sort31DeviceRadixSortSingleTileKernelINS1_5radix10policy_hubIiiyE10Policy1000ELNS0_9SortOrderE1EiiyNS1_21identity_decomposer_tEEEvPKT1_PSA_PKT2_PSE_T3_iiT4_:
.text._ZN3cub18CUB_300001_SM_10006detail10radix_sort31DeviceRadixSortSingleTileKernelINS1_5radix10policy_hubIiiyE10Policy1000ELNS0_9SortOrderE1EiiyNS1_21identity_decomposer_tEEEvPKT1_PSA_PKT2_PSE_T3_iiT4_:
[----:B------:R-:W-:Y:S01]  /*0000*/  LDC R1, c[0x0][0x37c] ;  /* 0x0000df00ff017b82 */ /* 0x000fe20000000800 */
[----:B------:R-:W0:Y:S01]  /*0010*/  S2R R0, SR_TID.X ;  /* 0x0000000000007919 */ /* 0x000e220000002100 */
[----:B------:R-:W1:Y:S06]  /*0020*/  LDCU UR4, c[0x0][0x3a0] ;  /* 0x00007400ff0477ac */ /* 0x000e6c0008000800 */
[----:B------:R-:W2:Y:S01]  /*0030*/  LDC.64 R6, c[0x0][0x380] ;  /* 0x0000e000ff067b82 */ /* 0x000ea20000000a00 */
[----:B------:R-:W3:Y:S01]  /*0040*/  LDCU.64 UR8, c[0x0][0x358] ;  /* 0x00006b00ff0877ac */ /* 0x000ee20008000a00 */
[----:B------:R-:W4:Y:S01]  /*0050*/  LDCU UR10, c[0x0][0x3ac] ;  /* 0x00007580ff0a77ac */ /* 0x000f220008000800 */
[----:B0-----:R-:W-:-:S04]  /*0060*/  IMAD R9, R0, 0x13, RZ ;  /* 0x0000001300097824 */ /* 0x001fc800078e02ff */
[C---:B------:R-:W-:Y:S01]  /*0070*/  VIADD R4, R9.reuse, 0x1 ;  /* 0x0000000109047836 */ /* 0x040fe20000000000 */
[C---:B-1----:R-:W-:Y:S01]  /*0080*/  ISETP.GE.AND P6, PT, R9.reuse, UR4, PT ;  /* 0x0000000409007c0c */ /* 0x042fe2000bfc6270 */
[C---:B------:R-:W-:Y:S02]  /*0090*/  VIADD R8, R9.reuse, 0x5 ;  /* 0x0000000509087836 */ /* 0x040fe40000000000 */
[C---:B--2---:R-:W-:Y:S01]  /*00a0*/  IMAD.WIDE.U32 R6, R9.reuse, 0x4, R6 ;  /* 0x0000000409067825 */ /* 0x044fe200078e0006 */
[----:B------:R-:W-:Y:S02]  /*00b0*/  ISETP.GE.AND P5, PT, R4, UR4, PT ;  /* 0x0000000404007c0c */ /* 0x000fe4000bfa6270 */
[----:B------:R-:W-:Y:S01]  /*00c0*/  ISETP.GE.AND P1, PT, R8, UR4, PT ;  /* 0x0000000408007c0c */ /* 0x000fe2000bf26270 */
[C---:B------:R-:W-:Y:S01]  /*00d0*/  VIADD R5, R9.reuse, 0x2 ;  /* 0x0000000209057836 */ /* 0x040fe20000000000 */
[----:B------:R-:W-:Y:S01]  /*00e0*/  P2R R46, PR, RZ, 0x20 ;  /* 0x00000020ff2e7803 */ /* 0x000fe20000000000 */
[C---:B------:R-:W-:Y:S01]  /*00f0*/  VIADD R10, R9.reuse, 0x6 ;  /* 0x00000006090a7836 */ /* 0x040fe20000000000 */
[----:B------:R-:W-:Y:S01]  /*0100*/  P2R R49, PR, RZ, 0x2 ;  /* 0x00000002ff317803 */ /* 0x000fe20000000000 */
[----:B------:R-:W-:Y:S01]  /*0110*/  VIADD R4, R9, 0x3 ;  /* 0x0000000309047836 */ /* 0x000fe20000000000 */
[----:B------:R-:W-:Y:S01]  /*0120*/  ISETP.GE.AND P4, PT, R5, UR4, PT ;  /* 0x0000000405007c0c */ /* 0x000fe2000bf86270 */
[C---:B------:R-:W-:Y:S01]  /*0130*/  VIADD R5, R9.reuse, 0x4 ;  /* 0x0000000409057836 */ /* 0x040fe20000000000 */
[----:B------:R-:W-:Y:S01]  /*0140*/  ISETP.GE.AND P0, PT, R10, UR4, PT ;  /* 0x000000040a007c0c */ /* 0x000fe2000bf06270 */
[----:B------:R-:W-:Y:S01]  /*0150*/  VIADD R29, R9, 0x9 ;  /* 0x00000009091d7836 */ /* 0x000fe20000000000 */
[----:B------:R-:W-:Y:S01]  /*0160*/  ISETP.GE.AND P3, PT, R4, UR4, PT ;  /* 0x0000000404007c0c */ /* 0x000fe2000bf66270 */
[----:B---3--:R-:W2:Y:S01]  /*0170*/  @!P5 LDG.E R8, desc[UR8][R6.64+0x4] ;  /* 0x000004080608d981 */ /* 0x008ea2000c1e1900 */
[----:B------:R-:W-:Y:S01]  /*0180*/  ISETP.GE.AND P2, PT, R5, UR4, PT ;  /* 0x0000000405007c0c */ /* 0x000fe2000bf46270 */
[C---:B------:R-:W-:Y:S01]  /*0190*/  VIADD R4, R9.reuse, 0x7 ;  /* 0x0000000709047836 */ /* 0x040fe20000000000 */
[----:B------:R-:W-:Y:S01]  /*01a0*/  P2R R50, PR, RZ, 0x1 ;  /* 0x00000001ff327803 */ /* 0x000fe20000000000 */
[----:B------:R-:W3:Y:S01]  /*01b0*/  @!P1 LDG.E R35, desc[UR8][R6.64+0x14] ;  /* 0x0000140806239981 */ /* 0x000ee2000c1e1900 */
[C---:B------:R-:W-:Y:S01]  /*01c0*/  VIADD R5, R9.reuse, 0x8 ;  /* 0x0000000809057836 */ /* 0x040fe20000000000 */
[----:B------:R-:W-:Y:S01]  /*01d0*/  P2R R47, PR, RZ, 0x8 ;  /* 0x00000008ff2f7803 */ /* 0x000fe20000000000 */
[C---:B------:R-:W-:Y:S01]  /*01e0*/  VIADD R30, R9.reuse, 0xa ;  /* 0x0000000a091e7836 */ /* 0x040fe20000000000 */
[----:B------:R-:W4:Y:S01]  /*01f0*/  @!P4 LDG.E R10, desc[UR8][R6.64+0x8] ;  /* 0x00000808060ac981 */ /* 0x000f22000c1e1900 */
[C---:B------:R-:W-:Y:S01]  /*0200*/  VIADD R31, R9.reuse, 0xb ;  /* 0x0000000b091f7836 */ /* 0x040fe20000000000 */
[----:B------:R-:W-:Y:S01]  /*0210*/  P2R R48, PR, RZ, 0x4 ;  /* 0x00000004ff307803 */ /* 0x000fe20000000000 */
[C---:B------:R-:W-:Y:S01]  /*0220*/  VIADD R32, R9.reuse, 0xc ;  /* 0x0000000c09207836 */ /* 0x040fe20000000000 */
[----:B------:R-:W3:Y:S01]  /*0230*/  @!P3 LDG.E R11, desc[UR8][R6.64+0xc] ;  /* 0x00000c08060bb981 */ /* 0x000ee2000c1e1900 */
[----:B------:R-:W-:Y:S01]  /*0240*/  VIADD R33, R9, 0x10 ;  /* 0x0000001009217836 */ /* 0x000fe20000000000 */
[----:B------:R-:W-:-:S02]  /*0250*/  P2R R45, PR, RZ, 0x10 ;  /* 0x00000010ff2d7803 */ /* 0x000fc40000000000 */
[----:B------:R-:W3:Y:S04]  /*0260*/  @!P2 LDG.E R34, desc[UR8][R6.64+0x10] ;  /* 0x000010080622a981 */ /* 0x000ee8000c1e1900 */
[----:B------:R-:W3:Y:S01]  /*0270*/  @!P0 LDG.E R36, desc[UR8][R6.64+0x18] ;  /* 0x0000180806248981 */ /* 0x000ee2000c1e1900 */
[----:B------:R-:W-:-:S03]  /*0280*/  ISETP.GE.AND P0, PT, R4, UR4, PT ;  /* 0x0000000404007c0c */ /* 0x000fc6000bf06270 */
[----:B------:R-:W4:Y:S01]  /*0290*/  @!P6 LDG.E R61, desc[UR8][R6.64] ;  /* 0x00000008063de981 */ /* 0x000f22000c1e1900 */
[----:B------:R-:W-:-:S09]  /*02a0*/  P2R R51, PR, RZ, 0x1 ;  /* 0x00000001ff337803 */ /* 0x000fd20000000000 */
[----:B------:R-:W3:Y:S01]  /*02b0*/  @!P0 LDG.E R37, desc[UR8][R6.64+0x1c] ;  /* 0x00001c0806258981 */ /* 0x000ee2000c1e1900 */
[----:B------:R-:W-:Y:S02]  /*02c0*/  ISETP.GE.AND P0, PT, R5, UR4, PT ;  /* 0x0000000405007c0c */ /* 0x000fe4000bf06270 */
[----:B------:R-:W0:Y:S02]  /*02d0*/  LDC.64 R4, c[0x0][0x390] ;  /* 0x0000e400ff047b82 */ /* 0x000e240000000a00 */
[----:B------:R-:W-:-:S09]  /*02e0*/  P2R R52, PR, RZ, 0x1 ;  /* 0x00000001ff347803 */ /* 0x000fd20000000000 */
[----:B------:R-:W3:Y:S01]  /*02f0*/  @!P0 LDG.E R38, desc[UR8][R6.64+0x20] ;  /* 0x0000200806268981 */ /* 0x000ee2000c1e1900 */
[----:B------:R-:W-:-:S04]  /*0300*/  ISETP.GE.AND P0, PT, R29, UR4, PT ;  /* 0x000000041d007c0c */ /* 0x000fc8000bf06270 */
[----:B------:R-:W-:-:S09]  /*0310*/  P2R R53, PR, RZ, 0x1 ;  /* 0x00000001ff357803 */ /* 0x000fd20000000000 */
[----:B------:R-:W3:Y:S01]  /*0320*/  @!P0 LDG.E R39, desc[UR8][R6.64+0x24] ;  /* 0x0000240806278981 */ /* 0x000ee2000c1e1900 */
[----:B------:R-:W-:Y:S01]  /*0330*/  ISETP.GE.AND P0, PT, R30, UR4, PT ;  /* 0x000000041e007c0c */ /* 0x000fe2000bf06270 */
[----:B------:R-:W-:-:S05]  /*0340*/  VIADD R30, R9, 0xd ;  /* 0x0000000d091e7836 */ /* 0x000fca0000000000 */
[----:B------:R-:W-:Y:S02]  /*0350*/  ISETP.GE.AND P1, PT, R30, UR4, PT ;  /* 0x000000041e007c0c */ /* 0x000fe4000bf26270 */
[----:B------:R-:W-:Y:S02]  /*0360*/  P2R R54, PR, RZ, 0x1 ;  /* 0x00000001ff367803 */ /* 0x000fe40000000000 */
[----:B------:R-:W-:-:S03]  /*0370*/  P2R R58, PR, RZ, 0x2 ;  /* 0x00000002ff3a7803 */ /* 0x000fc60000000000 */
[----:B------:R-:W3:Y:S01]  /*0380*/  @!P0 LDG.E R40, desc[UR8][R6.64+0x28] ;  /* 0x0000280806288981 */ /* 0x000ee2000c1e1900 */
[----:B------:R-:W-:-:S05]  /*0390*/  ISETP.GE.AND P0, PT, R31, UR4, PT ;  /* 0x000000041f007c0c */ /* 0x000fca000bf06270 */
[----:B------:R-:W3:Y:S01]  /*03a0*/  @!P1 LDG.E R62, desc[UR8][R6.64+0x34] ;  /* 0x00003408063e9981 */ /* 0x000ee2000c1e1900 */
[----:B------:R-:W-:-:S04]  /*03b0*/  ISETP.NE.AND P1, PT, R54, RZ, PT ;  /* 0x000000ff3600720c */ /* 0x000fc80003f25270 */
[----:B------:R-:W-:Y:S02]  /*03c0*/  P2R R57, PR, RZ, 0x2 ;  /* 0x00000002ff397803 */ /* 0x000fe40000000000 */
[----:B------:R-:W-:Y:S01]  /*03d0*/  ISETP.NE.AND P1, PT, R53, RZ, PT ;  /* 0x000000ff3500720c */ /* 0x000fe20003f25270 */
[----:B------:R-:W3:Y:S03]  /*03e0*/  @!P0 LDG.E R41, desc[UR8][R6.64+0x2c] ;  /* 0x00002c0806298981 */ /* 0x000ee6000c1e1900 */
[----:B------:R-:W-:Y:S02]  /*03f0*/  P2R R56, PR, RZ, 0x2 ;  /* 0x00000002ff387803 */ /* 0x000fe40000000000 */
[----:B------:R-:W-:Y:S02]  /*0400*/  ISETP.NE.AND P1, PT, R52, RZ, PT ;  /* 0x000000ff3400720c */ /* 0x000fe40003f25270 */
[----:B------:R-:W-:-:S02]  /*0410*/  P2R R60, PR, RZ, 0x1 ;  /* 0x00000001ff3c7803 */ /* 0x000fc40000000000 */
[----:B------:R-:W-:Y:S02]  /*0420*/  P2R R55, PR, RZ, 0x2 ;  /* 0x00000002ff377803 */ /* 0x000fe40000000000 */
[----:B------:R-:W-:Y:S02]  /*0430*/  ISETP.GE.AND P0, PT, R32, UR4, PT ;  /* 0x0000000420007c0c */ /* 0x000fe4000bf06270 */
[----:B------:R-:W-:Y:S01]  /*0440*/  ISETP.NE.AND P1, PT, R51, RZ, PT ;  /* 0x000000ff3300720c */ /* 0x000fe20003f25270 */
[----:B------:R-:W-:-:S03]  /*0450*/  VIADD R32, R9, 0xf ;  /* 0x0000000f09207836 */ /* 0x000fc60000000000 */
[----:B------:R-:W-:Y:S02]  /*0460*/  P2R R54, PR, RZ, 0x2 ;  /* 0x00000002ff367803 */ /* 0x000fe40000000000 */
[----:B------:R-:W-:Y:S02]  /*0470*/  ISETP.NE.AND P1, PT, R50, RZ, PT ;  /* 0x000000ff3200720c */ /* 0x000fe40003f25270 */
[----:B------:R-:W-:Y:S02]  /*0480*/  ISETP.GE.AND P3, PT, R32, UR4, PT ;  /* 0x0000000420007c0c */ /* 0x000fe4000bf66270 */
[----:B------:R-:W-:Y:S01]  /*0490*/  P2R R53, PR, RZ, 0x2 ;  /* 0x00000002ff357803 */ /* 0x000fe20000000000 */
[----:B------:R-:W3:Y:S01]  /*04a0*/  @!P0 LDG.E R42, desc[UR8][R6.64+0x30] ;  /* 0x00003008062a8981 */ /* 0x000ee2000c1e1900 */
[----:B------:R-:W-:Y:S01]  /*04b0*/  ISETP.NE.AND P1, PT, R49, RZ, PT ;  /* 0x000000ff3100720c */ /* 0x000fe20003f25270 */
[----:B------:R-:W-:-:S03]  /*04c0*/  VIADD R31, R9, 0xe ;  /* 0x0000000e091f7836 */ /* 0x000fc60000000000 */
[----:B------:R-:W-:Y:S01]  /*04d0*/  P2R R51, PR, RZ, 0x2 ;  /* 0x00000002ff337803 */ /* 0x000fe20000000000 */
[C---:B------:R-:W-:Y:S01]  /*04e0*/  VIADD R43, R9.reuse, 0x11 ;  /* 0x00000011092b7836 */ /* 0x040fe20000000000 */
[----:B------:R-:W-:Y:S01]  /*04f0*/  ISETP.NE.AND P1, PT, R48, RZ, PT ;  /* 0x000000ff3000720c */ /* 0x000fe20003f25270 */
[----:B------:R-:W-:Y:S01]  /*0500*/  VIADD R44, R9, 0x12 ;  /* 0x00000012092c7836 */ /* 0x000fe20000000000 */
[----:B------:R-:W-:Y:S02]  /*0510*/  ISETP.GE.AND P2, PT, R31, UR4, PT ;  /* 0x000000041f007c0c */ /* 0x000fe4000bf46270 */
[----:B------:R-:W-:Y:S02]  /*0520*/  P2R R49, PR, RZ, 0x2 ;  /* 0x00000002ff317803 */ /* 0x000fe40000000000 */
[----:B------:R-:W-:Y:S02]  /*0530*/  ISETP.NE.AND P1, PT, R47, RZ, PT ;  /* 0x000000ff2f00720c */ /* 0x000fe40003f25270 */
[----:B------:R-:W-:Y:S01]  /*0540*/  ISETP.GE.AND P4, PT, R33, UR4, PT ;  /* 0x0000000421007c0c */ /* 0x000fe2000bf86270 */
[----:B------:R-:W3:Y:S01]  /*0550*/  @!P3 LDG.E R47, desc[UR8][R6.64+0x3c] ;  /* 0x00003c08062fb981 */ /* 0x000ee2000c1e1900 */
[----:B------:R-:W-:-:S02]  /*0560*/  ISETP.GE.AND P5, PT, R43, UR4, PT ;  /* 0x000000042b007c0c */ /* 0x000fc4000bfa6270 */
[----:B------:R-:W-:Y:S02]  /*0570*/  ISETP.GE.AND P6, PT, R44, UR4, PT ;  /* 0x000000042c007c0c */ /* 0x000fe4000bfc6270 */
[----:B------:R-:W-:Y:S02]  /*0580*/  P2R R48, PR, RZ, 0x2 ;  /* 0x00000002ff307803 */ /* 0x000fe40000000000 */
[----:B------:R-:W-:-:S04]  /*0590*/  ISETP.NE.AND P1, PT, R45, RZ, PT ;  /* 0x000000ff2d00720c */ /* 0x000fc80003f25270 */
[----:B------:R-:W-:Y:S01]  /*05a0*/  P2R R45, PR, RZ, 0x2 ;  /* 0x00000002ff2d7803 */ /* 0x000fe20000000000 */
[----:B0-----:R-:W-:Y:S01]  /*05b0*/  IMAD.WIDE.U32 R4, R9, 0x4, R4 ;  /* 0x0000000409047825 */ /* 0x001fe200078e0004 */
[----:B------:R-:W-:Y:S01]  /*05c0*/  ISETP.NE.AND P1, PT, R46, RZ, PT ;  /* 0x000000ff2e00720c */ /* 0x000fe20003f25270 */
[----:B------:R-:W3:Y:S01]  /*05d0*/  @!P4 LDG.E R50, desc[UR8][R6.64+0x40] ;  /* 0x000040080632c981 */ /* 0x000ee2000c1e1900 */
[----:B------:R-:W-:-:S03]  /*05e0*/  P2R R59, PR, RZ, 0x1 ;  /* 0x00000001ff3b7803 */ /* 0x000fc60000000000 */
[----:B------:R-:W3:Y:S01]  /*05f0*/  @!P2 LDG.E R46, desc[UR8][R6.64+0x38] ;  /* 0x00003808062ea981 */ /* 0x000ee2000c1e1900 */
[----:B------:R-:W-:Y:S02]  /*0600*/  ISETP.GE.AND P0, PT, R9, UR4, PT ;  /* 0x0000000409007c0c */ /* 0x000fe4000bf06270 */
[----:B------:R-:W-:Y:S02]  /*0610*/  CS2R R30, SRZ ;  /* 0x00000000001e7805 */ /* 0x000fe4000001ff00 */
[----:B------:R-:W-:Y:S01]  /*0620*/  CS2R R32, SRZ ;  /* 0x0000000000207805 */ /* 0x000fe2000001ff00 */
[----:B------:R-:W3:Y:S01]  /*0630*/  @!P5 LDG.E R9, desc[UR8][R6.64+0x44] ;  /* 0x000044080609d981 */ /* 0x000ee2000c1e1900 */
[----:B------:R-:W-:Y:S01]  /*0640*/  IMAD.MOV.U32 R29, RZ, RZ, RZ ;  /* 0x000000ffff1d7224 */ /* 0x000fe200078e00ff */
[----:B------:R-:W0:Y:S01]  /*0650*/  S2UR UR6, SR_CgaCtaId ;  /* 0x00000000000679c3 */ /* 0x000e220000008800 */
[----:B------:R-:W1:Y:S01]  /*0660*/  LDCU.64 UR4, c[0x0][0x3a8] ;  /* 0x00007500ff0477ac */ /* 0x000e620008000a00 */
[----:B------:R-:W3:Y:S06]  /*0670*/  @!P6 LDG.E R52, desc[UR8][R6.64+0x48] ;  /* 0x000048080634e981 */ /* 0x000eec000c1e1900 */
[----:B------:R-:W-:Y:S06]  /*0680*/  BAR.SYNC.DEFER_BLOCKING 0x0 ;  /* 0x0000000000007b1d */ /* 0x000fec0000010000 */
[----:B------:R0:W5:Y:S04]  /*0690*/  @!P1 LDG.E R3, desc[UR8][R4.64+0x4] ;  /* 0x0000040804039981 */ /* 0x000168000c1e1900 */
[----:B------:R0:W5:Y:S01]  /*06a0*/  @!P0 LDG.E R2, desc[UR8][R4.64] ;  /* 0x0000000804028981 */ /* 0x000162000c1e1900 */
[----:B--2---:R-:W-:-:S03]  /*06b0*/  @!P1 LOP3.LUT R30, R8, 0x80000000, RZ, 0x3c, !PT ;  /* 0x80000000081e9812 */ /* 0x004fc600078e3cff */
[----:B------:R2:W5:Y:S01]  /*06c0*/  @!P2 LDG.E R24, desc[UR8][R4.64+0x38] ;  /* 0x000038080418a981 */ /* 0x000562000c1e1900 */
[----:B------:R-:W-:-:S03]  /*06d0*/  ISETP.NE.AND P1, PT, R45, RZ, PT ;  /* 0x000000ff2d00720c */ /* 0x000fc60003f25270 */
[----:B------:R2:W5:Y:S01]  /*06e0*/  @!P3 LDG.E R25, desc[UR8][R4.64+0x3c] ;  /* 0x00003c080419b981 */ /* 0x000562000c1e1900 */
[----:B----4-:R-:W-:-:S09]  /*06f0*/  @!P0 LOP3.LUT R29, R61, 0x80000000, RZ, 0x3c, !PT ;  /* 0x800000003d1d8812 */ /* 0x010fd200078e3cff */
[----:B------:R2:W5:Y:S01]  /*0700*/  @!P1 LDG.E R12, desc[UR8][R4.64+0x8] ;  /* 0x00000808040c9981 */ /* 0x000562000c1e1900 */
[----:B------:R-:W-:Y:S02]  /*0710*/  @!P1 LOP3.LUT R31, R10, 0x80000000, RZ, 0x3c, !PT ;  /* 0x800000000a1f9812 */ /* 0x000fe400078e3cff */
[----:B------:R-:W-:Y:S01]  /*0720*/  ISETP.NE.AND P1, PT, R48, RZ, PT ;  /* 0x000000ff3000720c */ /* 0x000fe20003f25270 */
[----:B------:R2:W5:Y:S01]  /*0730*/  @!P4 LDG.E R26, desc[UR8][R4.64+0x40] ;  /* 0x00004008041ac981 */ /* 0x000562000c1e1900 */
[----:B-1----:R-:W-:-:S03]  /*0740*/  UIADD3 UR7, UPT, UPT, UR4, 0x6, URZ ;  /* 0x0000000604077890 */ /* 0x002fc6000fffe0ff */
[----:B------:R2:W5:Y:S01]  /*0750*/  @!P5 LDG.E R27, desc[UR8][R4.64+0x44] ;  /* 0x00004408041bd981 */ /* 0x000562000c1e1900 */
[----:B------:R-:W-:-:S03]  /*0760*/  UIADD3 UR5, UPT, UPT, -UR4, UR5, URZ ;  /* 0x0000000504057290 */ /* 0x000fc6000fffe1ff */
[----:B------:R2:W5:Y:S04]  /*0770*/  @!P6 LDG.E R28, desc[UR8][R4.64+0x48] ;  /* 0x00004808041ce981 */ /* 0x000568000c1e1900 */
[----:B---3--:R-:W-:Y:S01]  /*0780*/  @!P1 LOP3.LUT R32, R11, 0x80000000, RZ, 0x3c, !PT ;  /* 0x800000000b209812 */ /* 0x008fe200078e3cff */
[----:B------:R2:W5:Y:S01]  /*0790*/  @!P1 LDG.E R13, desc[UR8][R4.64+0xc] ;  /* 0x00000c08040d9981 */ /* 0x000562000c1e1900 */
[----:B------:R-:W-:-:S13]  /*07a0*/  ISETP.NE.AND P1, PT, R49, RZ, PT ;  /* 0x000000ff3100720c */ /* 0x000fda0003f25270 */
[----:B------:R-:W-:Y:S01]  /*07b0*/  @!P1 LOP3.LUT R33, R34, 0x80000000, RZ, 0x3c, !PT ;  /* 0x8000000022219812 */ /* 0x000fe200078e3cff */
[----:B------:R2:W5:Y:S01]  /*07c0*/  @!P1 LDG.E R14, desc[UR8][R4.64+0x10] ;  /* 0x00001008040e9981 */ /* 0x000562000c1e1900 */
[----:B------:R-:W-:Y:S01]  /*07d0*/  ISETP.NE.AND P1, PT, R51, RZ, PT ;  /* 0x000000ff3300720c */ /* 0x000fe20003f25270 */
[----:B------:R-:W-:-:S12]  /*07e0*/  IMAD.MOV.U32 R34, RZ, RZ, RZ ;  /* 0x000000ffff227224 */ /* 0x000fd800078e00ff */
        /* <DEDUP_REMOVED lines=15> */
[----:B------:R-:W-:Y:S01]  /*08e0*/  IMAD.MOV.U32 R38, RZ, RZ, RZ ;  /* 0x000000ffff267224 */ /* 0x000fe200078e00ff */
[----:B------:R-:W-:-:S11]  /*08f0*/  ISETP.NE.AND P0, PT, R60, RZ, PT ;  /* 0x000000ff3c00720c */ /* 0x000fd60003f05270 */
[----:B------:R-:W-:Y:S01]  /*0900*/  @!P1 LOP3.LUT R38, R39, 0x80000000, RZ, 0x3c, !PT ;  /* 0x8000000027269812 */ /* 0x000fe200078e3cff */
[----:B------:R2:W5:Y:S01]  /*0910*/  @!P1 LDG.E R19, desc[UR8][R4.64+0x24] ;  /* 0x0000240804139981 */ /* 0x000562000c1e1900 */
[----:B------:R-:W-:Y:S01]  /*0920*/  ISETP.NE.AND P1, PT, R57, RZ, PT ;  /* 0x000000ff3900720c */ /* 0x000fe20003f25270 */
[----:B------:R-:W-:Y:S02]  /*0930*/  IMAD.MOV.U32 R39, RZ, RZ, RZ ;  /* 0x000000ffff277224 */ /* 0x000fe400078e00ff */
[----:B------:R2:W5:Y:S10]  /*0940*/  @!P0 LDG.E R21, desc[UR8][R4.64+0x2c] ;  /* 0x00002c0804158981 */ /* 0x000574000c1e1900 */
[----:B------:R-:W-:Y:S01]  /*0950*/  @!P1 LOP3.LUT R39, R40, 0x80000000, RZ, 0x3c, !PT ;  /* 0x8000000028279812 */ /* 0x000fe200078e3cff */
[----:B------:R-:W-:Y:S01]  /*0960*/  IMAD.MOV.U32 R40, RZ, RZ, RZ ;  /* 0x000000ffff287224 */ /* 0x000fe200078e00ff */
[----:B------:R2:W5:Y:S01]  /*0970*/  @!P1 LDG.E R20, desc[UR8][R4.64+0x28] ;  /* 0x0000280804149981 */ /* 0x000562000c1e1900 */
[----:B------:R-:W-:-:S02]  /*0980*/  @!P0 LOP3.LUT R40, R41, 0x80000000, RZ, 0x3c, !PT ;  /* 0x8000000029288812 */ /* 0x000fc400078e3cff */
[----:B------:R-:W-:Y:S02]  /*0990*/  ISETP.NE.AND P1, PT, R58, RZ, PT ;  /* 0x000000ff3a00720c */ /* 0x000fe40003f25270 */
[----:B------:R-:W-:Y:S01]  /*09a0*/  ISETP.NE.AND P0, PT, R59, RZ, PT ;  /* 0x000000ff3b00720c */ /* 0x000fe20003f05270 */
[----:B------:R-:W-:Y:S01]  /*09b0*/  IMAD.MOV.U32 R41, RZ, RZ, RZ ;  /* 0x000000ffff297224 */ /* 0x000fe200078e00ff */
[----:B------:R-:W-:Y:S02]  /*09c0*/  UMOV UR4, 0x400 ;  /* 0x0000040000047882 */ /* 0x000fe40000000000 */
[----:B0-----:R-:W-:-:S07]  /*09d0*/  ULEA UR4, UR6, UR4, 0x18 ;  /* 0x0000000406047291 */ /* 0x001fce000f8ec0ff */
[----:B------:R2:W5:Y:S02]  /*09e0*/  @!P1 LDG.E R23, desc[UR8][R4.64+0x34] ;  /* 0x0000340804179981 */ /* 0x000564000c1e1900 */
[----:B------:R-:W-:Y:S02]  /*09f0*/  @!P0 LOP3.LUT R41, R42, 0x80000000, RZ, 0x3c, !PT ;  /* 0x800000002a298812 */ /* 0x000fe400078e3cff */
[----:B------:R2:W5:Y:S01]  /*0a00*/  @!P0 LDG.E R22, desc[UR8][R4.64+0x30] ;  /* 0x0000300804168981 */ /* 0x000562000c1e1900 */
[----:B------:R-:W0:Y:S01]  /*0a10*/  S2R R42, SR_LANEID ;  /* 0x00000000002a7919 */ /* 0x000e220000000000 */
[----:B------:R-:W-:Y:S02]  /*0a20*/  CS2R R44, SRZ ;  /* 0x00000000002c7805 */ /* 0x000fe4000001ff00 */
[----:B------:R-:W-:Y:S02]  /*0a30*/  @!P3 LOP3.LUT R45, R47, 0x80000000, RZ, 0x3c, !PT ;  /* 0x800000002f2db812 */ /* 0x000fe400078e3cff */
[----:B------:R-:W-:-:S02]  /*0a40*/  LEA R47, R0, UR4, 0x2 ;  /* 0x00000004002f7c11 */ /* 0x000fc4000f8e10ff */
[----:B------:R-:W-:Y:S02]  /*0a50*/  SHF.R.U32.HI R124, RZ, 0x5, R0 ;  /* 0x00000005ff7c7819 */ /* 0x000fe40000011600 */
[----:B------:R-:W-:Y:S02]  /*0a60*/  CS2R R48, SRZ ;  /* 0x0000000000307805 */ /* 0x000fe4000001ff00 */
[----:B------:R-:W-:Y:S01]  /*0a70*/  @!P2 LOP3.LUT R44, R46, 0x80000000, RZ, 0x3c, !PT ;  /* 0x800000002e2ca812 */ /* 0x000fe200078e3cff */
[----:B------:R-:W-:Y:S02]  /*0a80*/  IMAD R51, R0, 0x80, R47 ;  /* 0x0000008000337824 */ /* 0x000fe400078e022f */
[----:B------:R-:W-:Y:S01]  /*0a90*/  IMAD.MOV.U32 R46, RZ, RZ, RZ ;  /* 0x000000ffff2e7224 */ /* 0x000fe200078e00ff */
[----:B------:R-:W-:Y:S01]  /*0aa0*/  @!P4 LOP3.LUT R46, R50, 0x80000000, RZ, 0x3c, !PT ;  /* 0x80000000322ec812 */ /* 0x000fe200078e3cff */
[----:B------:R-:W-:Y:S01]  /*0ab0*/  IMAD.MOV.U32 R43, RZ, RZ, RZ ;  /* 0x000000ffff2b7224 */ /* 0x000fe200078e00ff */
[----:B------:R-:W-:Y:S01]  /*0ac0*/  @!P1 LOP3.LUT R43, R62, 0x80000000, RZ, 0x3c, !PT ;  /* 0x800000003e2b9812 */ /* 0x000fe200078e3cff */
[----:B------:R-:W-:Y:S01]  /*0ad0*/  IMAD R53, R0, -0x38, R51 ;  /* 0xffffffc800357824 */ /* 0x000fe200078e0233 */
[----:B------:R-:W-:-:S02]  /*0ae0*/  @!P5 LOP3.LUT R48, R9, 0x80000000, RZ, 0x3c, !PT ;  /* 0x800000000930d812 */ /* 0x000fc400078e3cff */
[----:B------:R-:W-:Y:S02]  /*0af0*/  @!P6 LOP3.LUT R49, R52, 0x80000000, RZ, 0x3c, !PT ;  /* 0x800000003431e812 */ /* 0x000fe400078e3cff */
[----:B------:R-:W-:Y:S01]  /*0b00*/  LEA R50, R124, UR4, 0x2 ;  /* 0x000000047c327c11 */ /* 0x000fe2000f8e10ff */
[----:B--2---:R-:W-:Y:S06]  /*0b10*/  BAR.SYNC.DEFER_BLOCKING 0x0 ;  /* 0x0000000000007b1d */ /* 0x004fec0000010000 */
.L_x_222:
[----:B------:R-:W-:Y:S01]  /*0b20*/  UISETP.LT.AND UP0, UPT, UR5, 0x6, UPT ;  /* 0x000000060500788c */ /* 0x000fe2000bf01270 */
[----:B------:R-:W-:Y:S01]  /*0b30*/  STS [R47], RZ ;  /* 0x000000ff2f007388 */ /* 0x000fe20000000800 */
[----:B------:R-:W-:Y:S01]  /*0b40*/  UIADD3 UR6, UPT, UPT, UR7, -0x6, URZ ;  /* 0xfffffffa07067890 */ /* 0x000fe2000fffe0ff */
[----:B0-----:R-:W-:Y:S01]  /*0b50*/  ISETP.NE.AND P1, PT, R42, 0x1f, PT ;  /* 0x0000001f2a00780c */ /* 0x001fe20003f25270 */
[----:B------:R-:W-:Y:S01]  /*0b60*/  USEL UR4, UR5, 0x6, UP0 ;  /* 0x0000000605047887 */ /* 0x000fe20008000000 */
[----:B------:R-:W-:Y:S01]  /*0b70*/  STS [R47+0x400], RZ ;  /* 0x000400ff2f007388 */ /* 0x000fe20000000800 */
[C---:B------:R-:W-:Y:S01]  /*0b80*/  ISETP.NE.AND P2, PT, R124.reuse, 0x6, PT ;  /* 0x000000067c00780c */ /* 0x040fe20003f45270 */
[----:B------:R-:W-:Y:S01]  /*0b90*/  UISETP.GE.AND UP0, UPT, UR7, UR10, UPT ;  /* 0x0000000a0700728c */ /* 0x000fe2000bf06270 */
[----:B-1----:R-:W-:Y:S01]  /*0ba0*/  SHF.R.U32.HI R4, RZ, UR6, R29 ;  /* 0x00000006ff047c19 */ /* 0x002fe2000801161d */
[----:B------:R-:W-:Y:S01]  /*0bb0*/  UBMSK UR4, URZ, UR4 ;  /* 0x00000004ff04729b */ /* 0x000fe20008000000 */
[----:B------:R-:W-:Y:S01]  /*0bc0*/  STS [R47+0x800], RZ ;  /* 0x000800ff2f007388 */ /* 0x000fe20000000800 */
[----:B------:R-:W-:-:S03]  /*0bd0*/  ISETP.NE.AND P3, PT, R124, 0x7, PT ;  /* 0x000000077c00780c */ /* 0x000fc60003f65270 */
[----:B------:R-:W-:Y:S01]  /*0be0*/  STS [R47+0xc00], RZ ;  /* 0x000c00ff2f007388 */ /* 0x000fe20000000800 */
[----:B------:R-:W-:-:S03]  /*0bf0*/  LOP3.LUT R4, R4, UR4, RZ, 0xc0, !PT ;  /* 0x0000000404047c12 */ /* 0x000fc6000f8ec0ff */
[----:B------:R-:W-:Y:S02]  /*0c00*/  STS [R47+0x1000], RZ ;  /* 0x001000ff2f007388 */ /* 0x000fe40000000800 */
[----:B------:R-:W-:Y:S01]  /*0c10*/  IMAD.SHL.U32 R5, R4, 0x400, RZ ;  /* 0x0000040004057824 */ /* 0x000fe200078e00ff */
[----:B------:R-:W-:Y:S01]  /*0c20*/  SHF.R.U32.HI R4, RZ, 0x4, R4 ;  /* 0x00000004ff047819 */ /* 0x000fe20000011604 */
[----:B------:R-:W-:Y:S03]  /*0c30*/  STS [R47+0x1400], RZ ;  /* 0x001400ff2f007388 */ /* 0x000fe60000000800 */
[----:B------:R-:W-:Y:S01]  /*0c40*/  LOP3.LUT R54, R5, 0x7c00, RZ, 0xc, !PT ;  /* 0x00007c0005367812 */ /* 0x000fe200078e0cff */
[----:B------:R-:W-:Y:S01]  /*0c50*/  STS [R47+0x1800], RZ ;  /* 0x001800ff2f007388 */ /* 0x000fe20000000800 */
[----:B------:R-:W-:-:S03]  /*0c60*/  LOP3.LUT R4, R4, 0xffffffe, RZ, 0xc0, !PT ;  /* 0x0ffffffe04047812 */ /* 0x000fc600078ec0ff */
[----:B------:R-:W-:Y:S01]  /*0c70*/  STS [R47+0x1c00], RZ ;  /* 0x001c00ff2f007388 */ /* 0x000fe20000000800 */
[----:B------:R-:W-:Y:S02]  /*0c80*/  IADD3 R54, PT, PT, -R4, R47, R54 ;  /* 0x0000002f04367210 */ /* 0x000fe40007ffe136 */
[----:B------:R-:W-:Y:S01]  /*0c90*/  SHF.R.U32.HI R4, RZ, UR6, R30 ;  /* 0x00000006ff047c19 */ /* 0x000fe2000801161e */
[----:B------:R-:W-:Y:S03]  /*0ca0*/  STS [R47+0x2000], RZ ;  /* 0x002000ff2f007388 */ /* 0x000fe60000000800 */
[----:B------:R-:W-:Y:S01]  /*0cb0*/  LOP3.LUT R4, R4, UR4, RZ, 0xc0, !PT ;  /* 0x0000000404047c12 */ /* 0x000fe2000f8ec0ff */
[----:B------:R-:W-:Y:S04]  /*0cc0*/  STS [R47+0x2400], RZ ;  /* 0x002400ff2f007388 */ /* 0x000fe80000000800 */
[----:B------:R-:W-:Y:S01]  /*0cd0*/  STS [R47+0x2800], RZ ;  /* 0x002800ff2f007388 */ /* 0x000fe20000000800 */
[----:B------:R-:W-:Y:S01]  /*0ce0*/  IMAD.SHL.U32 R5, R4, 0x400, RZ ;  /* 0x0000040004057824 */ /* 0x000fe200078e00ff */
[----:B------:R-:W-:-:S02]  /*0cf0*/  SHF.R.U32.HI R4, RZ, 0x4, R4 ;  /* 0x00000004ff047819 */ /* 0x000fc40000011604 */
[----:B------:R-:W-:Y:S02]  /*0d00*/  STS [R47+0x2c00], RZ ;  /* 0x002c00ff2f007388 */ /* 0x000fe40000000800 */
[----:B------:R-:W-:Y:S02]  /*0d10*/  LOP3.LUT R56, R5, 0x7c00, RZ, 0xc, !PT ;  /* 0x00007c0005387812 */ /* 0x000fe400078e0cff */
        /* <DEDUP_REMOVED lines=32> */
[----:B------:R-:W0:Y:S02]  /*0f20*/  LDS.U16 R52, [R54+0x2] ;  /* 0x0000020036347984 */ /* 0x000e240000000400 */
[----:B0-----:R-:W-:-:S05]  /*0f30*/  VIADD R5, R52, 0x1 ;  /* 0x0000000134057836 */ /* 0x001fca0000000000 */
[----:B------:R0:W-:Y:S04]  /*0f40*/  STS.U16 [R54+0x2], R5 ;  /* 0x0000020536007388 */ /* 0x0001e80000000400 */
[----:B------:R-:W1:Y:S01]  /*0f50*/  LDS.U16 R57, [R56+0x2] ;  /* 0x0000020038397984 */ /* 0x000e620000000400 */
[----:B0-----:R-:W-:Y:S01]  /*0f60*/  IMAD.SHL.U32 R5, R4, 0x400, RZ ;  /* 0x0000040004057824 */ /* 0x001fe200078e00ff */
[----:B------:R-:W-:-:S04]  /*0f70*/  SHF.R.U32.HI R4, RZ, 0x4, R4 ;  /* 0x00000004ff047819 */ /* 0x000fc80000011604 */
[----:B------:R-:W-:Y:S02]  /*0f80*/  LOP3.LUT R60, R5, 0x7c00, RZ, 0xc, !PT ;  /* 0x00007c00053c7812 */ /* 0x000fe400078e0cff */
[----:B------:R-:W-:-:S04]  /*0f90*/  LOP3.LUT R4, R4, 0xffffffe, RZ, 0xc0, !PT ;  /* 0x0ffffffe04047812 */ /* 0x000fc800078ec0ff */
[----:B------:R-:W-:Y:S02]  /*0fa0*/  IADD3 R60, PT, PT, -R4, R47, R60 ;  /* 0x0000002f043c7210 */ /* 0x000fe40007ffe13c */
[----:B------:R-:W-:-:S04]  /*0fb0*/  SHF.R.U32.HI R4, RZ, UR6, R33 ;  /* 0x00000006ff047c19 */ /* 0x000fc80008011621 */
[----:B------:R-:W-:-:S05]  /*0fc0*/  LOP3.LUT R4, R4, UR4, RZ, 0xc0, !PT ;  /* 0x0000000404047c12 */ /* 0x000fca000f8ec0ff */
[----:B------:R-:W-:Y:S01]  /*0fd0*/  IMAD.SHL.U32 R6, R4, 0x400, RZ ;  /* 0x0000040004067824 */ /* 0x000fe200078e00ff */
[----:B------:R-:W-:-:S04]  /*0fe0*/  SHF.R.U32.HI R4, RZ, 0x4, R4 ;  /* 0x00000004ff047819 */ /* 0x000fc80000011604 */
[----:B------:R-:W-:Y:S02]  /*0ff0*/  LOP3.LUT R6, R6, 0x7c00, RZ, 0xc, !PT ;  /* 0x00007c0006067812 */ /* 0x000fe400078e0cff */
[----:B------:R-:W-:-:S04]  /*1000*/  LOP3.LUT R4, R4, 0xffffffe, RZ, 0xc0, !PT ;  /* 0x0ffffffe04047812 */ /* 0x000fc800078ec0ff */
[----:B------:R-:W-:Y:S01]  /*1010*/  IADD3 R62, PT, PT, -R4, R47, R6 ;  /* 0x0000002f043e7210 */ /* 0x000fe20007ffe106 */
[----:B-1----:R-:W-:Y:S01]  /*1020*/  VIADD R7, R57, 0x1 ;  /* 0x0000000139077836 */ /* 0x002fe20000000000 */
[----:B------:R-:W-:-:S04]  /*1030*/  SHF.R.U32.HI R4, RZ, UR6, R34 ;  /* 0x00000006ff047c19 */ /* 0x000fc80008011622 */
[----:B------:R-:W-:Y:S01]  /*1040*/  STS.U16 [R56+0x2], R7 ;  /* 0x0000020738007388 */ /* 0x000fe20000000400 */
[----:B------:R-:W-:-:S03]  /*1050*/  LOP3.LUT R4, R4, UR4, RZ, 0xc0, !PT ;  /* 0x0000000404047c12 */ /* 0x000fc6000f8ec0ff */
        /* <DEDUP_REMOVED lines=129> */
[----:B------:R-:W-:Y:S01]  /*1870*/  SHF.R.U32.HI R4, RZ, UR6, R49 ;  /* 0x00000006ff047c19 */ /* 0x000fe20008011631 */
[----:B------:R-:W0:Y:S03]  /*1880*/  S2UR UR6, SR_CgaCtaId ;  /* 0x00000000000679c3 */ /* 0x000e260000008800 */
[----:B------:R-:W-:Y:S01]  /*1890*/  LOP3.LUT R4, R4, UR4, RZ, 0xc0, !PT ;  /* 0x0000000404047c12 */ /* 0x000fe2000f8ec0ff */
[----:B------:R-:W-:-:S04]  /*18a0*/  UMOV UR4, 0x400 ;  /* 0x0000040000047882 */ /* 0x000fc80000000000 */
[----:B------:R-:W-:Y:S01]  /*18b0*/  IMAD.SHL.U32 R6, R4, 0x400, RZ ;  /* 0x0000040004067824 */ /* 0x000fe200078e00ff */
[----:B------:R-:W-:-:S04]  /*18c0*/  SHF.R.U32.HI R4, RZ, 0x4, R4 ;  /* 0x00000004ff047819 */ /* 0x000fc80000011604 */
[----:B------:R-:W-:Y:S02]  /*18d0*/  LOP3.LUT R6, R6, 0x7c00, RZ, 0xc, !PT ;  /* 0x00007c0006067812 */ /* 0x000fe400078e0cff */
[----:B------:R-:W-:-:S04]  /*18e0*/  LOP3.LUT R4, R4, 0xffffffe, RZ, 0xc0, !PT ;  /* 0x0ffffffe04047812 */ /* 0x000fc800078ec0ff */
[----:B------:R-:W-:Y:S01]  /*18f0*/  IADD3 R90, PT, PT, -R4, R47, R6 ;  /* 0x0000002f045a7210 */ /* 0x000fe20007ffe106 */
[----:B-1----:R-:W-:Y:S01]  /*1900*/  VIADD R7, R85, 0x1 ;  /* 0x0000000155077836 */ /* 0x002fe20000000000 */
[----:B0-----:R-:W-:-:S04]  /*1910*/  ULEA UR4, UR6, UR4, 0x18 ;  /* 0x0000000406047291 */ /* 0x001fc8000f8ec0ff */
[----:B------:R-:W-:Y:S04]  /*1920*/  STS.U16 [R84+0x2], R7 ;  /* 0x0000020754007388 */ /* 0x000fe80000000400 */
[----:B------:R-:W0:Y:S02]  /*1930*/  LDS.U16 R87, [R86+0x2] ;  /* 0x0000020056577984 */ /* 0x000e240000000400 */
[----:B0-----:R-:W-:-:S05]  /*1940*/  VIADD R5, R87, 0x1 ;  /* 0x0000000157057836 */ /* 0x001fca0000000000 */
[----:B------:R-:W-:Y:S04]  /*1950*/  STS.U16 [R86+0x2], R5 ;  /* 0x0000020556007388 */ /* 0x000fe80000000400 */
[----:B------:R-:W0:Y:S02]  /*1960*/  LDS.U16 R89, [R88+0x2] ;  /* 0x0000020058597984 */ /* 0x000e240000000400 */
[----:B0-----:R-:W-:-:S05]  /*1970*/  VIADD R7, R89, 0x1 ;  /* 0x0000000159077836 */ /* 0x001fca0000000000 */
[----:B------:R-:W-:Y:S04]  /*1980*/  STS.U16 [R88+0x2], R7 ;  /* 0x0000020758007388 */ /* 0x000fe80000000400 */
[----:B------:R-:W0:Y:S02]  /*1990*/  LDS.U16 R91, [R90+0x2] ;  /* 0x000002005a5b7984 */ /* 0x000e240000000400 */
[----:B0-----:R-:W-:-:S05]  /*19a0*/  VIADD R5, R91, 0x1 ;  /* 0x000000015b057836 */ /* 0x001fca0000000000 */
[----:B------:R-:W-:Y:S01]  /*19b0*/  STS.U16 [R90+0x2], R5 ;  /* 0x000002055a007388 */ /* 0x000fe20000000400 */
[----:B------:R-:W-:Y:S06]  /*19c0*/  BAR.SYNC.DEFER_BLOCKING 0x0 ;  /* 0x0000000000007b1d */ /* 0x000fec0000010000 */
[----:B------:R-:W-:Y:S04]  /*19d0*/  LDS R92, [R51] ;  /* 0x00000000335c7984 */ /* 0x000fe80000000800 */
[----:B------:R-:W0:Y:S04]  /*19e0*/  LDS R93, [R51+0x4] ;  /* 0x00000400335d7984 */ /* 0x000e280000000800 */
[----:B------:R-:W1:Y:S04]  /*19f0*/  LDS R94, [R51+0x8] ;  /* 0x00000800335e7984 */ /* 0x000e680000000800 */
[----:B------:R-:W2:Y:S04]  /*1a00*/  LDS R95, [R51+0xc] ;  /* 0x00000c00335f7984 */ /* 0x000ea80000000800 */
[----:B------:R-:W3:Y:S04]  /*1a10*/  LDS R96, [R51+0x10] ;  /* 0x0000100033607984 */ /* 0x000ee80000000800 */
[----:B------:R-:W4:Y:S04]  /*1a20*/  LDS R97, [R51+0x14] ;  /* 0x0000140033617984 */ /* 0x000f280000000800 */
[----:B------:R-:W4:Y:S04]  /*1a30*/  LDS R98, [R51+0x18] ;  /* 0x0000180033627984 */ /* 0x000f280000000800 */
[----:B------:R-:W4:Y:S04]  /*1a40*/  LDS R99, [R51+0x1c] ;  /* 0x00001c0033637984 */ /* 0x000f280000000800 */
[----:B------:R-:W4:Y:S04]  /*1a50*/  LDS R100, [R51+0x20] ;  /* 0x0000200033647984 */ /* 0x000f280000000800 */
[----:B------:R-:W4:Y:S04]  /*1a60*/  LDS R101, [R51+0x24] ;  /* 0x0000240033657984 */ /* 0x000f280000000800 */
[----:B------:R-:W4:Y:S04]  /*1a70*/  LDS R102, [R51+0x28] ;  /* 0x0000280033667984 */ /* 0x000f280000000800 */
[----:B------:R-:W4:Y:S01]  /*1a80*/  LDS R103, [R51+0x2c] ;  /* 0x00002c0033677984 */ /* 0x000f220000000800 */
[----:B0-----:R-:W-:-:S03]  /*1a90*/  IMAD.IADD R93, R92, 0x1, R93 ;  /* 0x000000015c5d7824 */ /* 0x001fc600078e025d */
[----:B------:R-:W0:Y:S01]  /*1aa0*/  LDS R104, [R51+0x30] ;  /* 0x0000300033687984 */ /* 0x000e220000000800 */
[----:B-1----:R-:W-:-:S03]  /*1ab0*/  IMAD.IADD R94, R94, 0x1, R93 ;  /* 0x000000015e5e7824 */ /* 0x002fc600078e025d */
[----:B------:R-:W1:Y:S01]  /*1ac0*/  LDS R105, [R51+0x34] ;  /* 0x0000340033697984 */ /* 0x000e620000000800 */
[----:B--2---:R-:W-:-:S03]  /*1ad0*/  IMAD.IADD R95, R95, 0x1, R94 ;  /* 0x000000015f5f7824 */ /* 0x004fc600078e025e */
[----:B------:R-:W2:Y:S01]  /*1ae0*/  LDS R106, [R51+0x38] ;  /* 0x00003800336a7984 */ /* 0x000ea20000000800 */
[----:B---3--:R-:W-:-:S03]  /*1af0*/  IMAD.IADD R96, R96, 0x1, R95 ;  /* 0x0000000160607824 */ /* 0x008fc600078e025f */
[----:B------:R-:W3:Y:S01]  /*1b00*/  LDS R107, [R51+0x3c] ;  /* 0x00003c00336b7984 */ /* 0x000ee20000000800 */
[----:B----4-:R-:W-:-:S03]  /*1b10*/  IMAD.IADD R97, R97, 0x1, R96 ;  /* 0x0000000161617824 */ /* 0x010fc600078e0260 */
[----:B------:R-:W4:Y:S01]  /*1b20*/  LDS R108, [R51+0x40] ;  /* 0x00004000336c7984 */ /* 0x000f220000000800 */
[----:B------:R-:W-:-:S03]  /*1b30*/  IMAD.IADD R98, R98, 0x1, R97 ;  /* 0x0000000162627824 */ /* 0x000fc600078e0261 */
        /* <DEDUP_REMOVED lines=31> */
[----:B------:R-:W-:-:S04]  /*1d30*/  IMAD.IADD R114, R114, 0x1, R113 ;  /* 0x0000000172727824 */ /* 0x000fc800078e0271 */
[----:B0-----:R-:W-:-:S04]  /*1d40*/  IMAD.IADD R115, R115, 0x1, R114 ;  /* 0x0000000173737824 */ /* 0x001fc800078e0272 */
[----:B-1----:R-:W-:-:S04]  /*1d50*/  IMAD.IADD R116, R116, 0x1, R115 ;  /* 0x0000000174747824 */ /* 0x002fc800078e0273 */
[----:B--2---:R-:W-:-:S04]  /*1d60*/  IMAD.IADD R117, R117, 0x1, R116 ;  /* 0x0000000175757824 */ /* 0x004fc800078e0274 */
[----:B---3--:R-:W-:-:S04]  /*1d70*/  IMAD.IADD R118, R118, 0x1, R117 ;  /* 0x0000000176767824 */ /* 0x008fc800078e0275 */
[----:B----4-:R-:W-:-:S04]  /*1d80*/  IMAD.IADD R119, R119, 0x1, R118 ;  /* 0x0000000177777824 */ /* 0x010fc800078e0276 */
[----:B------:R-:W-:-:S04]  /*1d90*/  IMAD.IADD R120, R120, 0x1, R119 ;  /* 0x0000000178787824 */ /* 0x000fc800078e0277 */
[----:B------:R-:W-:-:S04]  /*1da0*/  IMAD.IADD R121, R121, 0x1, R120 ;  /* 0x0000000179797824 */ /* 0x000fc800078e0278 */
[----:B------:R-:W-:-:S04]  /*1db0*/  IMAD.IADD R122, R122, 0x1, R121 ;  /* 0x000000017a7a7824 */ /* 0x000fc800078e0279 */
[----:B------:R-:W-:-:S04]  /*1dc0*/  IMAD.IADD R123, R123, 0x1, R122 ;  /* 0x000000017b7b7824 */ /* 0x000fc800078e027a */
[----:B------:R-:W-:-:S05]  /*1dd0*/  IMAD.IADD R125, R4, 0x1, R123 ;  /* 0x00000001047d7824 */ /* 0x000fca00078e027b */
        /* <DEDUP_REMOVED lines=8> */
[----:B------:R-:W0:Y:S02]  /*1e60*/  SHFL.UP P0, R126, R127, 0x10, RZ ;  /* 0x060000007f7e7989 */ /* 0x000e2400000000ff */
[----:B0-----:R-:W-:Y:S01]  /*1e70*/  @P0 IMAD.IADD R126, R127, 0x1, R126 ;  /* 0x000000017f7e0824 */ /* 0x001fe200078e027e */
[----:B------:R-:W-:-:S03]  /*1e80*/  ISETP.NE.AND P0, PT, R124, 0x1, PT ;  /* 0x000000017c00780c */ /* 0x000fc60003f05270 */
[----:B------:R-:W-:Y:S01]  /*1e90*/  IMAD.IADD R125, R126, 0x1, -R125 ;  /* 0x000000017e7d7824 */ /* 0x000fe200078e0a7d */
[----:B------:R-:W-:Y:S01]  /*1ea0*/  @!P1 STS [R50+0x8400], R126 ;  /* 0x0084007e32009388 */ /* 0x000fe20000000800 */
[----:B------:R-:W-:Y:S01]  /*1eb0*/  BAR.SYNC.DEFER_BLOCKING 0x0 ;  /* 0x0000000000007b1d */ /* 0x000fe20000010000 */
[----:B------:R-:W-:-:S05]  /*1ec0*/  ISETP.NE.AND P1, PT, R124, 0x4, PT ;  /* 0x000000047c00780c */ /* 0x000fca0003f25270 */
[----:B------:R-:W0:Y:S04]  /*1ed0*/  LDS.128 R4, [UR4+0x8400] ;  /* 0x00840004ff047984 */ /* 0x000e280008000c00 */
[----:B------:R-:W1:Y:S01]  /*1ee0*/  LDS.128 R8, [UR4+0x8410] ;  /* 0x00841004ff087984 */ /* 0x000e620008000c00 */
[C---:B0-----:R-:W-:Y:S01]  /*1ef0*/  SEL R55, R4.reuse, R55, !P0 ;  /* 0x0000003704377207 */ /* 0x041fe20004000000 */
[----:B------:R-:W-:Y:S01]  /*1f00*/  IMAD.IADD R5, R4, 0x1, R5 ;  /* 0x0000000104057824 */ /* 0x000fe200078e0205 */
[----:B------:R-:W-:-:S03]  /*1f10*/  ISETP.NE.AND P0, PT, R124, 0x2, PT ;  /* 0x000000027c00780c */ /* 0x000fc60003f05270 */
[----:B------:R-:W-:Y:S01]  /*1f20*/  IMAD.IADD R6, R6, 0x1, R5 ;  /* 0x0000000106067824 */ /* 0x000fe200078e0205 */
[----:B------:R-:W-:Y:S02]  /*1f30*/  SEL R55, R5, R55, !P0 ;  /* 0x0000003705377207 */ /* 0x000fe40004000000 */
[----:B------:R-:W-:Y:S01]  /*1f40*/  ISETP.NE.AND P0, PT, R124, 0x3, PT ;  /* 0x000000037c00780c */ /* 0x000fe20003f05270 */
[----:B------:R-:W-:-:S03]  /*1f50*/  IMAD.IADD R7, R7, 0x1, R6 ;  /* 0x0000000107077824 */ /* 0x000fc600078e0206 */
[----:B------:R-:W-:Y:S01]  /*1f60*/  SEL R55, R6, R55, !P0 ;  /* 0x0000003706377207 */ /* 0x000fe20004000000 */
[C---:B-1----:R-:W-:Y:S01]  /*1f70*/  IMAD.IADD R8, R7.reuse, 0x1, R8 ;  /* 0x0000000107087824 */ /* 0x042fe200078e0208 */
[----:B------:R-:W-:Y:S02]  /*1f80*/  ISETP.NE.AND P0, PT, R124, 0x5, PT ;  /* 0x000000057c00780c */ /* 0x000fe40003f05270 */
[----:B------:R-:W-:Y:S01]  /*1f90*/  SEL R55, R7, R55, !P1 ;  /* 0x0000003707377207 */ /* 0x000fe20004800000 */
[----:B------:R-:W-:Y:S01]  /*1fa0*/  IMAD.IADD R9, R9, 0x1, R8 ;  /* 0x0000000109097824 */ /* 0x000fe200078e0208 */
[----:B------:R-:W-:Y:S02]  /*1fb0*/  ISETP.NE.AND P1, PT, R42, RZ, PT ;  /* 0x000000ff2a00720c */ /* 0x000fe40003f25270 */
[----:B------:R-:W-:Y:S01]  /*1fc0*/  SEL R55, R8, R55, !P0 ;  /* 0x0000003708377207 */ /* 0x000fe20004000000 */
[----:B------:R-:W-:Y:S01]  /*1fd0*/  IMAD.IADD R10, R10, 0x1, R9 ;  /* 0x000000010a0a7824 */ /* 0x000fe200078e0209 */
[----:B------:R-:W-:-:S02]  /*1fe0*/  ISETP.GT.U32.AND P0, PT, R0, 0x1f, PT ;  /* 0x0000001f0000780c */ /* 0x000fc40003f04070 */
[----:B------:R-:W-:Y:S01]  /*1ff0*/  SEL R55, R9, R55, !P2 ;  /* 0x0000003709377207 */ /* 0x000fe20005000000 */
[----:B------:R-:W-:Y:S01]  /*2000*/  IMAD.IADD R11, R11, 0x1, R10 ;  /* 0x000000010b0b7824 */ /* 0x000fe200078e020a */
[----:B------:R-:W-:Y:S02]  /*2010*/  ISETP.GT.U32.OR P2, PT, R0, 0x1f, P1 ;  /* 0x0000001f0000780c */ /* 0x000fe40000f44470 */
[----:B------:R-:W-:Y:S02]  /*2020*/  SEL R4, R125, RZ, P1 ;  /* 0x000000ff7d047207 */ /* 0x000fe40000800000 */
[----:B------:R-:W-:-:S05]  /*2030*/  SEL R55, R10, R55, !P3 ;  /* 0x000000370a377207 */ /* 0x000fca0005800000 */
[----:B------:R-:W-:Y:S01]  /*2040*/  @P0 IMAD.IADD R125, R55, 0x1, R4 ;  /* 0x00000001377d0824 */ /* 0x000fe200078e0204 */
[----:B------:R-:W-:-:S03]  /*2050*/  ISETP.NE.AND P0, PT, R0, RZ, PT ;  /* 0x000000ff0000720c */ /* 0x000fc60003f05270 */
[----:B------:R-:W-:-:S05]  /*2060*/  @!P2 IMAD.U32 R125, R11, 0x10000, RZ ;  /* 0x000100000b7da824 */ /* 0x000fca00078e00ff */
[----:B------:R-:W-:Y:S01]  /*2070*/  @!P2 STS [UR4+0x8428], R125 ;  /* 0x0084287dff00a988 */ /* 0x000fe20008000804 */
[----:B------:R-:W-:Y:S06]  /*2080*/  BAR.SYNC.DEFER_BLOCKING 0x0 ;  /* 0x0000000000007b1d */ /* 0x000fec0000010000 */
[----:B------:R-:W0:Y:S02]  /*2090*/  LDS R4, [UR4+0x8428] ;  /* 0x00842804ff047984 */ /* 0x000e240008000800 */
[----:B0-----:R-:W-:-:S05]  /*20a0*/  SEL R4, R4, RZ, P0 ;  /* 0x000000ff04047207 */ /* 0x001fca0000000000 */
[----:B------:R-:W-:-:S04]  /*20b0*/  IMAD.IADD R4, R4, 0x1, R125 ;  /* 0x0000000104047824 */ /* 0x000fc800078e027d */
[--C-:B------:R-:W-:Y:S01]  /*20c0*/  IMAD.IADD R92, R92, 0x1, R4.reuse ;  /* 0x000000015c5c7824 */ /* 0x100fe200078e0204 */
[----:B------:R-:W-:Y:S01]  /*20d0*/  STS [R51], R4 ;  /* 0x0000000433007388 */ /* 0x000fe20000000800 */
[--C-:B------:R-:W-:Y:S02]  /*20e0*/  IMAD.IADD R6, R93, 0x1, R4.reuse ;  /* 0x000000015d067824 */ /* 0x100fe400078e0204 */
[--C-:B------:R-:W-:Y:S01]  /*20f0*/  IMAD.IADD R94, R94, 0x1, R4.reuse ;  /* 0x000000015e5e7824 */ /* 0x100fe200078e0204 */
[----:B------:R-:W-:Y:S01]  /*2100*/  STS [R51+0x4], R92 ;  /* 0x0000045c33007388 */ /* 0x000fe20000000800 */
[--C-:B------:R-:W-:Y:S02]  /*2110*/  IMAD.IADD R8, R95, 0x1, R4.reuse ;  /* 0x000000015f087824 */ /* 0x100fe400078e0204 */
[--C-:B------:R-:W-:Y:S01]  /*2120*/  IMAD.IADD R96, R96, 0x1, R4.reuse ;  /* 0x0000000160607824 */ /* 0x100fe200078e0204 */
[----:B------:R-:W-:Y:S01]  /*2130*/  STS [R51+0x8], R6 ;  /* 0x0000080633007388 */ /* 0x000fe20000000800 */
[----:B------:R-:W-:-:S02]  /*2140*/  IMAD.IADD R10, R97, 0x1, R4 ;  /* 0x00000001610a7824 */ /* 0x000fc400078e0204 */
[--C-:B------:R-:W-:Y:S01]  /*2150*/  IMAD.IADD R98, R98, 0x1, R4.reuse ;  /* 0x0000000162627824 */ /* 0x100fe200078e0204 */
[----:B------:R-:W-:Y:S01]  /*2160*/  STS [R51+0xc], R94 ;  /* 0x00000c5e33007388 */ /* 0x000fe20000000800 */
        /* <DEDUP_REMOVED lines=36> */
[----:B------:R-:W-:-:S03]  /*23b0*/  IMAD.IADD R150, R123, 0x1, R4 ;  /* 0x000000017b967824 */ /* 0x000fc600078e0204 */
[----:B------:R-:W-:Y:S04]  /*23c0*/  STS [R51+0x40], R134 ;  /* 0x0000408633007388 */ /* 0x000fe80000000800 */
        /* <DEDUP_REMOVED lines=15> */
[----:B------:R-:W-:Y:S01]  /*24c0*/  STS [R51+0x80], R150 ;  /* 0x0000809633007388 */ /* 0x000fe20000000800 */
[----:B------:R-:W-:Y:S06]  /*24d0*/  BAR.SYNC.DEFER_BLOCKING 0x0 ;  /* 0x0000000000007b1d */ /* 0x000fec0000010000 */
[----:B------:R-:W0:Y:S04]  /*24e0*/  LDS.U16 R5, [R54+0x2] ;  /* 0x0000020036057984 */ /* 0x000e280000000400 */
[----:B------:R-:W1:Y:S04]  /*24f0*/  LDS.U16 R56, [R56+0x2] ;  /* 0x0000020038387984 */ /* 0x000e680000000400 */
[----:B------:R-:W2:Y:S04]  /*2500*/  LDS.U16 R58, [R58+0x2] ;  /* 0x000002003a3a7984 */ /* 0x000ea80000000400 */
[----:B------:R-:W3:Y:S04]  /*2510*/  LDS.U16 R60, [R60+0x2] ;  /* 0x000002003c3c7984 */ /* 0x000ee80000000400 */
[----:B------:R-:W4:Y:S04]  /*2520*/  LDS.U16 R62, [R62+0x2] ;  /* 0x000002003e3e7984 */ /* 0x000f280000000400 */
[----:B------:R-:W4:Y:S04]  /*2530*/  LDS.U16 R64, [R64+0x2] ;  /* 0x0000020040407984 */ /* 0x000f280000000400 */
[----:B------:R-:W4:Y:S04]  /*2540*/  LDS.U16 R66, [R66+0x2] ;  /* 0x0000020042427984 */ /* 0x000f280000000400 */
[----:B------:R-:W4:Y:S04]  /*2550*/  LDS.U16 R68, [R68+0x2] ;  /* 0x0000020044447984 */ /* 0x000f280000000400 */
[----:B------:R-:W4:Y:S04]  /*2560*/  LDS.U16 R70, [R70+0x2] ;  /* 0x0000020046467984 */ /* 0x000f280000000400 */
[----:B------:R-:W4:Y:S04]  /*2570*/  LDS.U16 R72, [R72+0x2] ;  /* 0x0000020048487984 */ /* 0x000f280000000400 */
[----:B------:R-:W4:Y:S01]  /*2580*/  LDS.U16 R74, [R74+0x2] ;  /* 0x000002004a4a7984 */ /* 0x000f220000000400 */
[----:B0-----:R-:W-:-:S03]  /*2590*/  IMAD.IADD R5, R52, 0x1, R5 ;  /* 0x0000000134057824 */ /* 0x001fc600078e0205 */
[----:B------:R-:W0:Y:S01]  /*25a0*/  LDS.U16 R76, [R76+0x2] ;  /* 0x000002004c4c7984 */ /* 0x000e220000000400 */
[----:B-1----:R-:W-:-:S03]  /*25b0*/  IMAD.IADD R56, R57, 0x1, R56 ;  /* 0x0000000139387824 */ /* 0x002fc600078e0238 */
[----:B------:R-:W1:Y:S01]  /*25c0*/  LDS.U16 R78, [R78+0x2] ;  /* 0x000002004e4e7984 */ /* 0x000e620000000400 */
[----:B--2---:R-:W-:-:S03]  /*25d0*/  IMAD.IADD R58, R59, 0x1, R58 ;  /* 0x000000013b3a7824 */ /* 0x004fc600078e023a */
[----:B------:R-:W2:Y:S01]  /*25e0*/  LDS.U16 R80, [R80+0x2] ;  /* 0x0000020050507984 */ /* 0x000ea20000000400 */
[----:B---3--:R-:W-:-:S03]  /*25f0*/  IMAD.IADD R60, R61, 0x1, R60 ;  /* 0x000000013d3c7824 */ /* 0x008fc600078e023c */
[----:B------:R-:W3:Y:S01]  /*2600*/  LDS.U16 R82, [R82+0x2] ;  /* 0x0000020052527984 */ /* 0x000ee20000000400 */
[----:B----4-:R-:W-:-:S03]  /*2610*/  IMAD.IADD R62, R63, 0x1, R62 ;  /* 0x000000013f3e7824 */ /* 0x010fc600078e023e */
[----:B------:R-:W4:Y:S01]  /*2620*/  LDS.U16 R84, [R84+0x2] ;  /* 0x0000020054547984 */ /* 0x000f220000000400 */
[----:B------:R-:W-:-:S03]  /*2630*/  IMAD.IADD R64, R65, 0x1, R64 ;  /* 0x0000000141407824 */ /* 0x000fc600078e0240 */
[----:B------:R-:W4:Y:S01]  /*2640*/  LDS.U16 R86, [R86+0x2] ;  /* 0x0000020056567984 */ /* 0x000f220000000400 */
[----:B------:R-:W-:-:S03]  /*2650*/  IMAD.IADD R66, R67, 0x1, R66 ;  /* 0x0000000143427824 */ /* 0x000fc600078e0242 */
[----:B------:R-:W4:Y:S01]  /*2660*/  LDS.U16 R88, [R88+0x2] ;  /* 0x0000020058587984 */ /* 0x000f220000000400 */
[----:B------:R-:W-:-:S03]  /*2670*/  IMAD.IADD R68, R69, 0x1, R68 ;  /* 0x0000000145447824 */ /* 0x000fc600078e0244 */
[----:B------:R-:W4:Y:S01]  /*2680*/  LDS.U16 R90, [R90+0x2] ;  /* 0x000002005a5a7984 */ /* 0x000f220000000400 */
[----:B------:R-:W-:Y:S02]  /*2690*/  IMAD.IADD R70, R71, 0x1, R70 ;  /* 0x0000000147467824 */ /* 0x000fe400078e0246 */
[----:B------:R-:W-:Y:S02]  /*26a0*/  IMAD.IADD R72, R73, 0x1, R72 ;  /* 0x0000000149487824 */ /* 0x000fe400078e0248 */
[----:B------:R-:W-:Y:S02]  /*26b0*/  IMAD.IADD R74, R75, 0x1, R74 ;  /* 0x000000014b4a7824 */ /* 0x000fe400078e024a */
[----:B0-----:R-:W-:Y:S02]  /*26c0*/  IMAD.IADD R76, R77, 0x1, R76 ;  /* 0x000000014d4c7824 */ /* 0x001fe400078e024c */
[----:B-1----:R-:W-:Y:S02]  /*26d0*/  IMAD.IADD R78, R79, 0x1, R78 ;  /* 0x000000014f4e7824 */ /* 0x002fe400078e024e */
[----:B--2---:R-:W-:-:S02]  /*26e0*/  IMAD.IADD R80, R81, 0x1, R80 ;  /* 0x0000000151507824 */ /* 0x004fc400078e0250 */
[----:B---3--:R-:W-:Y:S02]  /*26f0*/  IMAD.IADD R82, R83, 0x1, R82 ;  /* 0x0000000153527824 */ /* 0x008fe400078e0252 */
[----:B----4-:R-:W-:Y:S02]  /*2700*/  IMAD.IADD R84, R85, 0x1, R84 ;  /* 0x0000000155547824 */ /* 0x010fe400078e0254 */
[----:B------:R-:W-:Y:S02]  /*2710*/  IMAD.IADD R86, R87, 0x1, R86 ;  /* 0x0000000157567824 */ /* 0x000fe400078e0256 */
[----:B------:R-:W-:Y:S02]  /*2720*/  IMAD.IADD R88, R89, 0x1, R88 ;  /* 0x0000000159587824 */ /* 0x000fe400078e0258 */
[----:B------:R-:W-:Y:S01]  /*2730*/  IMAD.IADD R90, R91, 0x1, R90 ;  /* 0x000000015b5a7824 */ /* 0x000fe200078e025a */
[----:B------:R-:W-:Y:S06]  /*2740*/  BAR.SYNC.DEFER_BLOCKING 0x0 ;  /* 0x0000000000007b1d */ /* 0x000fec0000010000 */
[----:B------:R-:W-:Y:S05]  /*2750*/  BRA.U UP0, `(.L_x_221) ;  /* 0x0000000500987547 */ /* 0x000fea000b800000 */
[----:B------:R-:W-:Y:S01]  /*2760*/  LEA R4, R5, UR4, 0x2 ;  /* 0x0000000405047c11 */ /* 0x000fe2000f8e10ff */
[----:B------:R-:W-:Y:S01]  /*2770*/  UIADD3 UR7, UPT, UPT, UR7, 0x6, URZ ;  /* 0x0000000607077890 */ /* 0x000fe2000fffe0ff */
[----:B------:R-:W-:Y:S01]  /*2780*/  LEA R5, R56, UR4, 0x2 ;  /* 0x0000000438057c11 */ /* 0x000fe2000f8e10ff */
[----:B------:R-:W-:Y:S01]  /*2790*/  UIADD3 UR5, UPT, UPT, UR5, -0x6, URZ ;  /* 0xfffffffa05057890 */ /* 0x000fe2000fffe0ff */
[----:B------:R-:W-:Y:S01]  /*27a0*/  LEA R6, R58, UR4, 0x2 ;  /* 0x000000043a067c11 */ /* 0x000fe2000f8e10ff */
[----:B------:R1:W-:Y:S01]  /*27b0*/  STS [R4], R29 ;  /* 0x0000001d04007388 */ /* 0x0003e20000000800 */
[----:B------:R-:W-:Y:S02]  /*27c0*/  LEA R7, R60, UR4, 0x2 ;  /* 0x000000043c077c11 */ /* 0x000fe4000f8e10ff */
[----:B------:R-:W-:Y:S01]  /*27d0*/  LEA R8, R62, UR4, 0x2 ;  /* 0x000000043e087c11 */ /* 0x000fe2000f8e10ff */
[----:B------:R1:W-:Y:S01]  /*27e0*/  STS [R5], R30 ;  /* 0x0000001e05007388 */ /* 0x0003e20000000800 */
[----:B------:R-:W-:-:S02]  /*27f0*/  LEA R9, R64, UR4, 0x2 ;  /* 0x0000000440097c11 */ /* 0x000fc4000f8e10ff */
[----:B------:R-:W-:Y:S01]  /*2800*/  LEA R10, R66, UR4, 0x2 ;  /* 0x00000004420a7c11 */ /* 0x000fe2000f8e10ff */
[----:B------:R1:W-:Y:S01]  /*2810*/  STS [R6], R31 ;  /* 0x0000001f06007388 */ /* 0x0003e20000000800 */
[----:B------:R-:W-:Y:S02]  /*2820*/  LEA R11, R68, UR4, 0x2 ;  /* 0x00000004440b7c11 */ /* 0x000fe4000f8e10ff */
        /* <DEDUP_REMOVED lines=16> */
[----:B------:R1:W-:Y:S04]  /*2930*/  STS [R52], R37 ;  /* 0x0000002534007388 */ /* 0x0003e80000000800 */
        /* <DEDUP_REMOVED lines=9> */
[----:B------:R1:W-:Y:S01]  /*29d0*/  STS [R64], R49 ;  /* 0x0000003140007388 */ /* 0x0003e20000000800 */
[----:B------:R-:W-:Y:S06]  /*29e0*/  BAR.SYNC.DEFER_BLOCKING 0x0 ;  /* 0x0000000000007b1d */ /* 0x000fec0000010000 */
[----:B------:R1:W2:Y:S04]  /*29f0*/  LDS R29, [R53] ;  /* 0x00000000351d7984 */ /* 0x0002a80000000800 */
[----:B------:R1:W3:Y:S04]  /*2a00*/  LDS R30, [R53+0x4] ;  /* 0x00000400351e7984 */ /* 0x0002e80000000800 */
[----:B------:R1:W4:Y:S04]  /*2a10*/  LDS R31, [R53+0x8] ;  /* 0x00000800351f7984 */ /* 0x0003280000000800 */
[----:B------:R1:W0:Y:S04]  /*2a20*/  LDS R32, [R53+0xc] ;  /* 0x00000c0035207984 */ /* 0x0002280000000800 */
        /* <DEDUP_REMOVED lines=14> */
[----:B------:R1:W0:Y:S01]  /*2b10*/  LDS R49, [R53+0x48] ;  /* 0x0000480035317984 */ /* 0x0002220000000800 */
[----:B------:R-:W-:Y:S06]  /*2b20*/  BAR.SYNC.DEFER_BLOCKING 0x0 ;  /* 0x0000000000007b1d */ /* 0x000fec0000010000 */
[----:B-----5:R1:W-:Y:S04]  /*2b30*/  STS [R4], R2 ;  /* 0x0000000204007388 */ /* 0x0203e80000000800 */
        /* <DEDUP_REMOVED lines=19> */
[----:B------:R1:W0:Y:S04]  /*2c70*/  LDS R2, [R53] ;  /* 0x0000000035027984 */ /* 0x0002280000000800 */
        /* <DEDUP_REMOVED lines=19> */
[----:B--234-:R-:W-:Y:S05]  /*2db0*/  BRA `(.L_x_222) ;  /* 0xffffffdc00587947 */ /* 0x01cfea000383ffff */
.L_x_221:
[----:B------:R-:W-:Y:S01]  /*2dc0*/  LEA R5, R5, UR4, 0x2 ;  /* 0x0000000405057c11 */ /* 0x000fe2000f8e10ff */
[----:B------:R-:W-:Y:S01]  /*2dd0*/  IMAD R53, R0, -0x48, R53 ;  /* 0xffffffb800357824 */ /* 0x000fe200078e0235 */
[----:B------:R-:W-:Y:S01]  /*2de0*/  LEA R56, R56, UR4, 0x2 ;  /* 0x0000000438387c11 */ /* 0x000fe2000f8e10ff */
[----:B------:R-:W0:Y:S01]  /*2df0*/  LDCU.64 UR6, c[0x0][0x3a0] ;  /* 0x00007400ff0677ac */ /* 0x000e220008000a00 */
[----:B------:R-:W-:Y:S01]  /*2e00*/  LEA R58, R58, UR4, 0x2 ;  /* 0x000000043a3a7c11 */ /* 0x000fe2000f8e10ff */
[----:B------:R-:W-:Y:S01]  /*2e10*/  STS [R5], R29 ;  /* 0x0000001d05007388 */ /* 0x000fe20000000800 */
[----:B------:R-:W-:Y:S02]  /*2e20*/  LEA R60, R60, UR4, 0x2 ;  /* 0x000000043c3c7c11 */ /* 0x000fe4000f8e10ff */
[----:B------:R-:W-:Y:S01]  /*2e30*/  LEA R62, R62, UR4, 0x2 ;  /* 0x000000043e3e7c11 */ /* 0x000fe2000f8e10ff */
[----:B------:R-:W-:Y:S01]  /*2e40*/  STS [R56], R30 ;  /* 0x0000001e38007388 */ /* 0x000fe20000000800 */
[----:B------:R-:W-:-:S02]  /*2e50*/  LEA R64, R64, UR4, 0x2 ;  /* 0x0000000440407c11 */ /* 0x000fc4000f8e10ff */
[----:B------:R-:W-:Y:S01]  /*2e60*/  LEA R66, R66, UR4, 0x2 ;  /* 0x0000000442427c11 */ /* 0x000fe2000f8e10ff */
[----:B------:R-:W-:Y:S01]  /*2e70*/  STS [R58], R31 ;  /* 0x0000001f3a007388 */ /* 0x000fe20000000800 */
[----:B------:R-:W-:Y:S02]  /*2e80*/  LEA R68, R68, UR4, 0x2 ;  /* 0x0000000444447c11 */ /* 0x000fe4000f8e10ff */
[----:B------:R-:W-:Y:S01]  /*2e90*/  LEA R70, R70, UR4, 0x2 ;  /* 0x0000000446467c11 */ /* 0x000fe2000f8e10ff */
[----:B------:R-:W-:Y:S01]  /*2ea0*/  STS [R60], R32 ;  /* 0x000000203c007388 */ /* 0x000fe20000000800 */
[----:B------:R-:W-:Y:S02]  /*2eb0*/  LEA R72, R72, UR4, 0x2 ;  /* 0x0000000448487c11 */ /* 0x000fe4000f8e10ff */
[----:B------:R-:W-:Y:S01]  /*2ec0*/  LEA R74, R74, UR4, 0x2 ;  /* 0x000000044a4a7c11 */ /* 0x000fe2000f8e10ff */
[----:B------:R-:W-:Y:S01]  /*2ed0*/  STS [R62], R33 ;  /* 0x000000213e007388 */ /* 0x000fe20000000800 */
[----:B------:R-:W-:Y:S01]  /*2ee0*/  LEA R76, R76, UR4, 0x2 ;  /* 0x000000044c4c7c11 */ /* 0x000fe2000f8e10ff */
[----:B0-----:R-:W-:Y:S01]  /*2ef0*/  IMAD.U32 R4, RZ, RZ, UR7 ;  /* 0x00000007ff047e24 */ /* 0x001fe2000f8e00ff */
        /* <DEDUP_REMOVED lines=11> */
[----:B------:R-:W-:-:S03]  /*2fb0*/  ISETP.LT.U32.AND P2, PT, R0, UR6, PT ;  /* 0x0000000600007c0c */ /* 0x000fc6000bf41070 */
[----:B------:R-:W-:Y:S01]  /*2fc0*/  STS [R72], R38 ;  /* 0x0000002648007388 */ /* 0x000fe20000000800 */
[----:B------:R-:W-:-:S03]  /*2fd0*/  ISETP.GT.U32.AND.EX P2, PT, R4, RZ, PT, P2 ;  /* 0x000000ff0400720c */ /* 0x000fc60003f44120 */
[----:B------:R-:W-:Y:S04]  /*2fe0*/  STS [R74], R39 ;  /* 0x000000274a007388 */ /* 0x000fe80000000800 */
[----:B------:R-:W-:Y:S04]  /*2ff0*/  STS [R76], R40 ;  /* 0x000000284c007388 */ /* 0x000fe80000000800 */
[----:B------:R-:W-:Y:S04]  /*3000*/  STS [R78], R41 ;  /* 0x000000294e007388 */ /* 0x000fe80000000800 */
[----:B------:R-:W-:Y:S04]  /*3010*/  STS [R80], R43 ;  /* 0x0000002b50007388 */ /* 0x000fe80000000800 */
[----:B------:R-:W-:Y:S04]  /*3020*/  STS [R47], R44 ;  /* 0x0000002c2f007388 */ /* 0x000fe80000000800 */
[----:B------:R-:W-:Y:S04]  /*3030*/  STS [R84], R45 ;  /* 0x0000002d54007388 */ /* 0x000fe80000000800 */
[----:B------:R-:W-:Y:S04]  /*3040*/  STS [R51], R46 ;  /* 0x0000002e33007388 */ /* 0x000fe80000000800 */
[----:B------:R-:W-:Y:S04]  /*3050*/  STS [R88], R48 ;  /* 0x0000003058007388 */ /* 0x000fe80000000800 */
[----:B------:R-:W-:Y:S01]  /*3060*/  STS [R90], R49 ;  /* 0x000000315a007388 */ /* 0x000fe20000000800 */
[----:B------:R-:W-:Y:S06]  /*3070*/  BAR.SYNC.DEFER_BLOCKING 0x0 ;  /* 0x0000000000007b1d */ /* 0x000fec0000010000 */
[----:B------:R-:W0:Y:S04]  /*3080*/  LDS R6, [R53] ;  /* 0x0000000035067984 */ /* 0x000e280000000800 */
[----:B------:R-:W1:Y:S04]  /*3090*/  LDS R7, [R53+0x400] ;  /* 0x0004000035077984 */ /* 0x000e680000000800 */
[----:B------:R-:W2:Y:S04]  /*30a0*/  LDS R8, [R53+0x800] ;  /* 0x0008000035087984 */ /* 0x000ea80000000800 */
[----:B------:R-:W-:Y:S04]  /*30b0*/  LDS R9, [R53+0xc00] ;  /* 0x000c000035097984 */ /* 0x000fe80000000800 */
[----:B------:R-:W-:Y:S04]  /*30c0*/  LDS R10, [R53+0x1000] ;  /* 0x00100000350a7984 */ /* 0x000fe80000000800 */
[----:B------:R-:W-:Y:S04]  /*30d0*/  LDS R11, [R53+0x1400] ;  /* 0x00140000350b7984 */ /* 0x000fe80000000800 */
[----:B------:R-:W3:Y:S04]  /*30e0*/  LDS R29, [R53+0x1800] ;  /* 0x00180000351d7984 */ /* 0x000ee80000000800 */
[----:B------:R-:W-:Y:S04]  /*30f0*/  LDS R30, [R53+0x1c00] ;  /* 0x001c0000351e7984 */ /* 0x000fe80000000800 */
        /* <DEDUP_REMOVED lines=10> */
[----:B------:R-:W-:Y:S01]  /*31a0*/  LDS R41, [R53+0x4800] ;  /* 0x0048000035297984 */ /* 0x000fe20000000800 */
[----:B------:R-:W-:Y:S06]  /*31b0*/  BAR.SYNC.DEFER_BLOCKING 0x0 ;  /* 0x0000000000007b1d */ /* 0x000fec0000010000 */
[----:B-----5:R4:W-:Y:S04]  /*31c0*/  STS [R5], R2 ;  /* 0x0000000205007388 */ /* 0x0209e80000000800 */
[----:B------:R0:W-:Y:S04]  /*31d0*/  STS [R56], R3 ;  /* 0x0000000338007388 */ /* 0x0001e80000000800 */
[----:B------:R1:W-:Y:S01]  /*31e0*/  STS [R58], R12 ;  /* 0x0000000c3a007388 */ /* 0x0003e20000000800 */
[----:B----4-:R-:W4:Y:S03]  /*31f0*/  LDC.64 R4, c[0x0][0x398] ;  /* 0x0000e600ff047b82 */ /* 0x010f260000000a00 */
[----:B------:R-:W-:Y:S04]  /*3200*/  STS [R60], R13 ;  /* 0x0000000d3c007388 */ /* 0x000fe80000000800 */
[----:B------:R2:W-:Y:S01]  /*3210*/  STS [R62], R14 ;  /* 0x0000000e3e007388 */ /* 0x0005e20000000800 */
[----:B0-----:R-:W0:Y:S01]  /*3220*/  LDC.64 R2, c[0x0][0x388] ;  /* 0x0000e200ff027b82 */ /* 0x001e220000000a00 */
[----:B-1----:R-:W-:-:S02]  /*3230*/  VIADD R12, R0, 0x100 ;  /* 0x00000100000c7836 */ /* 0x002fc40000000000 */
[----:B------:R-:W-:Y:S04]  /*3240*/  STS [R64], R15 ;  /* 0x0000000f40007388 */ /* 0x000fe80000000800 */
[----:B------:R1:W-:Y:S01]  /*3250*/  STS [R66], R16 ;  /* 0x0000001042007388 */ /* 0x0003e20000000800 */
[----:B------:R-:W-:Y:S01]  /*3260*/  ISETP.LT.U32.AND P4, PT, R12, UR6, PT ;  /* 0x000000060c007c0c */ /* 0x000fe2000bf81070 */
[C---:B--2---:R-:W-:Y:S01]  /*3270*/  VIADD R14, R0.reuse, 0x200 ;  /* 0x00000200000e7836 */ /* 0x044fe20000000000 */
[----:B------:R-:W-:Y:S01]  /*3280*/  LOP3.LUT R12, R0, 0x400, RZ, 0xfc, !PT ;  /* 0x00000400000c7812 */ /* 0x000fe200078efcff */
[----:B------:R-:W-:Y:S03]  /*3290*/  STS [R68], R17 ;  /* 0x0000001144007388 */ /* 0x000fe60000000800 */
[----:B------:R-:W-:Y:S01]  /*32a0*/  ISETP.LT.U32.AND P3, PT, R14, UR6, PT ;  /* 0x000000060e007c0c */ /* 0x000fe2000bf61070 */
[----:B------:R-:W-:Y:S01]  /*32b0*/  STS [R70], R18 ;  /* 0x0000001246007388 */ /* 0x000fe20000000800 */
[----:B------:R-:W-:Y:S01]  /*32c0*/  VIADD R14, R0, 0x500 ;  /* 0x00000500000e7836 */ /* 0x000fe20000000000 */
[----:B------:R-:W-:Y:S01]  /*32d0*/  ISETP.LT.U32.AND P0, PT, R12, UR6, PT ;  /* 0x000000060c007c0c */ /* 0x000fe2000bf01070 */
[C---:B-1----:R-:W-:Y:S01]  /*32e0*/  VIADD R16, R0.reuse, 0x300 ;  /* 0x0000030000107836 */ /* 0x042fe20000000000 */
[----:B------:R-:W-:Y:S01]  /*32f0*/  STS [R72], R19 ;  /* 0x0000001348007388 */ /* 0x000fe20000000800 */
[----:B------:R-:W-:Y:S01]  /*3300*/  VIADD R12, R0, 0x600 ;  /* 0x00000600000c7836 */ /* 0x000fe20000000000 */
[----:B------:R-:W-:Y:S01]  /*3310*/  ISETP.LT.U32.AND P1, PT, R14, UR6, PT ;  /* 0x000000060e007c0c */ /* 0x000fe2000bf21070 */
[----:B------:R-:W-:Y:S01]  /*3320*/  IMAD.U32 R14, RZ, RZ, UR7 ;  /* 0x00000007ff0e7e24 */ /* 0x000fe2000f8e00ff */
[----:B------:R-:W-:Y:S01]  /*3330*/  STS [R74], R20 ;  /* 0x000000144a007388 */ /* 0x000fe20000000800 */
[----:B------:R-:W-:Y:S01]  /*3340*/  ISETP.LT.U32.AND P5, PT, R16, UR6, PT ;  /* 0x0000000610007c0c */ /* 0x000fe2000bfa1070 */
[----:B------:R-:W-:Y:S01]  /*3350*/  IMAD.U32 R16, RZ, RZ, UR7 ;  /* 0x00000007ff107e24 */ /* 0x000fe2000f8e00ff */
[----:B------:R-:W-:Y:S01]  /*3360*/  ISETP.LT.U32.AND P6, PT, R12, UR6, PT ;  /* 0x000000060c007c0c */ /* 0x000fe2000bfc1070 */
[----:B------:R-:W-:Y:S01]  /*3370*/  STS [R76], R21 ;  /* 0x000000154c007388 */ /* 0x000fe20000000800 */
[----:B0-----:R-:W-:Y:S01]  /*3380*/  IMAD.WIDE.U32 R2, R0, 0x4, R2 ;  /* 0x0000000400027825 */ /* 0x001fe200078e0002 */
[----:B------:R-:W-:-:S02]  /*3390*/  ISETP.GT.U32.AND.EX P3, PT, R14, RZ, PT, P3 ;  /* 0x000000ff0e00720c */ /* 0x000fc40003f64130 */
[----:B------:R-:W-:Y:S01]  /*33a0*/  STS [R78], R22 ;  /* 0x000000164e007388 */ /* 0x000fe20000000800 */
[----:B------:R-:W-:Y:S01]  /*33b0*/  ISETP.GT.U32.AND.EX P4, PT, R16, RZ, PT, P4 ;  /* 0x000000ff1000720c */ /* 0x000fe20003f84140 */
[----:B----4-:R-:W-:Y:S02]  /*33c0*/  IMAD.WIDE.U32 R4, R0, 0x4, R4 ;  /* 0x0000000400047825 */ /* 0x010fe400078e0004 */
[----:B------:R0:W-:Y:S02]  /*33d0*/  STS [R80], R23 ;  /* 0x0000001750007388 */ /* 0x0001e40000000800 */
[----:B------:R-:W-:Y:S02]  /*33e0*/  IMAD.U32 R12, RZ, RZ, UR7 ;  /* 0x00000007ff0c7e24 */ /* 0x000fe4000f8e00ff */
[----:B------:R-:W-:Y:S03]  /*33f0*/  STS [R47], R24 ;  /* 0x000000182f007388 */ /* 0x000fe60000000800 */
[----:B------:R-:W-:Y:S01]  /*3400*/  ISETP.GT.U32.AND.EX P5, PT, R12, RZ, PT, P5 ;  /* 0x000000ff0c00720c */ /* 0x000fe20003fa4150 */
[----:B------:R1:W-:Y:S01]  /*3410*/  STS [R84], R25 ;  /* 0x0000001954007388 */ /* 0x0003e20000000800 */
[----:B0-----:R-:W-:Y:S01]  /*3420*/  @P2 LOP3.LUT R23, R6, 0x80000000, RZ, 0x3c, !PT ;  /* 0x8000000006172812 */ /* 0x001fe200078e3cff */
[----:B------:R-:W-:-:S02]  /*3430*/  VIADD R6, R0, 0x700 ;  /* 0x0000070000067836 */ /* 0x000fc40000000000 */
[----:B------:R-:W-:Y:S04]  /*3440*/  STS [R51], R26 ;  /* 0x0000001a33007388 */ /* 0x000fe80000000800 */
[----:B------:R0:W-:Y:S01]  /*3450*/  STS [R88], R27 ;  /* 0x0000001b58007388 */ /* 0x0001e20000000800 */
[----:B-1----:R-:W-:-:S03]  /*3460*/  @P4 LOP3.LUT R25, R7, 0x80000000, RZ, 0x3c, !PT ;  /* 0x8000000007194812 */ /* 0x002fc600078e3cff */
[----:B------:R-:W-:Y:S01]  /*3470*/  STS [R90], R28 ;  /* 0x0000001c5a007388 */ /* 0x000fe20000000800 */
[----:B------:R-:W-:Y:S01]  /*3480*/  BAR.SYNC.DEFER_BLOCKING 0x0 ;  /* 0x0000000000007b1d */ /* 0x000fe20000010000 */
[----:B0-----:R-:W-:Y:S01]  /*3490*/  @P3 LOP3.LUT R27, R8, 0x80000000, RZ, 0x3c, !PT ;  /* 0x80000000081b3812 */ /* 0x001fe200078e3cff */
[----:B------:R-:W-:-:S05]  /*34a0*/  IMAD.U32 R8, RZ, RZ, UR7 ;  /* 0x00000007ff087e24 */ /* 0x000fca000f8e00ff */
[C---:B------:R-:W-:Y:S02]  /*34b0*/  ISETP.GT.U32.AND.EX P1, PT, R8.reuse, RZ, PT, P1 ;  /* 0x000000ff0800720c */ /* 0x040fe40003f24110 */
[----:B------:R-:W-:-:S13]  /*34c0*/  ISETP.GT.U32.AND.EX P6, PT, R8, RZ, PT, P6 ;  /* 0x000000ff0800720c */ /* 0x000fda0003fc4160 */
[----:B---3--:R-:W-:Y:S01]  /*34d0*/  @P6 LOP3.LUT R29, R29, 0x80000000, RZ, 0x3c, !PT ;  /* 0x800000001d1d6812 */ /* 0x008fe200078e3cff */
[----:B------:R-:W0:Y:S04]  /*34e0*/  @P2 LDS R43, [R53] ;  /* 0x00000000352b2984 */ /* 0x000e280000000800 */
[----:B------:R-:W1:Y:S04]  /*34f0*/  LDS R13, [R53+0x400] ;  /* 0x00040000350d7984 */ /* 0x000e680000000800 */
[----:B------:R-:W2:Y:S04]  /*3500*/  LDS R15, [R53+0x800] ;  /* 0x00080000350f7984 */ /* 0x000ea80000000800 */
[----:B------:R-:W3:Y:S04]  /*3510*/  LDS R17, [R53+0xc00] ;  /* 0x000c000035117984 */ /* 0x000ee80000000800 */
[----:B------:R-:W4:Y:S04]  /*3520*/  LDS R19, [R53+0x1000] ;  /* 0x0010000035137984 */ /* 0x000f280000000800 */
[----:B------:R-:W-:Y:S04]  /*3530*/  @P2 STG.E desc[UR8][R2.64], R23 ;  /* 0x0000001702002986 */ /* 0x000fe8000c101908 */
[----:B------:R-:W4:Y:S04]  /*3540*/  LDS R21, [R53+0x1400] ;  /* 0x0014000035157984 */ /* 0x000f280000000800 */
[----:B------:R-:W4:Y:S04]  /*3550*/  LDS R7, [R53+0x1800] ;  /* 0x0018000035077984 */ /* 0x000f280000000800 */
[----:B------:R-:W4:Y:S04]  /*3560*/  LDS R23, [R53+0x1c00] ;  /* 0x001c000035177984 */ /* 0x000f280000000800 */
[----:B0-----:R0:W-:Y:S01]  /*3570*/  @P2 STG.E desc[UR8][R4.64], R43 ;  /* 0x0000002b04002986 */ /* 0x0011e2000c101908 */
[----:B------:R-:W-:Y:S01]  /*3580*/  ISETP.LT.U32.AND P2, PT, R6, UR6, PT ;  /* 0x0000000606007c0c */ /* 0x000fe2000bf41070 */
[----:B------:R-:W-:-:S02]  /*3590*/  IMAD.U32 R6, RZ, RZ, UR7 ;  /* 0x00000007ff067e24 */ /* 0x000fc4000f8e00ff */
[----:B------:R2:W-:Y:S01]  /*35a0*/  @P4 STG.E desc[UR8][R2.64+0x400], R25 ;  /* 0x0004001902004986 */ /* 0x0005e2000c101908 */
[----:B------:R-:W-:Y:S02]  /*35b0*/  ISETP.GT.U32.AND.EX P2, PT, R8, RZ, PT, P2 ;  /* 0x000000ff0800720c */ /* 0x000fe40003f44120 */
[----:B------:R-:W-:Y:S01]  /*35c0*/  ISETP.GT.U32.AND.EX P0, PT, R6, RZ, PT, P0 ;  /* 0x000000ff0600720c */ /* 0x000fe20003f04100 */
[----:B-1----:R-:W-:Y:S01]  /*35d0*/  @P4 STG.E desc[UR8][R4.64+0x400], R13 ;  /* 0x0004000d04004986 */ /* 0x002fe2000c101908 */
[----:B------:R-:W-:Y:S02]  /*35e0*/  LOP3.LUT R6, R0, 0x800, RZ, 0xfc, !PT ;  /* 0x0000080000067812 */ /* 0x000fe400078efcff */
[----:B0-----:R-:W-:Y:S01]  /*35f0*/  @P5 LOP3.LUT R43, R9, 0x80000000, RZ, 0x3c, !PT ;  /* 0x80000000092b5812 */ /* 0x001fe200078e3cff */
[----:B------:R-:W-:Y:S01]  /*3600*/  @P3 STG.E desc[UR8][R2.64+0x800], R27 ;  /* 0x0008001b02003986 */ /* 0x000fe2000c101908 */
[----:B------:R-:W-:Y:S01]  /*3610*/  ISETP.LT.U32.AND P4, PT, R6, UR6, PT ;  /* 0x0000000606007c0c */ /* 0x000fe2000bf81070 */
[----:B------:R-:W-:-:S02]  /*3620*/  VIADD R6, R0, 0x900 ;  /* 0x0000090000067836 */ /* 0x000fc40000000000 */
[----:B------:R-:W0:Y:S04]  /*3630*/  LDS R9, [R53+0x2000] ;  /* 0x0020000035097984 */ /* 0x000e280000000800 */
[----:B--2---:R-:W-:Y:S01]  /*3640*/  @P0 LOP3.LUT R25, R10, 0x80000000, RZ, 0x3c, !PT ;  /* 0x800000000a190812 */ /* 0x004fe200078e3cff */
[----:B------:R-:W-:Y:S01]  /*3650*/  @P3 STG.E desc[UR8][R4.64+0x800], R15 ;  /* 0x0008000f04003986 */ /* 0x000fe2000c101908 */
[----:B------:R-:W-:Y:S01]  /*3660*/  ISETP.LT.U32.AND P3, PT, R6, UR6, PT ;  /* 0x0000000606007c0c */ /* 0x000fe2000bf61070 */
[----:B------:R-:W-:Y:S02]  /*3670*/  VIADD R6, R0, 0xa00 ;  /* 0x00000a0000067836 */ /* 0x000fe40000000000 */
[----:B------:R-:W-:Y:S01]  /*3680*/  @P5 STG.E desc[UR8][R2.64+0xc00], R43 ;  /* 0x000c002b02005986 */ /* 0x000fe2000c101908 */
[----:B------:R-:W-:Y:S01]  /*3690*/  ISETP.GT.U32.AND.EX P3, PT, R8, RZ, PT, P3 ;  /* 0x000000ff0800720c */ /* 0x000fe20003f64130 */
[----:B------:R-:W-:-:S02]  /*36a0*/  IMAD.U32 R10, RZ, RZ, UR7 ;  /* 0x00000007ff0a7e24 */ /* 0x000fc4000f8e00ff */
[----:B---3--:R1:W-:Y:S01]  /*36b0*/  @P5 STG.E desc[UR8][R4.64+0xc00], R17 ;  /* 0x000c001104005986 */ /* 0x0083e2000c101908 */
[----:B------:R-:W-:Y:S01]  /*36c0*/  ISETP.LT.U32.AND P5, PT, R6, UR6, PT ;  /* 0x0000000606007c0c */ /* 0x000fe2000bfa1070 */
[----:B------:R-:W-:Y:S02]  /*36d0*/  VIADD R6, R0, 0xb00 ;  /* 0x00000b0000067836 */ /* 0x000fe40000000000 */
[----:B------:R-:W2:Y:S01]  /*36e0*/  LDS R13, [R53+0x2400] ;  /* 0x00240000350d7984 */ /* 0x000ea20000000800 */
[----:B------:R-:W-:-:S03]  /*36f0*/  ISETP.GT.U32.AND.EX P5, PT, R8, RZ, PT, P5 ;  /* 0x000000ff0800720c */ /* 0x000fc60003fa4150 */
[----:B------:R-:W-:Y:S04]  /*3700*/  @P0 STG.E desc[UR8][R2.64+0x1000], R25 ;  /* 0x0010001902000986 */ /* 0x000fe8000c101908 */
[----:B----4-:R3:W-:Y:S01]  /*3710*/  @P0 STG.E desc[UR8][R4.64+0x1000], R19 ;  /* 0x0010001304000986 */ /* 0x0107e2000c101908 */
[----:B-1----:R-:W-:Y:S02]  /*3720*/  @P1 LOP3.LUT R17, R11, 0x80000000, RZ, 0x3c, !PT ;  /* 0x800000000b111812 */ /* 0x002fe400078e3cff */
[----:B------:R-:W-:Y:S01]  /*3730*/  ISETP.LT.U32.AND P0, PT, R6, UR6, PT ;  /* 0x0000000606007c0c */ /* 0x000fe2000bf01070 */
[----:B------:R-:W1:Y:S01]  /*3740*/  LDS R11, [R53+0x2800] ;  /* 0x00280000350b7984 */ /* 0x000e620000000800 */
[----:B------:R-:W-:Y:S01]  /*3750*/  IMAD.U32 R6, RZ, RZ, UR7 ;  /* 0x00000007ff067e24 */ /* 0x000fe2000f8e00ff */
[----:B------:R-:W-:-:S02]  /*3760*/  @P5 LOP3.LUT R33, R33, 0x80000000, RZ, 0x3c, !PT ;  /* 0x8000000021215812 */ /* 0x000fc400078e3cff */
[----:B------:R-:W4:Y:S01]  /*3770*/  LDS R15, [R53+0x2c00] ;  /* 0x002c0000350f7984 */ /* 0x000f220000000800 */
[----:B------:R-:W-:Y:S02]  /*3780*/  ISETP.GT.U32.AND.EX P0, PT, R8, RZ, PT, P0 ;  /* 0x000000ff0800720c */ /* 0x000fe40003f04100 */
[----:B------:R-:W-:Y:S01]  /*3790*/  ISETP.GT.U32.AND.EX P4, PT, R6, RZ, PT, P4 ;  /* 0x000000ff0600720c */ /* 0x000fe20003f84140 */
[----:B------:R-:W-:Y:S01]  /*37a0*/  @P1 STG.E desc[UR8][R2.64+0x1400], R17 ;  /* 0x0014001102001986 */ /* 0x000fe2000c101908 */
[----:B------:R-:W-:Y:S02]  /*37b0*/  LOP3.LUT R6, R0, 0xc00, RZ, 0xfc, !PT ;  /* 0x00000c0000067812 */ /* 0x000fe400078efcff */
[----:B---3--:R-:W-:Y:S01]  /*37c0*/  @P2 LOP3.LUT R19, R30, 0x80000000, RZ, 0x3c, !PT ;  /* 0x800000001e132812 */ /* 0x008fe200078e3cff */
[----:B------:R-:W-:Y:S01]  /*37d0*/  @P1 STG.E desc[UR8][R4.64+0x1400], R21 ;  /* 0x0014001504001986 */ /* 0x000fe2000c101908 */
[----:B------:R-:W-:Y:S01]  /*37e0*/  ISETP.LT.U32.AND P1, PT, R6, UR6, PT ;  /* 0x0000000606007c0c */ /* 0x000fe2000bf21070 */
[----:B------:R-:W-:Y:S01]  /*37f0*/  VIADD R6, R0, 0xd00 ;  /* 0x00000d0000067836 */ /* 0x000fe20000000000 */
[----:B------:R-:W-:Y:S01]  /*3800*/  @P3 LOP3.LUT R25, R32, 0x80000000, RZ, 0x3c, !PT ;  /* 0x8000000020193812 */ /* 0x000fe200078e3cff */
[----:B------:R-:W-:Y:S01]  /*3810*/  @P6 STG.E desc[UR8][R2.64+0x1800], R29 ;  /* 0x0018001d02006986 */ /* 0x000fe2000c101908 */
[----:B------:R-:W-:-:S03]  /*3820*/  ISETP.GT.U32.AND.EX P1, PT, R8, RZ, PT, P1 ;  /* 0x000000ff0800720c */ /* 0x000fc60003f24110 */
[----:B------:R-:W-:Y:S01]  /*3830*/  @P6 STG.E desc[UR8][R4.64+0x1800], R7 ;  /* 0x0018000704006986 */ /* 0x000fe2000c101908 */
[----:B------:R-:W-:Y:S01]  /*3840*/  ISETP.LT.U32.AND P6, PT, R6, UR6, PT ;  /* 0x0000000606007c0c */ /* 0x000fe2000bfc1070 */
[----:B------:R-:W-:Y:S01]  /*3850*/  VIADD R6, R0, 0xe00 ;  /* 0x00000e0000067836 */ /* 0x000fe20000000000 */
[----:B------:R-:W-:Y:S01]  /*3860*/  @P4 LOP3.LUT R31, R31, 0x80000000, RZ, 0x3c, !PT ;  /* 0x800000001f1f4812 */ /* 0x000fe200078e3cff */
[----:B------:R-:W3:Y:S01]  /*3870*/  LDS R7, [R53+0x3000] ;  /* 0x0030000035077984 */ /* 0x000ee20000000800 */
[----:B------:R-:W-:-:S03]  /*3880*/  ISETP.GT.U32.AND.EX P6, PT, R10, RZ, PT, P6 ;  /* 0x000000ff0a00720c */ /* 0x000fc60003fc4160 */
[----:B------:R-:W-:Y:S02]  /*3890*/  @P2 STG.E desc[UR8][R2.64+0x1c00], R19 ;  /* 0x001c001302002986 */ /* 0x000fe4000c101908 */
[----:B------:R-:W-:Y:S02]  /*38a0*/  @P1 LOP3.LUT R35, R35, 0x80000000, RZ, 0x3c, !PT ;  /* 0x8000000023231812 */ /* 0x000fe400078e3cff */
[----:B------:R-:W3:Y:S04]  /*38b0*/  LDS R17, [R53+0x3400] ;  /* 0x0034000035117984 */ /* 0x000ee80000000800 */
[----:B------:R-:W-:Y:S01]  /*38c0*/  @P2 STG.E desc[UR8][R4.64+0x1c00], R23 ;  /* 0x001c001704002986 */ /* 0x000fe2000c101908 */
[----:B------:R-:W-:Y:S01]  /*38d0*/  ISETP.LT.U32.AND P2, PT, R6, UR6, PT ;  /* 0x0000000606007c0c */ /* 0x000fe2000bf41070 */
[----:B------:R-:W-:-:S02]  /*38e0*/  VIADD R6, R0, 0xf00 ;  /* 0x00000f0000067836 */ /* 0x000fc40000000000 */
[----:B------:R-:W-:Y:S01]  /*38f0*/  @P4 STG.E desc[UR8][R2.64+0x2000], R31 ;  /* 0x0020001f02004986 */ /* 0x000fe2000c101908 */
[----:B------:R-:W-:-:S03]  /*3900*/  ISETP.GT.U32.AND.EX P2, PT, R12, RZ, PT, P2 ;  /* 0x000000ff0c00720c */ /* 0x000fc60003f44120 */
[----:B------:R-:W3:Y:S04]  /*3910*/  LDS R19, [R53+0x3800] ;  /* 0x0038000035137984 */ /* 0x000ee80000000800 */
[----:B0-----:R-:W-:Y:S01]  /*3920*/  @P4 STG.E desc[UR8][R4.64+0x2000], R9 ;  /* 0x0020000904004986 */ /* 0x001fe2000c101908 */
[----:B------:R-:W-:Y:S02]  /*3930*/  ISETP.LT.U32.AND P4, PT, R6, UR6, PT ;  /* 0x0000000606007c0c */ /* 0x000fe4000bf81070 */
[----:B------:R-:W-:Y:S01]  /*3940*/  LOP3.LUT R6, R0, 0x1000, RZ, 0xfc, !PT ;  /* 0x0000100000067812 */ /* 0x000fe200078efcff */
[----:B------:R-:W0:Y:S02]  /*3950*/  LDS R9, [R53+0x3c00] ;  /* 0x003c000035097984 */ /* 0x000e240000000800 */
[----:B------:R-:W-:-:S02]  /*3960*/  @P2 LOP3.LUT R37, R37, 0x80000000, RZ, 0x3c, !PT ;  /* 0x8000000025252812 */ /* 0x000fc400078e3cff */
[----:B------:R-:W0:Y:S04]  /*3970*/  LDS R21, [R53+0x4000] ;  /* 0x0040000035157984 */ /* 0x000e280000000800 */
[----:B------:R-:W0:Y:S04]  /*3980*/  LDS R23, [R53+0x4400] ;  /* 0x0044000035177984 */ /* 0x000e280000000800 */
[----:B------:R-:W-:Y:S04]  /*3990*/  @P3 STG.E desc[UR8][R2.64+0x2400], R25 ;  /* 0x0024001902003986 */ /* 0x000fe8000c101908 */
[----:B--2---:R2:W-:Y:S01]  /*39a0*/  @P3 STG.E desc[UR8][R4.64+0x2400], R13 ;  /* 0x0024000d04003986 */ /* 0x0045e2000c101908 */
[----:B------:R-:W-:Y:S01]  /*39b0*/  ISETP.LT.U32.AND P3, PT, R6, UR6, PT ;  /* 0x0000000606007c0c */ /* 0x000fe2000bf61070 */
[----:B------:R-:W-:-:S02]  /*39c0*/  VIADD R6, R0, 0x1100 ;  /* 0x0000110000067836 */ /* 0x000fc40000000000 */
[----:B------:R-:W-:Y:S01]  /*39d0*/  @P5 STG.E desc[UR8][R2.64+0x2800], R33 ;  /* 0x0028002102005986 */ /* 0x000fe2000c101908 */
[----:B------:R-:W-:Y:S01]  /*39e0*/  VIADD R0, R0, 0x1200 ;  /* 0x0000120000007836 */ /* 0x000fe20000000000 */
[----:B------:R-:W-:Y:S02]  /*39f0*/  ISETP.GT.U32.AND.EX P3, PT, R8, RZ, PT, P3 ;  /* 0x000000ff0800720c */ /* 0x000fe40003f64130 */
[----:B-1----:R1:W-:Y:S01]  /*3a00*/  @P5 STG.E desc[UR8][R4.64+0x2800], R11 ;  /* 0x0028000b04005986 */ /* 0x0023e2000c101908 */
[----:B------:R-:W-:Y:S01]  /*3a10*/  ISETP.LT.U32.AND P5, PT, R6, UR6, PT ;  /* 0x0000000606007c0c */ /* 0x000fe2000bfa1070 */
[----:B------:R-:W-:Y:S01]  /*3a20*/  IMAD.U32 R6, RZ, RZ, UR7 ;  /* 0x00000007ff067e24 */ /* 0x000fe2000f8e00ff */
[----:B--2---:R-:W-:-:S04]  /*3a30*/  @P0 LOP3.LUT R13, R34, 0x80000000, RZ, 0x3c, !PT ;  /* 0x80000000220d0812 */ /* 0x004fc800078e3cff */
[----:B------:R-:W-:Y:S01]  /*3a40*/  ISETP.GT.U32.AND.EX P4, PT, R6, RZ, PT, P4 ;  /* 0x000000ff0600720c */ /* 0x000fe20003f84140 */
[----:B------:R2:W-:Y:S03]  /*3a50*/  @P0 STG.E desc[UR8][R2.64+0x2c00], R13 ;  /* 0x002c000d02000986 */ /* 0x0005e6000c101908 */
[----:B------:R-:W-:Y:S01]  /*3a60*/  @P3 LOP3.LUT R39, R39, 0x80000000, RZ, 0x3c, !PT ;  /* 0x8000000027273812 */ /* 0x000fe200078e3cff */
[----:B----4-:R4:W-:Y:S01]  /*3a70*/  @P0 STG.E desc[UR8][R4.64+0x2c00], R15 ;  /* 0x002c000f04000986 */ /* 0x0109e2000c101908 */
[----:B------:R-:W-:Y:S01]  /*3a80*/  ISETP.LT.U32.AND P0, PT, R0, UR6, PT ;  /* 0x0000000600007c0c */ /* 0x000fe2000bf01070 */
[----:B------:R-:W-:Y:S01]  /*3a90*/  IMAD.U32 R0, RZ, RZ, UR7 ;  /* 0x00000007ff007e24 */ /* 0x000fe2000f8e00ff */
[----:B-1----:R-:W-:Y:S01]  /*3aa0*/  @P6 LOP3.LUT R11, R36, 0x80000000, RZ, 0x3c, !PT ;  /* 0x80000000240b6812 */ /* 0x002fe200078e3cff */
[----:B------:R1:W-:Y:S01]  /*3ab0*/  @P1 STG.E desc[UR8][R2.64+0x3000], R35 ;  /* 0x0030002302001986 */ /* 0x0003e2000c101908 */
[----:B------:R-:W-:-:S02]  /*3ac0*/  ISETP.GT.U32.AND.EX P0, PT, R6, RZ, PT, P0 ;  /* 0x000000ff0600720c */ /* 0x000fc40003f04100 */
[----:B------:R-:W-:Y:S01]  /*3ad0*/  ISETP.GT.U32.AND.EX P5, PT, R0, RZ, PT, P5 ;  /* 0x000000ff0000720c */ /* 0x000fe20003fa4150 */
[----:B---3--:R1:W-:Y:S01]  /*3ae0*/  @P1 STG.E desc[UR8][R4.64+0x3000], R7 ;  /* 0x0030000704001986 */ /* 0x0083e2000c101908 */
[----:B--2---:R-:W-:-:S03]  /*3af0*/  @P4 LOP3.LUT R13, R38, 0x80000000, RZ, 0x3c, !PT ;  /* 0x80000000260d4812 */ /* 0x004fc600078e3cff */
[----:B------:R1:W-:Y:S04]  /*3b00*/  @P6 STG.E desc[UR8][R2.64+0x3400], R11 ;  /* 0x0034000b02006986 */ /* 0x0003e8000c101908 */
[----:B------:R1:W-:Y:S04]  /*3b10*/  @P6 STG.E desc[UR8][R4.64+0x3400], R17 ;  /* 0x0034001104006986 */ /* 0x0003e8000c101908 */
[----:B------:R1:W-:Y:S01]  /*3b20*/  @P2 STG.E desc[UR8][R2.64+0x3800], R37 ;  /* 0x0038002502002986 */ /* 0x0003e2000c101908 */
[----:B----4-:R-:W-:-:S03]  /*3b30*/  @P5 LOP3.LUT R15, R40, 0x80000000, RZ, 0x3c, !PT ;  /* 0x80000000280f5812 */ /* 0x010fc600078e3cff */
[----:B------:R1:W-:Y:S04]  /*3b40*/  @P2 STG.E desc[UR8][R4.64+0x3800], R19 ;  /* 0x0038001304002986 */ /* 0x0003e8000c101908 */
[----:B------:R1:W-:Y:S04]  /*3b50*/  @P4 STG.E desc[UR8][R2.64+0x3c00], R13 ;  /* 0x003c000d02004986 */ /* 0x0003e8000c101908 */
[----:B0-----:R1:W-:Y:S04]  /*3b60*/  @P4 STG.E desc[UR8][R4.64+0x3c00], R9 ;  /* 0x003c000904004986 */ /* 0x0013e8000c101908 */
[----:B------:R1:W-:Y:S04]  /*3b70*/  @P3 STG.E desc[UR8][R2.64+0x4000], R39 ;  /* 0x0040002702003986 */ /* 0x0003e8000c101908 */
[----:B------:R1:W-:Y:S04]  /*3b80*/  @P3 STG.E desc[UR8][R4.64+0x4000], R21 ;  /* 0x0040001504003986 */ /* 0x0003e8000c101908 */
[----:B------:R1:W-:Y:S04]  /*3b90*/  @P5 STG.E desc[UR8][R2.64+0x4400], R15 ;  /* 0x0044000f02005986 */ /* 0x0003e8000c101908 */
[----:B------:R1:W-:Y:S01]  /*3ba0*/  @P5 STG.E desc[UR8][R4.64+0x4400], R23 ;  /* 0x0044001704005986 */ /* 0x0003e2000c101908 */
[----:B------:R-:W-:Y:S05]  /*3bb0*/  @!P0 EXIT ;  /* 0x000000000000894d */ /* 0x000fea0003800000 */
[----:B------:R-:W0:Y:S01]  /*3bc0*/  LDS R53, [R53+0x4800] ;  /* 0x0048000035357984 */ /* 0x000e220000000800 */
[----:B------:R-:W-:-:S05]  /*3bd0*/  LOP3.LUT R41, R41, 0x80000000, RZ, 0x3c, !PT ;  /* 0x8000000029297812 */ /* 0x000fca00078e3cff */
[----:B------:R-:W-:Y:S04]  /*3be0*/  STG.E desc[UR8][R2.64+0x4800], R41 ;  /* 0x0048002902007986 */ /* 0x000fe8000c101908 */
[----:B0-----:R-:W-:Y:S01]  /*3bf0*/  STG.E desc[UR8][R4.64+0x4800], R53 ;  /* 0x0048003504007986 */ /* 0x001fe2000c101908 */
[----:B------:R-:W-:Y:S05]  /*3c00*/  EXIT ;  /* 0x000000000000794d */ /* 0x000fea0003800000 */
.L_x_223:
        /* <DEDUP_REMOVED lines=15> */
.L_x_237:


//--------------------- .text._ZN3cub18CUB_300001_SM_10006detail8for_each13static_kernelINS2_12policy_hub_t12policy_500_tElN6thrust24THRUST_300001_SM_1000_NS8cuda_cub10__tabulate7functorINS7_6detail15normal_iteratorINS7_10device_ptrIiEEEENS7_6system6detail7generic6detail22compute_sequence_valueIivEElEEEEvT0_T1_ --------------------------
	.section	.text._ZN3cub18CUB_300001_SM_10006detail8for_each13static_kernelINS2_12policy_hub_t12policy_500_tElN6thrust24THRUST_300001_SM_1000_NS8cuda_cub10__tabulate7functorINS7_6detail15normal_iteratorINS7_10device_ptrIiEEEENS7_6system6detail7generic6detail22compute_sequence_valueIivEElEEEEvT0_T1_,"ax",@progbits
	.align	128
        .global         _ZN3cub18CUB_300001_SM_10006detail8for_each13static_kernelINS2_12policy_hub_t12policy_500_tElN6thrust24THRUST_300001_SM_1000_NS8cuda_cub10__tabulate7functorINS7_6detail15normal_iteratorINS7_10device_ptrIiEEEENS7_6system6detail7generic6detail22compute_sequence_valueIivEElEEEEvT0_T1_
        .type           _ZN3cub18CUB_300001_SM_10006detail8for_each13static_kernelINS2_12policy_hub_t12policy_500_tElN6thrust24THRUST_300001_SM_1000_NS8cuda_cub10__tabulate7functorINS7_6detail15normal_iteratorINS7_10device_ptrIiEEEENS7_6system6detail7generic6detail22compute_sequence_valueIivEElEEEEvT0_T1_,@function
        .size           _ZN3cub18CUB_300001_SM_10006detail8for_each13static_kernelINS2_12policy_hub_t12policy_500_tElN6thrust24THRUST_300001_SM_1000_NS8cuda_cub10__tabulate7functorINS7_6detail15normal_iteratorINS7_10device_ptrIiEEEENS7_6system6detail7generic6detail22compute_sequence_valueIivEElEEEEvT0_T1_,(.L_x_238 - _ZN3cub18CUB_300001_SM_10006detail8for_each13static_kernelINS2_12policy_hub_t12policy_500_tElN6thrust24THRUST_300001_SM_1000_NS8cuda_cub10__tabulate7functorINS7_6detail15normal_iteratorINS7_10device_ptrIiEEEENS7_6system6detail7generic6detail22compute_sequence_valueIivEElEEEEvT0_T1_)
        .other          _ZN3cub18CUB_300001_SM_10006detail8for_each13static_kernelINS2_12policy_hub_t12policy_500_tElN6thrust24THRUST_300001_SM_1000_NS8cuda_cub10__tabulate7functorINS7_6detail15normal_iteratorINS7_10device_ptrIiEEEENS7_6system6detail7generic6detail22compute_sequence_valueIivEElEEEEvT0_T1_,@"STO_CUDA_ENTRY STV_DEFAULT"
_ZN3cub18CUB_300001_SM_10006detail8for_each13static_kernelINS2_12policy_hub_t12policy_500_tElN6thrust24THRUST_300001_SM_1000_NS8cuda_cub10__tabulate7functorINS7_6detail15normal_iteratorINS7_10device_ptrIiEEEENS7_6system6detail7generic6detail22compute_sequence_valueIivEElEEEEvT0_T1_:
.text._ZN3cub18CUB_300001_SM_10006detail8for_each13static_kernelINS2_12policy_hub_t12policy_500_tElN6thrust24THRUST_300001_SM_1000_NS8cuda_cub10__tabulate7functorINS7_6detail15normal_iteratorINS7_10device_ptrIiEEEENS7_6system6detail7generic6detail22compute_sequence_valueIivEElEEEEvT0_T1_:
[----:B------:R-:W-:Y:S08]  /*0000*/  LDC R1, c[0x0][0x37c] ;  /* 0x0000df00ff017b82 */ /* 0x000ff00000000800 */
[----:B------:R-:W0:Y:S01]  /*0010*/  S2UR UR4, SR_CTAID.X ;  /* 0x00000000000479c3 */ /* 0x000e220000002500 */
[----:B------:R-:W1:Y:S01]  /*0020*/  LDCU.64 UR6, c[0x0][0x380] ;  /* 0x00007000ff0677ac */ /* 0x000e620008000a00 */
[----:B------:R-:W2:Y:S01]  /*0030*/  LDCU.64 UR8, c[0x0][0x358] ;  /* 0x00006b00ff0877ac */ /* 0x000ea20008000a00 */
[----:B0-----:R-:W-:-:S04]  /*0040*/  UIMAD.WIDE.U32 UR4, UR4, 0x200, URZ ;  /* 0x00000200040478a5 */ /* 0x001fc8000f8e00ff */
[----:B-1----:R-:W-:-:S04]  /*0050*/  UIADD3 UR6, UP0, UPT, -UR4, UR6, URZ ;  /* 0x0000000604067290 */ /* 0x002fc8000ff1e1ff */
[----:B------:R-:W-:Y:S02]  /*0060*/  UIADD3.X UR7, UPT, UPT, ~UR5, UR7, URZ, UP0, !UPT ;  /* 0x0000000705077290 */ /* 0x000fe400087fe5ff */
[----:B------:R-:W-:-:S04]  /*0070*/  UISETP.GE.U32.AND UP0, UPT, UR6, 0x200, UPT ;  /* 0x000002000600788c */ /* 0x000fc8000bf06070 */
[----:B------:R-:W-:-:S09]  /*0080*/  UISETP.GE.AND.EX UP0, UPT, UR7, URZ, UPT, UP0 ;  /* 0x000000ff0700728c */ /* 0x000fd2000bf06300 */
[----:B--2---:R-:W-:Y:S05]  /*0090*/  BRA.U !UP0, `(.L_x_224) ;  /* 0x0000000108347547 */ /* 0x004fea000b800000 */
[----:B------:R-:W0:Y:S01]  /*00a0*/  S2R R0, SR_TID.X ;  /* 0x0000000000007919 */ /* 0x000e220000002100 */
[----:B------:R-:W1:Y:S01]  /*00b0*/  LDC.64 R6, c[0x0][0x390] ;  /* 0x0000e400ff067b82 */ /* 0x000e620000000a00 */
[----:B------:R-:W2:Y:S01]  /*00c0*/  LDCU.64 UR10, c[0x0][0x388] ;  /* 0x00007100ff0a77ac */ /* 0x000ea20008000a00 */
[----:B0-----:R-:W-:-:S05]  /*00d0*/  IADD3 R5, P0, PT, R0, UR4, RZ ;  /* 0x0000000400057c10 */ /* 0x001fca000ff1e0ff */
[----:B------:R-:W-:Y:S01]  /*00e0*/  IMAD.X R4, RZ, RZ, UR5, P0 ;  /* 0x00000005ff047e24 */ /* 0x000fe200080e06ff */
[C---:B--2---:R-:W-:Y:S01]  /*00f0*/  LEA R2, P0, R5.reuse, UR10, 0x2 ;  /* 0x0000000a05027c11 */ /* 0x044fe2000f8010ff */
[----:B------:R-:W-:-:S03]  /*0100*/  VIADD R0, R5, 0x100 ;  /* 0x0000010005007836 */ /* 0x000fc60000000000 */
[C---:B------:R-:W-:Y:S01]  /*0110*/  LEA.HI.X R3, R5.reuse, UR11, R4, 0x2, P0 ;  /* 0x0000000b05037c11 */ /* 0x040fe200080f1404 */
[-CC-:B-1----:R-:W-:Y:S02]  /*0120*/  IMAD R5, R5, R7.reuse, R6.reuse ;  /* 0x0000000705057224 */ /* 0x182fe400078e0206 */
[----:B------:R-:W-:-:S03]  /*0130*/  IMAD R7, R0, R7, R6 ;  /* 0x0000000700077224 */ /* 0x000fc600078e0206 */
[----:B------:R-:W-:Y:S04]  /*0140*/  STG.E desc[UR8][R2.64], R5 ;  /* 0x0000000502007986 */ /* 0x000fe8000c101908 */
[----:B------:R-:W-:Y:S01]  /*0150*/  STG.E desc[UR8][R2.64+0x400], R7 ;  /* 0x0004000702007986 */ /* 0x000fe2000c101908 */
[----:B------:R-:W-:Y:S05]  /*0160*/  EXIT ;  /* 0x000000000000794d */ /* 0x000fea0003800000 */
.L_x_224:
[----:B------:R-:W0:Y:S01]  /*0170*/  S2R R2, SR_TID.X ;  /* 0x0000000000027919 */ /* 0x000e220000002100 */
[----:B------:R-:W-:Y:S01]  /*0180*/  USHF.R.S32.HI UR7, URZ, 0x1f, UR6 ;  /* 0x0000001fff077899 */ /* 0x000fe20008011406 */
[----:B------:R-:W-:Y:S05]  /*0190*/  BSSY.RECONVERGENT B0, `(.L_x_225) ;  /* 0x0000011000007945 */ /* 0x000fea0003800200 */
[----:B------:R-:W-:Y:S02]  /*01a0*/  IMAD.U32 R3, RZ, RZ, UR7 ;  /* 0x00000007ff037e24 */ /* 0x000fe4000f8e00ff */
[----:B------:R-:W-:Y:S01]  /*01b0*/  IMAD.U32 R4, RZ, RZ, UR7 ;  /* 0x00000007ff047e24 */ /* 0x000fe2000f8e00ff */
[C---:B0-----:R-:W-:Y:S01]  /*01c0*/  ISETP.LT.U32.AND P0, PT, R2.reuse, UR6, PT ;  /* 0x0000000602007c0c */ /* 0x041fe2000bf01070 */
[----:B------:R-:W-:-:S03]  /*01d0*/  VIADD R0, R2, 0x100 ;  /* 0x0000010002007836 */ /* 0x000fc60000000000 */
[----:B------:R-:W-:Y:S02]  /*01e0*/  ISETP.GT.AND.EX P0, PT, R3, RZ, PT, P0 ;  /* 0x000000ff0300720c */ /* 0x000fe40003f04300 */
[----:B------:R-:W-:-:S04]  /*01f0*/  ISETP.LT.U32.AND P1, PT, R0, UR6, PT ;  /* 0x0000000600007c0c */ /* 0x000fc8000bf21070 */
[----:B------:R-:W-:-:S07]  /*0200*/  ISETP.GT.AND.EX P1, PT, R4, RZ, PT, P1 ;  /* 0x000000ff0400720c */ /* 0x000fce0003f24310 */
[----:B------:R-:W-:Y:S06]  /*0210*/  @!P0 BRA `(.L_x_226) ;  /* 0x0000000000208947 */ /* 0x000fec0003800000 */
[----:B------:R-:W0:Y:S01]  /*0220*/  LDC.64 R6, c[0x0][0x390] ;  /* 0x0000e400ff067b82 */ /* 0x000e220000000a00 */
[----:B------:R-:W1:Y:S01]  /*0230*/  LDCU.64 UR10, c[0x0][0x388] ;  /* 0x00007100ff0a77ac */ /* 0x000e620008000a00 */
[----:B------:R-:W-:-:S05]  /*0240*/  IADD3 R4, P0, PT, R2, UR4, RZ ;  /* 0x0000000402047c10 */ /* 0x000fca000ff1e0ff */
[----:B------:R-:W-:Y:S01]  /*0250*/  IMAD.X R3, RZ, RZ, UR5, P0 ;  /* 0x00000005ff037e24 */ /* 0x000fe200080e06ff */
[----:B-1----:R-:W-:-:S04]  /*0260*/  LEA R2, P0, R4, UR10, 0x2 ;  /* 0x0000000a04027c11 */ /* 0x002fc8000f8010ff */
[C---:B------:R-:W-:Y:S01]  /*0270*/  LEA.HI.X R3, R4.reuse, UR11, R3, 0x2, P0 ;  /* 0x0000000b04037c11 */ /* 0x040fe200080f1403 */
[----:B0-----:R-:W-:-:S05]  /*0280*/  IMAD R7, R4, R7, R6 ;  /* 0x0000000704077224 */ /* 0x001fca00078e0206 */
[----:B------:R0:W-:Y:S03]  /*0290*/  STG.E desc[UR8][R2.64], R7 ;  /* 0x0000000702007986 */ /* 0x0001e6000c101908 */
.L_x_226:
[----:B------:R-:W-:Y:S05]  /*02a0*/  BSYNC.RECONVERGENT B0 ;  /* 0x0000000000007941 */ /* 0x000fea0003800200 */
.L_x_225:
[----:B------:R-:W-:Y:S05]  /*02b0*/  @!P1 EXIT ;  /* 0x000000000000994d */ /* 0x000fea0003800000 */
[----:B------:R-:W1:Y:S01]  /*02c0*/  LDC.64 R4, c[0x0][0x390] ;  /* 0x0000e400ff047b82 */ /* 0x000e620000000a00 */
[----:B------:R-:W2:Y:S01]  /*02d0*/  LDCU.64 UR6, c[0x0][0x388] ;  /* 0x00007100ff0677ac */ /* 0x000ea20008000a00 */
[----:B------:R-:W-:-:S05]  /*02e0*/  IADD3 R0, P0, PT, R0, UR4, RZ ;  /* 0x0000000400007c10 */ /* 0x000fca000ff1e0ff */
[----:B0-----:R-:W-:Y:S01]  /*02f0*/  IMAD.X R3, RZ, RZ, UR5, P0 ;  /* 0x00000005ff037e24 */ /* 0x001fe200080e06ff */
[----:B--2---:R-:W-:-:S04]  /*0300*/  LEA R2, P0, R0, UR6, 0x2 ;  /* 0x0000000600027c11 */ /* 0x004fc8000f8010ff */
[C---:B------:R-:W-:Y:S01]  /*0310*/  LEA.HI.X R3, R0.reuse, UR7, R3, 0x2, P0 ;  /* 0x0000000700037c11 */ /* 0x040fe200080f1403 */
[----:B-1----:R-:W-:-:S05]  /*0320*/  IMAD R5, R0, R5, R4 ;  /* 0x0000000500057224 */ /* 0x002fca00078e0204 */
[----:B------:R-:W-:Y:S01]  /*0330*/  STG.E desc[UR8][R2.64], R5 ;  /* 0x0000000502007986 */ /* 0x000fe2000c101908 */
[----:B------:R-:W-:Y:S05]  /*0340*/  EXIT ;  /* 0x000000000000794d */ /* 0x000fea0003800000 */
.L_x_227:
        /* <DEDUP_REMOVED lines=11> */
.L_x_238:


//--------------------- .text._ZN3cub18CUB_300001_SM_10006detail8for_each13static_kernelINS2_12policy_hub_t12policy_500_tElN6thrust24THRUST_300001_SM_1000_NS8cuda_cub6__fill7functorINS7_6detail15normal_iteratorINS7_10device_ptrIiEEEEiEEEEvT0_T1_ --------------------------
	.section	.text._ZN3cub18CUB_300001_SM_10006detail8for_each13static_kernelINS2_12policy_hub_t12policy_500_tElN6thrust24THRUST_300001_SM_1000_NS8cuda_cub6__fill7functorINS7_6detail15normal_iteratorINS7_10device_ptrIiEEEEiEEEEvT0_T1_,"ax",@progbits
	.align	128
        .global         _ZN3cub18CUB_300001_SM_10006detail8for_each13static_kernelINS2_12policy_hub_t12policy_500_tElN6thrust24THRUST_300001_SM_1000_NS8cuda_cub6__fill7functorINS7_6detail15normal_iteratorINS7_10device_ptrIiEEEEiEEEEvT0_T1_
        .type           _ZN3cub18CUB_300001_SM_10006detail8for_each13static_kernelINS2_12policy_hub_t12policy_500_tElN6thrust24THRUST_300001_SM_1000_NS8cuda_cub6__fill7functorINS7_6detail15normal_iteratorINS7_10device_ptrIiEEEEiEEEEvT0_T1_,@function
        .size           _ZN3cub18CUB_300001_SM_10006detail8for_each13static_kernelINS2_12policy_hub_t12policy_500_tElN6thrust24THRUST_300001_SM_1000_NS8cuda_cub6__fill7functorINS7_6detail15normal_iteratorINS7_10device_ptrIiEEEEiEEEEvT0_T1_,(.L_x_239 - _ZN3cub18CUB_300001_SM_10006detail8for_each13static_kernelINS2_12policy_hub_t12policy_500_tElN6thrust24THRUST_300001_SM_1000_NS8cuda_cub6__fill7functorINS7_6detail15normal_iteratorINS7_10device_ptrIiEEEEiEEEEvT0_T1_)
        .other          _ZN3cub18CUB_300001_SM_10006detail8for_each13static_kernelINS2_12policy_hub_t12policy_500_tElN6thrust24THRUST_300001_SM_1000_NS8cuda_cub6__fill7functorINS7_6detail15normal_iteratorINS7_10device_ptrIiEEEEiEEEEvT0_T1_,@"STO_CUDA_ENTRY STV_DEFAULT"
_ZN3cub18CUB_300001_SM_10006detail8for_each13static_kernelINS2_12policy_hub_t12policy_500_tElN6thrust24THRUST_300001_SM_1000_NS8cuda_cub6__fill7functorINS7_6detail15normal_iteratorINS7_10device_ptrIiEEEEiEEEEvT0_T1_:
.text._ZN3cub18CUB_300001_SM_10006detail8for_each13static_kernelINS2_12policy_hub_t12policy_500_tElN6thrust24THRUST_300001_SM_1000_NS8cuda_cub6__fill7functorINS7_6detail15normal_iteratorINS7_10device_ptrIiEEEEiEEEEvT0_T1_:
        /* <DEDUP_REMOVED lines=11> */
[----:B------:R-:W1:Y:S01]  /*00b0*/  LDCU.64 UR6, c[0x0][0x388] ;  /* 0x00007100ff0677ac */ /* 0x000e620008000a00 */
[----:B------:R-:W2:Y:S01]  /*00c0*/  LDC R5, c[0x0][0x390] ;  /* 0x0000e400ff057b82 */ /* 0x000ea20000000800 */
[----:B0-----:R-:W-:-:S05]  /*00d0*/  IADD3 R0, P0, PT, R0, UR4, RZ ;  /* 0x0000000400007c10 */ /* 0x001fca000ff1e0ff */
[----:B------:R-:W-:Y:S01]  /*00e0*/  IMAD.X R3, RZ, RZ, UR5, P0 ;  /* 0x00000005ff037e24 */ /* 0x000fe200080e06ff */
[----:B-1----:R-:W-:-:S04]  /*00f0*/  LEA R2, P0, R0, UR6, 0x2 ;  /* 0x0000000600027c11 */ /* 0x002fc8000f8010ff */
[----:B------:R-:W-:-:S05]  /*0100*/  LEA.HI.X R3, R0, UR7, R3, 0x2, P0 ;  /* 0x0000000700037c11 */ /* 0x000fca00080f1403 */
[----:B--2---:R-:W-:Y:S04]  /*0110*/  STG.E desc[UR8][R2.64], R5 ;  /* 0x0000000502007986 */ /* 0x004fe8000c101908 */
[----:B------:R-:W-:Y:S01]  /*0120*/  STG.E desc[UR8][R2.64+0x400], R5 ;  /* 0x0004000502007986 */ /* 0x000fe2000c101908 */
[----:B------:R-:W-:Y:S05]  /*0130*/  EXIT ;  /* 0x000000000000794d */ /* 0x000fea0003800000 */
.L_x_228:
[----:B------:R-:W0:Y:S01]  /*0140*/  S2R R0, SR_TID.X ;  /* 0x0000000000007919 */ /* 0x000e220000002100 */
[----:B------:R-:W-:Y:S01]  /*0150*/  USHF.R.S32.HI UR7, URZ, 0x1f, UR6 ;  /* 0x0000001fff077899 */ /* 0x000fe20008011406 */
[----:B------:R-:W1:Y:S05]  /*0160*/  LDCU.64 UR10, c[0x0][0x388] ;  /* 0x00007100ff0a77ac */ /* 0x000e6a0008000a00 */
[----:B------:R-:W-:Y:S02]  /*0170*/  IMAD.U32 R2, RZ, RZ, UR7 ;  /* 0x00000007ff027e24 */ /* 0x000fe4000f8e00ff */
[----:B------:R-:W-:Y:S01]  /*0180*/  IMAD.U32 R4, RZ, RZ, UR7 ;  /* 0x00000007ff047e24 */ /* 0x000fe2000f8e00ff */
[----:B0-----:R-:W-:-:S04]  /*0190*/  ISETP.LT.U32.AND P0, PT, R0, UR6, PT ;  /* 0x0000000600007c0c */ /* 0x001fc8000bf01070 */
[----:B------:R-:W-:Y:S01]  /*01a0*/  ISETP.GT.AND.EX P0, PT, R2, RZ, PT, P0 ;  /* 0x000000ff0200720c */ /* 0x000fe20003f04300 */
[C---:B------:R-:W-:Y:S01]  /*01b0*/  VIADD R2, R0.reuse, 0x100 ;  /* 0x0000010000027836 */ /* 0x040fe20000000000 */
[----:B------:R-:W-:-:S04]  /*01c0*/  IADD3 R0, P2, PT, R0, UR4, RZ ;  /* 0x0000000400007c10 */ /* 0x000fc8000ff5e0ff */
[----:B------:R-:W-:Y:S01]  /*01d0*/  ISETP.LT.U32.AND P1, PT, R2, UR6, PT ;  /* 0x0000000602007c0c */ /* 0x000fe2000bf21070 */
[----:B------:R-:W-:Y:S01]  /*01e0*/  IMAD.X R3, RZ, RZ, UR5, P2 ;  /* 0x00000005ff037e24 */ /* 0x000fe200090e06ff */
[----:B-1----:R-:W-:Y:S02]  /*01f0*/  LEA R2, P2, R0, UR10, 0x2 ;  /* 0x0000000a00027c11 */ /* 0x002fe4000f8410ff */
[----:B------:R-:W-:Y:S02]  /*0200*/  ISETP.GT.AND.EX P1, PT, R4, RZ, PT, P1 ;  /* 0x000000ff0400720c */ /* 0x000fe40003f24310 */
[----:B------:R-:W-:Y:S01]  /*0210*/  LEA.HI.X R3, R0, UR11, R3, 0x2, P2 ;  /* 0x0000000b00037c11 */ /* 0x000fe200090f1403 */
[----:B------:R-:W0:Y:S04]  /*0220*/  @P0 LDC R5, c[0x0][0x390] ;  /* 0x0000e400ff050b82 */ /* 0x000e280000000800 */
[----:B0-----:R0:W-:Y:S06]  /*0230*/  @P0 STG.E desc[UR8][R2.64], R5 ;  /* 0x0000000502000986 */ /* 0x0011ec000c101908 */
[----:B------:R-:W-:Y:S05]  /*0240*/  @!P1 EXIT ;  /* 0x000000000000994d */ /* 0x000fea0003800000 */
[----:B0-----:R-:W0:Y:S02]  /*0250*/  LDC R5, c[0x0][0x390] ;  /* 0x0000e400ff057b82 */ /* 0x001e240000000800 */
[----:B0-----:R-:W-:Y:S01]  /*0260*/  STG.E desc[UR8][R2.64+0x400], R5 ;  /* 0x0004000502007986 */ /* 0x001fe2000c101908 */
[----:B------:R-:W-:Y:S05]  /*0270*/  EXIT ;  /* 0x000000000000794d */ /* 0x000fea0003800000 */
.L_x_229:
        /* <DEDUP_REMOVED lines=16> */
.L_x_239:


//--------------------- .text._ZN3cub18CUB_300001_SM_10006detail8for_each13static_kernelINS2_12policy_hub_t12policy_500_tEmN6thrust24THRUST_300001_SM_1000_NS8cuda_cub20__uninitialized_fill7functorINS7_10device_ptrIiEEiEEEEvT0_T1_ --------------------------
	.section	.text._ZN3cub18CUB_300001_SM_10006detail8for_each13static_kernelINS2_12policy_hub_t12policy_500_tEmN6thrust24THRUST_300001_SM_1000_NS8cuda_cub20__uninitialized_fill7functorINS7_10device_ptrIiEEiEEEEvT0_T1_,"ax",@progbits
	.align	128
        .global         _ZN3cub18CUB_300001_SM_10006detail8for_each13static_kernelINS2_12policy_hub_t12policy_500_tEmN6thrust24THRUST_300001_SM_1000_NS8cuda_cub20__uninitialized_fill7functorINS7_10device_ptrIiEEiEEEEvT0_T1_
        .type           _ZN3cub18CUB_300001_SM_10006detail8for_each13static_kernelINS2_12policy_hub_t12policy_500_tEmN6thrust24THRUST_300001_SM_1000_NS8cuda_cub20__uninitialized_fill7functorINS7_10device_ptrIiEEiEEEEvT0_T1_,@function
        .size           _ZN3cub18CUB_300001_SM_10006detail8for_each13static_kernelINS2_12policy_hub_t12policy_500_tEmN6thrust24THRUST_300001_SM_1000_NS8cuda_cub20__uninitialized_fill7functorINS7_10device_ptrIiEEiEEEEvT0_T1_,(.L_x_240 - _ZN3cub18CUB_300001_SM_10006detail8for_each13static_kernelINS2_12policy_hub_t12policy_500_tEmN6thrust24THRUST_300001_SM_1000_NS8cuda_cub20__uninitialized_fill7functorINS7_10device_ptrIiEEiEEEEvT0_T1_)
        .other          _ZN3cub18CUB_300001_SM_10006detail8for_each13static_kernelINS2_12policy_hub_t12policy_500_tEmN6thrust24THRUST_300001_SM_1000_NS8cuda_cub20__uninitialized_fill7functorINS7_10device_ptrIiEEiEEEEvT0_T1_,@"STO_CUDA_ENTRY STV_DEFAULT"
_ZN3cub18CUB_300001_SM_10006detail8for_each13static_kernelINS2_12policy_hub_t12policy_500_tEmN6thrust24THRUST_300001_SM_1000_NS8cuda_cub20__uninitialized_fill7functorINS7_10device_ptrIiEEiEEEEvT0_T1_:
.text._ZN3cub18CUB_300001_SM_10006detail8for_each13static_kernelINS2_12policy_hub_t12policy_500_tEmN6thrust24THRUST_300001_SM_1000_NS8cuda_cub20__uninitialized_fill7functorINS7_10device_ptrIiEEiEEEEvT0_T1_:
        /* <DEDUP_REMOVED lines=8> */
[----:B------:R-:W-:-:S09]  /*0080*/  UISETP.GE.U32.AND.EX UP0, UPT, UR7, URZ, UPT, UP0 ;  /* 0x000000ff0700728c */ /* 0x000fd2000bf06100 */
        /* <DEDUP_REMOVED lines=11> */
.L_x_230:
[----:B------:R-:W0:Y:S01]  /*0140*/  S2R R0, SR_TID.X ;  /* 0x0000000000007919 */ /* 0x000e220000002100 */
[----:B------:R-:W-:Y:S01]  /*0150*/  IMAD.U32 R2, RZ, RZ, UR7 ;  /* 0x00000007ff027e24 */ /* 0x000fe2000f8e00ff */
[----:B------:R-:W1:Y:S01]  /*0160*/  LDCU.64 UR10, c[0x0][0x388] ;  /* 0x00007100ff0a77ac */ /* 0x000e620008000a00 */
[----:B------:R-:W-:Y:S01]  /*0170*/  IMAD.U32 R4, RZ, RZ, UR7 ;  /* 0x00000007ff047e24 */ /* 0x000fe2000f8e00ff */
[----:B0-----:R-:W-:-:S04]  /*0180*/  ISETP.LT.U32.AND P0, PT, R0, UR6, PT ;  /* 0x0000000600007c0c */ /* 0x001fc8000bf01070 */
[----:B------:R-:W-:Y:S01]  /*0190*/  ISETP.GT.U32.AND.EX P0, PT, R2, RZ, PT, P0 ;  /* 0x000000ff0200720c */ /* 0x000fe20003f04100 */
[C---:B------:R-:W-:Y:S01]  /*01a0*/  VIADD R2, R0.reuse, 0x100 ;  /* 0x0000010000027836 */ /* 0x040fe20000000000 */
[----:B------:R-:W-:-:S04]  /*01b0*/  IADD3 R0, P2, PT, R0, UR4, RZ ;  /* 0x0000000400007c10 */ /* 0x000fc8000ff5e0ff */
[----:B------:R-:W-:Y:S01]  /*01c0*/  ISETP.LT.U32.AND P1, PT, R2, UR6, PT ;  /* 0x0000000602007c0c */ /* 0x000fe2000bf21070 */
[----:B------:R-:W-:Y:S01]  /*01d0*/  IMAD.X R3, RZ, RZ, UR5, P2 ;  /* 0x00000005ff037e24 */ /* 0x000fe200090e06ff */
[----:B-1----:R-:W-:Y:S02]  /*01e0*/  LEA R2, P2, R0, UR10, 0x2 ;  /* 0x0000000a00027c11 */ /* 0x002fe4000f8410ff */
[----:B------:R-:W-:Y:S02]  /*01f0*/  ISETP.GT.U32.AND.EX P1, PT, R4, RZ, PT, P1 ;  /* 0x000000ff0400720c */ /* 0x000fe40003f24110 */
[----:B------:R-:W-:Y:S01]  /*0200*/  LEA.HI.X R3, R0, UR11, R3, 0x2, P2 ;  /* 0x0000000b00037c11 */ /* 0x000fe200090f1403 */
[----:B------:R-:W0:Y:S04]  /*0210*/  @P0 LDC R5, c[0x0][0x390] ;  /* 0x0000e400ff050b82 */ /* 0x000e280000000800 */
[----:B0-----:R0:W-:Y:S06]  /*0220*/  @P0 STG.E desc[UR8][R2.64], R5 ;  /* 0x0000000502000986 */ /* 0x0011ec000c101908 */
[----:B------:R-:W-:Y:S05]  /*0230*/  @!P1 EXIT ;  /* 0x000000000000994d */ /* 0x000fea0003800000 */
[----:B0-----:R-:W0:Y:S02]  /*0240*/  LDC R5, c[0x0][0x390] ;  /* 0x0000e400ff057b82 */ /* 0x001e240000000800 */
[----:B0-----:R-:W-:Y:S01]  /*0250*/  STG.E desc[UR8][R2.64+0x400], R5 ;  /* 0x0004000502007986 */ /* 0x001fe2000c101908 */
[----:B------:R-:W-:Y:S05]  /*0260*/  EXIT ;  /* 0x000000000000794d */ /* 0x000fea0003800000 */
.L_x_231:
        /* <DEDUP_REMOVED lines=9> */
.L_x_240:


//--------------------- .text._ZN3cub18CUB_300001_SM_10006detail11EmptyKernelIvEEvv --------------------------
	.section	.text._ZN3cub18CUB_300001_SM_10006detail11EmptyKernelIvEEvv,"ax",@progbits
	.align	128
        .global         _ZN3cub18CUB_300001_SM_10006detail11EmptyKernelIvEEvv
        .type           _ZN3cub18CUB_300001_SM_10006detail11EmptyKernelIvEEvv,@function
        .size           _ZN3cub18CUB_300001_SM_10006detail11EmptyKernelIvEEvv,(.L_x_241 - _ZN3cub18CUB_300001_SM_10006detail11EmptyKernelIvEEvv)
        .other          _ZN3cub18CUB_300001_SM_10006detail11EmptyKernelIvEEvv,@"STO_CUDA_ENTRY STV_DEFAULT"
_ZN3cub18CUB_300001_SM_10006detail11EmptyKernelIvEEvv:
.text._ZN3cub18CUB_300001_SM_10006detail11EmptyKernelIvEEvv:
[----:B------:R-:W-:Y:S01]  /*0000*/  LDC R1, c[0x0][0x37c] ;  /* 0x0000df00ff017b82 */ /* 0x000fe20000000800 */
[----:B------:R-:W-:Y:S05]  /*0010*/  EXIT ;  /* 0x000000000000794d */ /* 0x000fea0003800000 */
.L_x_232:
        /* <DEDUP_REMOVED lines=14> */
.L_x_241:


//--------------------- .text._Z6line89PiS_i      --------------------------
	.section	.text._Z6line89PiS_i,"ax",@progbits
	.align	128
        .global         _Z6line89PiS_i
        .type           _Z6line89PiS_i,@function
        .size           _Z6line89PiS_i,(.L_x_242 - _Z6line89PiS_i)
        .other          _Z6line89PiS_i,@"STO_CUDA_ENTRY STV_DEFAULT"
_Z6line89PiS_i:
.text._Z6line89PiS_i:
[----:B------:R-:W-:Y:S01]  /*0000*/  LDC R1, c[0x0][0x37c] ;  /* 0x0000df00ff017b82 */ /* 0x000fe20000000800 */
[----:B------:R-:W0:Y:S01]  /*0010*/  S2R R7, SR_TID.X ;  /* 0x0000000000077919 */ /* 0x000e220000002100 */
[----:B------:R-:W0:Y:S01]  /*0020*/  LDCU UR4, c[0x0][0x360] ;  /* 0x00006c00ff0477ac */ /* 0x000e220008000800 */
[----:B------:R-:W0:Y:S01]  /*0030*/  S2R R0, SR_CTAID.X ;  /* 0x0000000000007919 */ /* 0x000e220000002500 */
[----:B------:R-:W1:Y:S01]  /*0040*/  LDCU UR5, c[0x0][0x390] ;  /* 0x00007200ff0577ac */ /* 0x000e620008000800 */
[----:B0-----:R-:W-:-:S05]  /*0050*/  IMAD R7, R0, UR4, R7 ;  /* 0x0000000400077c24 */ /* 0x001fca000f8e0207 */
[----:B-1----:R-:W-:-:S04]  /*0060*/  ISETP.GE.AND P0, PT, R7, UR5, PT ;  /* 0x0000000507007c0c */ /* 0x002fc8000bf06270 */
[----:B------:R-:W-:-:S13]  /*0070*/  ISETP.LT.OR P0, PT, R7, RZ, P0 ;  /* 0x000000ff0700720c */ /* 0x000fda0000701670 */
[----:B------:R-:W-:Y:S05]  /*0080*/  @P0 EXIT ;  /* 0x000000000000094d */ /* 0x000fea0003800000 */
[----:B------:R-:W0:Y:S01]  /*0090*/  LDC.64 R2, c[0x0][0x388] ;  /* 0x0000e200ff027b82 */ /* 0x000e220000000a00 */
[----:B------:R-:W1:Y:S07]  /*00a0*/  LDCU.64 UR4, c[0x0][0x358] ;  /* 0x00006b00ff0477ac */ /* 0x000e6e0008000a00 */
[----:B------:R-:W2:Y:S01]  /*00b0*/  LDC.64 R4, c[0x0][0x380] ;  /* 0x0000e000ff047b82 */ /* 0x000ea20000000a00 */
[----:B0-----:R-:W-:-:S06]  /*00c0*/  IMAD.WIDE.U32 R2, R7, 0x4, R2 ;  /* 0x0000000407027825 */ /* 0x001fcc00078e0002 */
[----:B-1----:R-:W2:Y:S02]  /*00d0*/  LDG.E R3, desc[UR4][R2.64] ;  /* 0x0000000402037981 */ /* 0x002ea4000c1e1900 */
[----:B--2---:R-:W-:-:S05]  /*00e0*/  IMAD.WIDE R4, R3, 0x4, R4 ;  /* 0x0000000403047825 */ /* 0x004fca00078e0204 */
[----:B------:R-:W-:Y:S01]  /*00f0*/  STG.E desc[UR4][R4.64], R7 ;  /* 0x0000000704007986 */ /* 0x000fe2000c101904 */
[----:B------:R-:W-:Y:S05]  /*0100*/  EXIT ;  /* 0x000000000000794d */ /* 0x000fea0003800000 */
.L_x_233:
        /* <DEDUP_REMOVED lines=15> */
.L_x_242:


//--------------------- .nv.shared._ZN3cub18CUB_300001_SM_10006detail10radix_sort29DeviceRadixSortOnesweepKernelINS1_5radix10policy_hubIiiyE10Policy1000ELNS0_9SortOrderE1EiiyiiNS1_21identity_decomposer_tEEEvPT5_SB_PT3_PKSC_PT1_PKSG_PT2_PKSK_T4_iiT6_ --------------------------
	.section	.nv.shared._ZN3cub18CUB_300001_SM_10006detail10radix_sort29DeviceRadixSortOnesweepKernelINS1_5radix10policy_hubIiiyE10Policy1000ELNS0_9SortOrderE1EiiyiiNS1_21identity_decomposer_tEEEvPT5_SB_PT3_PKSC_PT1_PKSG_PT2_PKSK_T4_iiT6_,"aw",@nobits
	.sectionflags	@""
	.align	16
.nv.shared._ZN3cub18CUB_300001_SM_10006detail10radix_sort29DeviceRadixSortOnesweepKernelINS1_5radix10policy_hubIiiyE10Policy1000ELNS0_9SortOrderE1EiiyiiNS1_21identity_decomposer_tEEEvPT5_SB_PT3_PKSC_PT1_PKSG_PT2_PKSK_T4_iiT6_:
	.zero		29184


//--------------------- .nv.shared.reserved.0     --------------------------
	.section	.nv.shared.reserved.0,"aw",@nobits
	.weak		__nv_reservedSMEM_offset_0_alias
	.size		__nv_reservedSMEM_offset_0_alias, 0, 64
	.other		__nv_reservedSMEM_offset_0_alias,@"STO_CUDA_RESERVED_SHARED STV_DEFAULT"
__nv_reservedSMEM_offset_0_alias:
	.zero		0
	.zero		64


//--------------------- .nv.global                --------------------------
	.section	.nv.global,"aw",@nobits
.nv.global:
	.type		_ZN34_INTERNAL_3b42ea17_4_k_cu_b200d92f6thrust24THRUST_300001_SM_1000_NS12placeholders2_8E,@object
	.size		_ZN34_INTERNAL_3b42ea17_4_k_cu_b200d92f6thrust24THRUST_300001_SM_1000_NS12placeholders2_8E,(_ZN34_INTERNAL_3b42ea17_4_k_cu_b200d92f4cuda3std3__436_GLOBAL__N__3b42ea17_4_k_cu_b200d92f6ignoreE - _ZN34_INTERNAL_3b42ea17_4_k_cu_b200d92f6thrust24THRUST_300001_SM_1000_NS12placeholders2_8E)
_ZN34_INTERNAL_3b42ea17_4_k_cu_b200d92f6thrust24THRUST_300001_SM_1000_NS12placeholders2_8E:
	.zero		1
	.type		_ZN34_INTERNAL_3b42ea17_4_k_cu_b200d92f4cuda3std3__436_GLOBAL__N__3b42ea17_4_k_cu_b200d92f6ignoreE,@object
	.size		_ZN34_INTERNAL_3b42ea17_4_k_cu_b200d92f4cuda3std3__436_GLOBAL__N__3b42ea17_4_k_cu_b200d92f6ignoreE,(_ZN34_INTERNAL_3b42ea17_4_k_cu_b200d92f4cuda3std6ranges3__45__cpo4dataE - _ZN34_INTERNAL_3b42ea17_4_k_cu_b200d92f4cuda3std3__436_GLOBAL__N__3b42ea17_4_k_cu_b200d92f6ignoreE)
_ZN34_INTERNAL_3b42ea17_4_k_cu_b200d92f4cuda3std3__436_GLOBAL__N__3b42ea17_4_k_cu_b200d92f6ignoreE:
	.zero		1
	.type		_ZN34_INTERNAL_3b42ea17_4_k_cu_b200d92f4cuda3std6ranges3__45__cpo4dataE,@object
	.size		_ZN34_INTERNAL_3b42ea17_4_k_cu_b200d92f4cuda3std6ranges3__45__cpo4dataE,(_ZN34_INTERNAL_3b42ea17_4_k_cu_b200d92f6thrust24THRUST_300001_SM_1000_NS6system3cpp3parE - _ZN34_INTERNAL_3b42ea17_4_k_cu_b200d92f4cuda3std6ranges3__45__cpo4dataE)
_ZN34_INTERNAL_3b42ea17_4_k_cu_b200d92f4cuda3std6ranges3__45__cpo4dataE:
	.zero		1
	.type		_ZN34_INTERNAL_3b42ea17_4_k_cu_b200d92f6thrust24THRUST_300001_SM_1000_NS6system3cpp3parE,@object
	.size		_ZN34_INTERNAL_3b42ea17_4_k_cu_b200d92f6thrust24THRUST_300001_SM_1000_NS6system3cpp3parE,(_ZN34_INTERNAL_3b42ea17_4_k_cu_b200d92f4cuda3std3__45__cpo5beginE - _ZN34_INTERNAL_3b42ea17_4_k_cu_b200d92f6thrust24THRUST_300001_SM_1000_NS6system3cpp3parE)
_ZN34_INTERNAL_3b42ea17_4_k_cu_b200d92f6thrust24THRUST_300001_SM_1000_NS6system3cpp3parE:
	.zero		1
	.type		_ZN34_INTERNAL_3b42ea17_4_k_cu_b200d92f4cuda3std3__45__cpo5beginE,@object
	.size		_ZN34_INTERNAL_3b42ea17_4_k_cu_b200d92f4cuda3std3__45__cpo5beginE,(_ZN34_INTERNAL_3b42ea17_4_k_cu_b200d92f4cuda3std6ranges3__45__cpo5beginE - _ZN34_INTERNAL_3b42ea17_4_k_cu_b200d92f4cuda3std3__45__cpo5beginE)
_ZN34_INTERNAL_3b42ea17_4_k_cu_b200d92f4cuda3std3__45__cpo5beginE:
	.zero		1
	.type		_ZN34_INTERNAL_3b42ea17_4_k_cu_b200d92f4cuda3std6ranges3__45__cpo5beginE,@object
	.size		_ZN34_INTERNAL_3b42ea17_4_k_cu_b200d92f4cuda3std6ranges3__45__cpo5beginE,(_ZN34_INTERNAL_3b42ea17_4_k_cu_b200d92f6thrust24THRUST_300001_SM_1000_NS6deviceE - _ZN34_INTERNAL_3b42ea17_4_k_cu_b200d92f4cuda3std6ranges3__45__cpo5beginE)
_ZN34_INTERNAL_3b42ea17_4_k_cu_b200d92f4cuda3std6ranges3__45__cpo5beginE:
	.zero		1
	.type		_ZN34_INTERNAL_3b42ea17_4_k_cu_b200d92f6thrust24THRUST_300001_SM_1000_NS6deviceE,@object
	.size		_ZN34_INTERNAL_3b42ea17_4_k_cu_b200d92f6thrust24THRUST_300001_SM_1000_NS6deviceE,(_ZN34_INTERNAL_3b42ea17_4_k_cu_b200d92f4cuda3std3__47nulloptE - _ZN34_INTERNAL_3b42ea17_4_k_cu_b200d92f6thrust24THRUST_300001_SM_1000_NS6deviceE)
_ZN34_INTERNAL_3b42ea17_4_k_cu_b200d92f6thrust24THRUST_300001_SM_1000_NS6deviceE:
	.zero		1
	.type		_ZN34_INTERNAL_3b42ea17_4_k_cu_b200d92f4cuda3std3__47nulloptE,@object
	.size		_ZN34_INTERNAL_3b42ea17_4_k_cu_b200d92f4cuda3std3__47nulloptE,(_ZN34_INTERNAL_3b42ea17_4_k_cu_b200d92f4cuda3std6ranges3__45__cpo8distanceE - _ZN34_INTERNAL_3b42ea17_4_k_cu_b200d92f4cuda3std3__47nulloptE)
_ZN34_INTERNAL_3b42ea17_4_k_cu_b200d92f4cuda3std3__47nulloptE:
	.zero		1
	.type		_ZN34_INTERNAL_3b42ea17_4_k_cu_b200d92f4cuda3std6ranges3__45__cpo8distanceE,@object
	.size		_ZN34_INTERNAL_3b42ea17_4_k_cu_b200d92f4cuda3std6ranges3__45__cpo8distanceE,(_ZN34_INTERNAL_3b42ea17_4_k_cu_b200d92f6thrust24THRUST_300001_SM_1000_NS12placeholders2_4E - _ZN34_INTERNAL_3b42ea17_4_k_cu_b200d92f4cuda3std6ranges3__45__cpo8distanceE)
_ZN34_INTERNAL_3b42ea17_4_k_cu_b200d92f4cuda3std6ranges3__45__cpo8distanceE:
	.zero		1
	.type		_ZN34_INTERNAL_3b42ea17_4_k_cu_b200d92f6thrust24THRUST_300001_SM_1000_NS12placeholders2_4E,@object
	.size		_ZN34_INTERNAL_3b42ea17_4_k_cu_b200d92f6thrust24THRUST_300001_SM_1000_NS12placeholders2_4E,(_ZN34_INTERNAL_3b42ea17_4_k_cu_b200d92f4cuda3std3__45__cpo6rbeginE - _ZN34_INTERNAL_3b42ea17_4_k_cu_b200d92f6thrust24THRUST_300001_SM_1000_NS12placeholders2_4E)
_ZN34_INTERNAL_3b42ea17_4_k_cu_b200d92f6thrust24THRUST_300001_SM_1000_NS12placeholders2_4E:
	.zero		1
	.type		_ZN34_INTERNAL_3b42ea17_4_k_cu_b200d92f4cuda3std3__45__cpo6rbeginE,@object
	.size		_ZN34_INTERNAL_3b42ea17_4_k_cu_b200d92f4cuda3std3__45__cpo6rbeginE,(_ZN34_INTERNAL_3b42ea17_4_k_cu_b200d92f4cuda3std6ranges3__45__cpo7advanceE - _ZN34_INTERNAL_3b42ea17_4_k_cu_b200d92f4cuda3std3__45__cpo6rbeginE)
_ZN34_INTERNAL_3b42ea17_4_k_cu_b200d92f4cuda3std3__45__cpo6rbeginE:
	.zero		1
	.type		_ZN34_INTERNAL_3b42ea17_4_k_cu_b200d92f4cuda3std6ranges3__45__cpo7advanceE,@object
	.size		_ZN34_INTERNAL_3b42ea17_4_k_cu_b200d92f4cuda3std6ranges3__45__cpo7advanceE,(_ZN34_INTERNAL_3b42ea17_4_k_cu_b200d92f6thrust24THRUST_300001_SM_1000_NS12placeholders3_10E - _ZN34_INTERNAL_3b42ea17_4_k_cu_b200d92f4cuda3std6ranges3__45__cpo7advanceE)
_ZN34_INTERNAL_3b42ea17_4_k_cu_b200d92f4cuda3std6ranges3__45__cpo7advanceE:
	.zero		1
	.type		_ZN34_INTERNAL_3b42ea17_4_k_cu_b200d92f6thrust24THRUST_300001_SM_1000_NS12placeholders3_10E,@object
	.size		_ZN34_INTERNAL_3b42ea17_4_k_cu_b200d92f6thrust24THRUST_300001_SM_1000_NS12placeholders3_10E,(_ZN34_INTERNAL_3b42ea17_4_k_cu_b200d92f4cuda3std3__48in_placeE - _ZN34_INTERNAL_3b42ea17_4_k_cu_b200d92f6thrust24THRUST_300001_SM_1000_NS12placeholders3_10E)
_ZN34_INTERNAL_3b42ea17_4_k_cu_b200d92f6thrust24THRUST_300001_SM_1000_NS12placeholders3_10E:
	.zero		1
	.type		_ZN34_INTERNAL_3b42ea17_4_k_cu_b200d92f4cuda3std3__48in_placeE,@object
	.size		_ZN34_INTERNAL_3b42ea17_4_k_cu_b200d92f4cuda3std3__48in_placeE,(_ZN34_INTERNAL_3b42ea17_4_k_cu_b200d92f4cuda3std6ranges3__45__cpo4sizeE - _ZN34_INTERNAL_3b42ea17_4_k_cu_b200d92f4cuda3std3__48in_placeE)
_ZN34_INTERNAL_3b42ea17_4_k_cu_b200d92f4cuda3std3__48in_placeE:
	.zero		1
	.type		_ZN34_INTERNAL_3b42ea17_4_k_cu_b200d92f4cuda3std6ranges3__45__cpo4sizeE,@object
	.size		_ZN34_INTERNAL_3b42ea17_4_k_cu_b200d92f4cuda3std6ranges3__45__cpo4sizeE,(_ZN34_INTERNAL_3b42ea17_4_k_cu_b200d92f6thrust24THRUST_300001_SM_1000_NS12placeholders2_2E - _ZN34_INTERNAL_3b42ea17_4_k_cu_b200d92f4cuda3std6ranges3__45__cpo4sizeE)
_ZN34_INTERNAL_3b42ea17_4_k_cu_b200d92f4cuda3std6ranges3__45__cpo4sizeE:
	.zero		1
	.type		_ZN34_INTERNAL_3b42ea17_4_k_cu_b200d92f6thrust24THRUST_300001_SM_1000_NS12placeholders2_2E,@object
	.size		_ZN34_INTERNAL_3b42ea17_4_k_cu_b200d92f6thrust24THRUST_300001_SM_1000_NS12placeholders2_2E,(_ZN34_INTERNAL_3b42ea17_4_k_cu_b200d92f4cuda3std3__45__cpo6cbeginE - _ZN34_INTERNAL_3b42ea17_4_k_cu_b200d92f6thrust24THRUST_300001_SM_1000_NS12placeholders2_2E)
_ZN34_INTERNAL_3b42ea17_4_k_cu_b200d92f6thrust24THRUST_300001_SM_1000_NS12placeholders2_2E:
	.zero		1
	.type		_ZN34_INTERNAL_3b42ea17_4_k_cu_b200d92f4cuda3std3__45__cpo6cbeginE,@object
	.size		_ZN34_INTERNAL_3b42ea17_4_k_cu_b200d92f4cuda3std3__45__cpo6cbeginE,(_ZN34_INTERNAL_3b42ea17_4_k_cu_b200d92f4cuda3std6ranges3__45__cpo6cbeginE - _ZN34_INTERNAL_3b42ea17_4_k_cu_b200d92f4cuda3std3__45__cpo6cbeginE)
_ZN34_INTERNAL_3b42ea17_4_k_cu_b200d92f4cuda3std3__45__cpo6cbeginE:
	.zero		1
	.type		_ZN34_INTERNAL_3b42ea17_4_k_cu_b200d92f4cuda3std6ranges3__45__cpo6cbeginE,@object
	.size		_ZN34_INTERNAL_3b42ea17_4_k_cu_b200d92f4cuda3std6ranges3__45__cpo6cbeginE,(_ZN34_INTERNAL_3b42ea17_4_k_cu_b200d92f6thrust24THRUST_300001_SM_1000_NS12placeholders2_6E - _ZN34_INTERNAL_3b42ea17_4_k_cu_b200d92f4cuda3std6ranges3__45__cpo6cbeginE)
_ZN34_INTERNAL_3b42ea17_4_k_cu_b200d92f4cuda3std6ranges3__45__cpo6cbeginE:
	.zero		1
	.type		_ZN34_INTERNAL_3b42ea17_4_k_cu_b200d92f6thrust24THRUST_300001_SM_1000_NS12placeholders2_6E,@object
	.size		_ZN34_INTERNAL_3b42ea17_4_k_cu_b200d92f6thrust24THRUST_300001_SM_1000_NS12placeholders2_6E,(_ZN34_INTERNAL_3b42ea17_4_k_cu_b200d92f4cuda3std3__45__cpo7crbeginE - _ZN34_INTERNAL_3b42ea17_4_k_cu_b200d92f6thrust24THRUST_300001_SM_1000_NS12placeholders2_6E)
_ZN34_INTERNAL_3b42ea17_4_k_cu_b200d92f6thrust24THRUST_300001_SM_1000_NS12placeholders2_6E:
	.zero		1
	.type		_ZN34_INTERNAL_3b42ea17_4_k_cu_b200d92f4cuda3std3__45__cpo7crbeginE,@object
	.size		_ZN34_INTERNAL_3b42ea17_4_k_cu_b200d92f4cuda3std3__45__cpo7crbeginE,(_ZN34_INTERNAL_3b42ea17_4_k_cu_b200d92f4cuda3std6ranges3__45__cpo4nextE - _ZN34_INTERNAL_3b42ea17_4_k_cu_b200d92f4cuda3std3__45__cpo7crbeginE)
_ZN34_INTERNAL_3b42ea17_4_k_cu_b200d92f4cuda3std3__45__cpo7crbeginE:
	.zero		1
	.type		_ZN34_INTERNAL_3b42ea17_4_k_cu_b200d92f4cuda3std6ranges3__45__cpo4nextE,@object
	.size		_ZN34_INTERNAL_3b42ea17_4_k_cu_b200d92f4cuda3std6ranges3__45__cpo4nextE,(_ZN34_INTERNAL_3b42ea17_4_k_cu_b200d92f4cuda3std6ranges3__45__cpo4swapE - _ZN34_INTERNAL_3b42ea17_4_k_cu_b200d92f4cuda3std6ranges3__45__cpo4nextE)
_ZN34_INTERNAL_3b42ea17_4_k_cu_b200d92f4cuda3std6ranges3__45__cpo4nextE:
	.zero		1
	.type		_ZN34_INTERNAL_3b42ea17_4_k_cu_b200d92f4cuda3std6ranges3__45__cpo4swapE,@object
	.size		_ZN34_INTERNAL_3b42ea17_4_k_cu_b200d92f4cuda3std6ranges3__45__cpo4swapE,(_ZN34_INTERNAL_3b42ea17_4_k_cu_b200d92f6thrust24THRUST_300001_SM_1000_NS8cuda_cub10par_nosyncE - _ZN34_INTERNAL_3b42ea17_4_k_cu_b200d92f4cuda3std6ranges3__45__cpo4swapE)
_ZN34_INTERNAL_3b42ea17_4_k_cu_b200d92f4cuda3std6ranges3__45__cpo4swapE:
	.zero		1
	.type		_ZN34_INTERNAL_3b42ea17_4_k_cu_b200d92f6thrust24THRUST_300001_SM_1000_NS8cuda_cub10par_nosyncE,@object
	.size		_ZN34_INTERNAL_3b42ea17_4_k_cu_b200d92f6thrust24THRUST_300001_SM_1000_NS8cuda_cub10par_nosyncE,(_ZN34_INTERNAL_3b42ea17_4_k_cu_b200d92f6thrust24THRUST_300001_SM_1000_NS3seqE - _ZN34_INTERNAL_3b42ea17_4_k_cu_b200d92f6thrust24THRUST_300001_SM_1000_NS8cuda_cub10par_nosyncE)
_ZN34_INTERNAL_3b42ea17_4_k_cu_b200d92f6thrust24THRUST_300001_SM_1000_NS8cuda_cub10par_nosyncE:
	.zero		1
	.type		_ZN34_INTERNAL_3b42ea17_4_k_cu_b200d92f6thrust24THRUST_300001_SM_1000_NS3seqE,@object
	.size		_ZN34_INTERNAL_3b42ea17_4_k_cu_b200d92f6thrust24THRUST_300001_SM_1000_NS3seqE,(_ZN34_INTERNAL_3b42ea17_4_k_cu_b200d92f4cuda3std3__420unreachable_sentinelE - _ZN34_INTERNAL_3b42ea17_4_k_cu_b200d92f6thrust24THRUST_300001_SM_1000_NS3seqE)
_ZN34_INTERNAL_3b42ea17_4_k_cu_b200d92f6thrust24THRUST_300001_SM_1000_NS3seqE:
	.zero		1
	.type		_ZN34_INTERNAL_3b42ea17_4_k_cu_b200d92f4cuda3std3__420unreachable_sentinelE,@object
	.size		_ZN34_INTERNAL_3b42ea17_4_k_cu_b200d92f4cuda3std3__420unreachable_sentinelE,(_ZN34_INTERNAL_3b42ea17_4_k_cu_b200d92f4cuda3std6ranges3__45__cpo5ssizeE - _ZN34_INTERNAL_3b42ea17_4_k_cu_b200d92f4cuda3std3__420unreachable_sentinelE)
_ZN34_INTERNAL_3b42ea17_4_k_cu_b200d92f4cuda3std3__420unreachable_sentinelE:
	.zero		1
	.type		_ZN34_INTERNAL_3b42ea17_4_k_cu_b200d92f4cuda3std6ranges3__45__cpo5ssizeE,@object
	.size		_ZN34_INTERNAL_3b42ea17_4_k_cu_b200d92f4cuda3std6ranges3__45__cpo5ssizeE,(_ZN34_INTERNAL_3b42ea17_4_k_cu_b200d92f6thrust24THRUST_300001_SM_1000_NS12placeholders2_3E - _ZN34_INTERNAL_3b42ea17_4_k_cu_b200d92f4cuda3std6ranges3__45__cpo5ssizeE)
_ZN34_INTERNAL_3b42ea17_4_k_cu_b200d92f4cuda3std6ranges3__45__cpo5ssizeE:
	.zero		1
	.type		_ZN34_INTERNAL_3b42ea17_4_k_cu_b200d92f6thrust24THRUST_300001_SM_1000_NS12placeholders2_3E,@object
	.size		_ZN34_INTERNAL_3b42ea17_4_k_cu_b200d92f6thrust24THRUST_300001_SM_1000_NS12placeholders2_3E,(_ZN34_INTERNAL_3b42ea17_4_k_cu_b200d92f4cuda3std3__45__cpo4cendE - _ZN34_INTERNAL_3b42ea17_4_k_cu_b200d92f6thrust24THRUST_300001_SM_1000_NS12placeholders2_3E)
_ZN34_INTERNAL_3b42ea17_4_k_cu_b200d92f6thrust24THRUST_300001_SM_1000_NS12placeholders2_3E:
	.zero		1
	.type		_ZN34_INTERNAL_3b42ea17_4_k_cu_b200d92f4cuda3std3__45__cpo4cendE,@object
	.size		_ZN34_INTERNAL_3b42ea17_4_k_cu_b200d92f4cuda3std3__45__cpo4cendE,(_ZN34_INTERNAL_3b42ea17_4_k_cu_b200d92f4cuda3std6ranges3__45__cpo4cendE - _ZN34_INTERNAL_3b42ea17_4_k_cu_b200d92f4cuda3std3__45__cpo4cendE)
_ZN34_INTERNAL_3b42ea17_4_k_cu_b200d92f4cuda3std3__45__cpo4cendE:
	.zero		1
	.type		_ZN34_INTERNAL_3b42ea17_4_k_cu_b200d92f4cuda3std6ranges3__45__cpo4cendE,@object
	.size		_ZN34_INTERNAL_3b42ea17_4_k_cu_b200d92f4cuda3std6ranges3__45__cpo4cendE,(_ZN34_INTERNAL_3b42ea17_4_k_cu_b200d92f6thrust24THRUST_300001_SM_1000_NS12placeholders2_7E - _ZN34_INTERNAL_3b42ea17_4_k_cu_b200d92f4cuda3std6ranges3__45__cpo4cendE)
_ZN34_INTERNAL_3b42ea17_4_k_cu_b200d92f4cuda3std6ranges3__45__cpo4cendE:
	.zero		1
	.type		_ZN34_INTERNAL_3b42ea17_4_k_cu_b200d92f6thrust24THRUST_300001_SM_1000_NS12placeholders2_7E,@object
	.size		_ZN34_INTERNAL_3b42ea17_4_k_cu_b200d92f6thrust24THRUST_300001_SM_1000_NS12placeholders2_7E,(_ZN34_INTERNAL_3b42ea17_4_k_cu_b200d92f4cuda3std3__45__cpo5crendE - _ZN34_INTERNAL_3b42ea17_4_k_cu_b200d92f6thrust24THRUST_300001_SM_1000_NS12placeholders2_7E)
_ZN34_INTERNAL_3b42ea17_4_k_cu_b200d92f6thrust24THRUST_300001_SM_1000_NS12placeholders2_7E:
	.zero		1
	.type		_ZN34_INTERNAL_3b42ea17_4_k_cu_b200d92f4cuda3std3__45__cpo5crendE,@object
	.size		_ZN34_INTERNAL_3b42ea17_4_k_cu_b200d92f4cuda3std3__45__cpo5crendE,(_ZN34_INTERNAL_3b42ea17_4_k_cu_b200d92f4cuda3std6ranges3__45__cpo4prevE - _ZN34_INTERNAL_3b42ea17_4_k_cu_b200d92f4cuda3std3__45__cpo5crendE)
_ZN34_INTERNAL_3b42ea17_4_k_cu_b200d92f4cuda3std3__45__cpo5crendE:
	.zero		1
	.type		_ZN34_INTERNAL_3b42ea17_4_k_cu_b200d92f4cuda3std6ranges3__45__cpo4prevE,@object
	.size		_ZN34_INTERNAL_3b42ea17_4_k_cu_b200d92f4cuda3std6ranges3__45__cpo4prevE,(_ZN34_INTERNAL_3b42ea17_4_k_cu_b200d92f4cuda3std6ranges3__45__cpo9iter_moveE - _ZN34_INTERNAL_3b42ea17_4_k_cu_b200d92f4cuda3std6ranges3__45__cpo4prevE)
_ZN34_INTERNAL_3b42ea17_4_k_cu_b200d92f4cuda3std6ranges3__45__cpo4prevE:
	.zero		1
	.type		_ZN34_INTERNAL_3b42ea17_4_k_cu_b200d92f4cuda3std6ranges3__45__cpo9iter_moveE,@object
	.size		_ZN34_INTERNAL_3b42ea17_4_k_cu_b200d92f4cuda3std6ranges3__45__cpo9iter_moveE,(_ZN34_INTERNAL_3b42ea17_4_k_cu_b200d92f6thrust24THRUST_300001_SM_1000_NS6system6detail10sequential3seqE - _ZN34_INTERNAL_3b42ea17_4_k_cu_b200d92f4cuda3std6ranges3__45__cpo9iter_moveE)
_ZN34_INTERNAL_3b42ea17_4_k_cu_b200d92f4cuda3std6ranges3__45__cpo9iter_moveE:
	.zero		1
	.type		_ZN34_INTERNAL_3b42ea17_4_k_cu_b200d92f6thrust24THRUST_300001_SM_1000_NS6system6detail10sequential3seqE,@object
	.size		_ZN34_INTERNAL_3b42ea17_4_k_cu_b200d92f6thrust24THRUST_300001_SM_1000_NS6system6detail10sequential3seqE,(_ZN34_INTERNAL_3b42ea17_4_k_cu_b200d92f6thrust24THRUST_300001_SM_1000_NS12placeholders2_9E - _ZN34_INTERNAL_3b42ea17_4_k_cu_b200d92f6thrust24THRUST_300001_SM_1000_NS6system6detail10sequential3seqE)
_ZN34_INTERNAL_3b42ea17_4_k_cu_b200d92f6thrust24THRUST_300001_SM_1000_NS6system6detail10sequential3seqE:
	.zero		1
	.type		_ZN34_INTERNAL_3b42ea17_4_k_cu_b200d92f6thrust24THRUST_300001_SM_1000_NS12placeholders2_9E,@object
	.size		_ZN34_INTERNAL_3b42ea17_4_k_cu_b200d92f6thrust24THRUST_300001_SM_1000_NS12placeholders2_9E,(_ZN34_INTERNAL_3b42ea17_4_k_cu_b200d92f4cuda3std3__419piecewise_constructE - _ZN34_INTERNAL_3b42ea17_4_k_cu_b200d92f6thrust24THRUST_300001_SM_1000_NS12placeholders2_9E)
_ZN34_INTERNAL_3b42ea17_4_k_cu_b200d92f6thrust24THRUST_300001_SM_1000_NS12placeholders2_9E:
	.zero		1
	.type		_ZN34_INTERNAL_3b42ea17_4_k_cu_b200d92f4cuda3std3__419piecewise_constructE,@object
	.size		_ZN34_INTERNAL_3b42ea17_4_k_cu_b200d92f4cuda3std3__419piecewise_constructE,(_ZN34_INTERNAL_3b42ea17_4_k_cu_b200d92f4cuda3std6ranges3__45__cpo5cdataE - _ZN34_INTERNAL_3b42ea17_4_k_cu_b200d92f4cuda3std3__419piecewise_constructE)
_ZN34_INTERNAL_3b42ea17_4_k_cu_b200d92f4cuda3std3__419piecewise_constructE:
	.zero		1
	.type		_ZN34_INTERNAL_3b42ea17_4_k_cu_b200d92f4cuda3std6ranges3__45__cpo5cdataE,@object
	.size		_ZN34_INTERNAL_3b42ea17_4_k_cu_b200d92f4cuda3std6ranges3__45__cpo5cdataE,(_ZN34_INTERNAL_3b42ea17_4_k_cu_b200d92f6thrust24THRUST_300001_SM_1000_NS12placeholders2_1E - _ZN34_INTERNAL_3b42ea17_4_k_cu_b200d92f4cuda3std6ranges3__45__cpo5cdataE)
_ZN34_INTERNAL_3b42ea17_4_k_cu_b200d92f4cuda3std6ranges3__45__cpo5cdataE:
	.zero		1
	.type		_ZN34_INTERNAL_3b42ea17_4_k_cu_b200d92f6thrust24THRUST_300001_SM_1000_NS12placeholders2_1E,@object
	.size		_ZN34_INTERNAL_3b42ea17_4_k_cu_b200d92f6thrust24THRUST_300001_SM_1000_NS12placeholders2_1E,(_ZN34_INTERNAL_3b42ea17_4_k_cu_b200d92f4cuda3std3__45__cpo3endE - _ZN34_INTERNAL_3b42ea17_4_k_cu_b200d92f6thrust24THRUST_300001_SM_1000_NS12placeholders2_1E)
_ZN34_INTERNAL_3b42ea17_4_k_cu_b200d92f6thrust24THRUST_300001_SM_1000_NS12placeholders2_1E:
	.zero		1
	.type		_ZN34_INTERNAL_3b42ea17_4_k_cu_b200d92f4cuda3std3__45__cpo3endE,@object
	.size		_ZN34_INTERNAL_3b42ea17_4_k_cu_b200d92f4cuda3std3__45__cpo3endE,(_ZN34_INTERNAL_3b42ea17_4_k_cu_b200d92f4cuda3std6ranges3__45__cpo3endE - _ZN34_INTERNAL_3b42ea17_4_k_cu_b200d92f4cuda3std3__45__cpo3endE)
_ZN34_INTERNAL_3b42ea17_4_k_cu_b200d92f4cuda3std3__45__cpo3endE:
	.zero		1
	.type		_ZN34_INTERNAL_3b42ea17_4_k_cu_b200d92f4cuda3std6ranges3__45__cpo3endE,@object
	.size		_ZN34_INTERNAL_3b42ea17_4_k_cu_b200d92f4cuda3std6ranges3__45__cpo3endE,(_ZN34_INTERNAL_3b42ea17_4_k_cu_b200d92f6thrust24THRUST_300001_SM_1000_NS12placeholders2_5E - _ZN34_INTERNAL_3b42ea17_4_k_cu_b200d92f4cuda3std6ranges3__45__cpo3endE)
_ZN34_INTERNAL_3b42ea17_4_k_cu_b200d92f4cuda3std6ranges3__45__cpo3endE:
	.zero		1
	.type		_ZN34_INTERNAL_3b42ea17_4_k_cu_b200d92f6thrust24THRUST_300001_SM_1000_NS12placeholders2_5E,@object
	.size		_ZN34_INTERNAL_3b42ea17_4_k_cu_b200d92f6thrust24THRUST_300001_SM_1000_NS12placeholders2_5E,(_ZN34_INTERNAL_3b42ea17_4_k_cu_b200d92f4cuda3std3__45__cpo4rendE - _ZN34_INTERNAL_3b42ea17_4_k_cu_b200d92f6thrust24THRUST_300001_SM_1000_NS12placeholders2_5E)
_ZN34_INTERNAL_3b42ea17_4_k_cu_b200d92f6thrust24THRUST_300001_SM_1000_NS12placeholders2_5E:
	.zero		1
	.type		_ZN34_INTERNAL_3b42ea17_4_k_cu_b200d92f4cuda3std3__45__cpo4rendE,@object
	.size		_ZN34_INTERNAL_3b42ea17_4_k_cu_b200d92f4cuda3std3__45__cpo4rendE,(_ZN34_INTERNAL_3b42ea17_4_k_cu_b200d92f4cuda3std6ranges3__45__cpo9iter_swapE - _ZN34_INTERNAL_3b42ea17_4_k_cu_b200d92f4cuda3std3__45__cpo4rendE)
_ZN34_INTERNAL_3b42ea17_4_k_cu_b200d92f4cuda3std3__45__cpo4rendE:
	.zero		1
	.type		_ZN34_INTERNAL_3b42ea17_4_k_cu_b200d92f4cuda3std6ranges3__45__cpo9iter_swapE,@object
	.size		_ZN34_INTERNAL_3b42ea17_4_k_cu_b200d92f4cuda3std6ranges3__45__cpo9iter_swapE,(_ZN34_INTERNAL_3b42ea17_4_k_cu_b200d92f4cuda3std3__48unexpectE - _ZN34_INTERNAL_3b42ea17_4_k_cu_b200d92f4cuda3std6ranges3__45__cpo9iter_swapE)
_ZN34_INTERNAL_3b42ea17_4_k_cu_b200d92f4cuda3std6ranges3__45__cpo9iter_swapE:
	.zero		1
	.type		_ZN34_INTERNAL_3b42ea17_4_k_cu_b200d92f4cuda3std3__48unexpectE,@object
	.size		_ZN34_INTERNAL_3b42ea17_4_k_cu_b200d92f4cuda3std3__48unexpectE,(_ZN34_INTERNAL_3b42ea17_4_k_cu_b200d92f6thrust24THRUST_300001_SM_1000_NS8cuda_cub3parE - _ZN34_INTERNAL_3b42ea17_4_k_cu_b200d92f4cuda3std3__48unexpectE)
_ZN34_INTERNAL_3b42ea17_4_k_cu_b200d92f4cuda3std3__48unexpectE:
	.zero		1
	.type		_ZN34_INTERNAL_3b42ea17_4_k_cu_b200d92f6thrust24THRUST_300001_SM_1000_NS8cuda_cub3parE,@object
	.size		_ZN34_INTERNAL_3b42ea17_4_k_cu_b200d92f6thrust24THRUST_300001_SM_1000_NS8cuda_cub3parE,(.L_29 - _ZN34_INTERNAL_3b42ea17_4_k_cu_b200d92f6thrust24THRUST_300001_SM_1000_NS8cuda_cub3parE)
_ZN34_INTERNAL_3b42ea17_4_k_cu_b200d92f6thrust24THRUST_300001_SM_1000_NS8cuda_cub3parE:
	.zero		1
.L_29:


//--------------------- .nv.shared._ZN3cub18CUB_300001_SM_10006detail10radix_sort33DeviceRadixSortExclusiveSumKernelINS1_5radix10policy_hubIiiyE10Policy1000EyEEvPT0_ --------------------------
	.section	.nv.shared._ZN3cub18CUB_300001_SM_10006detail10radix_sort33DeviceRadixSortExclusiveSumKernelINS1_5radix10policy_hubIiiyE10Policy1000EyEEvPT0_,"aw",@nobits
	.sectionflags	@""
	.align	16
.nv.shared._ZN3cub18CUB_300001_SM_10006detail10radix_sort33DeviceRadixSortExclusiveSumKernelINS1_5radix10policy_hubIiiyE10Policy1000EyEEvPT0_:
	.zero		3360


//--------------------- .nv.shared._ZN3cub18CUB_300001_SM_10006detail10radix_sort30DeviceRadixSortHistogramKernelINS1_5radix10policy_hubIiiyE10Policy1000ELNS0_9SortOrderE1EiyNS1_21identity_decomposer_tEEEvPT2_PKT1_SA_iiT3_ --------------------------
	.section	.nv.shared._ZN3cub18CUB_300001_SM_10006detail10radix_sort30DeviceRadixSortHistogramKernelINS1_5radix10policy_hubIiiyE10Policy1000ELNS0_9SortOrderE1EiyNS1_21identity_decomposer_tEEEvPT2_PKT1_SA_iiT3_,"aw",@nobits
	.sectionflags	@""
	.align	4
.nv.shared._ZN3cub18CUB_300001_SM_10006detail10radix_sort30DeviceRadixSortHistogramKernelINS1_5radix10policy_hubIiiyE10Policy1000ELNS0_9SortOrderE1EiyNS1_21identity_decomposer_tEEEvPT2_PKT1_SA_iiT3_:
	.zero		5120


//--------------------- .nv.shared._ZN3cub18CUB_300001_SM_10006detail10radix_sort31DeviceRadixSortSingleTileKernelINS1_5radix10policy_hubIiiyE10Policy1000ELNS0_9SortOrderE1EiiyNS1_21identity_decomposer_tEEEvPKT1_PSA_PKT2_PSE_T3_iiT4_ --------------------------
	.section	.nv.shared._ZN3cub18CUB_300001_SM_10006detail10radix_sort31DeviceRadixSortSingleTileKernelINS1_5radix10policy_hubIiiyE10Policy1000ELNS0_9SortOrderE1EiiyNS1_21identity_decomposer_tEEEvPKT1_PSA_PKT2_PSE_T3_iiT4_,"aw",@nobits
	.sectionflags	@""
	.align	16
.nv.shared._ZN3cub18CUB_300001_SM_10006detail10radix_sort31DeviceRadixSortSingleTileKernelINS1_5radix10policy_hubIiiyE10Policy1000ELNS0_9SortOrderE1EiiyNS1_21identity_decomposer_tEEEvPKT1_PSA_PKT2_PSE_T3_iiT4_:
	.zero		34880


//--------------------- .nv.constant0._ZN3cub18CUB_300001_SM_10006detail10radix_sort29DeviceRadixSortOnesweepKernelINS1_5radix10policy_hubIiiyE10Policy1000ELNS0_9SortOrderE1EiiyiiNS1_21identity_decomposer_tEEEvPT5_SB_PT3_PKSC_PT1_PKSG_PT2_PKSK_T4_iiT6_ --------------------------
	.section	.nv.constant0._ZN3cub18CUB_300001_SM_10006detail10radix_sort29DeviceRadixSortOnesweepKernelINS1_5radix10policy_hubIiiyE10Policy1000ELNS0_9SortOrderE1EiiyiiNS1_21identity_decomposer_tEEEvPT5_SB_PT3_PKSC_PT1_PKSG_PT2_PKSK_T4_iiT6_,"a",@progbits
	.sectionflags	@""
	.align	4
.nv.constant0._ZN3cub18CUB_300001_SM_10006detail10radix_sort29DeviceRadixSortOnesweepKernelINS1_5radix10policy_hubIiiyE10Policy1000ELNS0_9SortOrderE1EiiyiiNS1_21identity_decomposer_tEEEvPT5_SB_PT3_PKSC_PT1_PKSG_PT2_PKSK_T4_iiT6_:
	.zero		973


//--------------------- .nv.constant0._ZN3cub18CUB_300001_SM_10006detail10radix_sort33DeviceRadixSortExclusiveSumKernelINS1_5radix10policy_hubIiiyE10Policy1000EyEEvPT0_ --------------------------
	.section	.nv.constant0._ZN3cub18CUB_300001_SM_10006detail10radix_sort33DeviceRadixSortExclusiveSumKernelINS1_5radix10policy_hubIiiyE10Policy1000EyEEvPT0_,"a",@progbits
	.sectionflags	@""
	.align	4
.nv.constant0._ZN3cub18CUB_300001_SM_10006detail10radix_sort33DeviceRadixSortExclusiveSumKernelINS1_5radix10policy_hubIiiyE10Policy1000EyEEvPT0_:
	.zero		904


//--------------------- .nv.constant0._ZN3cub18CUB_300001_SM_10006detail10radix_sort30DeviceRadixSortHistogramKernelINS1_5radix10policy_hubIiiyE10Policy1000ELNS0_9SortOrderE1EiyNS1_21identity_decomposer_tEEEvPT2_PKT1_SA_iiT3_ --------------------------
	.section	.nv.constant0._ZN3cub18CUB_300001_SM_10006detail10radix_sort30DeviceRadixSortHistogramKernelINS1_5radix10policy_hubIiiyE10Policy1000ELNS0_9SortOrderE1EiyNS1_21identity_decomposer_tEEEvPT2_PKT1_SA_iiT3_,"a",@progbits
	.sectionflags	@""
	.align	4
.nv.constant0._ZN3cub18CUB_300001_SM_10006detail10radix_sort30DeviceRadixSortHistogramKernelINS1_5radix10policy_hubIiiyE10Policy1000ELNS0_9SortOrderE1EiyNS1_21identity_decomposer_tEEEvPT2_PKT1_SA_iiT3_:
	.zero		929


//--------------------- .nv.constant0._ZN3cub18CUB_300001_SM_10006detail10radix_sort31DeviceRadixSortSingleTileKernelINS1_5radix10policy_hubIiiyE10Policy1000ELNS0_9SortOrderE1EiiyNS1_21identity_decomposer_tEEEvPKT1_PSA_PKT2_PSE_T3_iiT4_ --------------------------
	.section	.nv.constant0._ZN3cub18CUB_300001_SM_10006detail10radix_sort31DeviceRadixSortSingleTileKernelINS1_5radix10policy_hubIiiyE10Policy1000ELNS0_9SortOrderE1EiiyNS1_21identity_decomposer_tEEEvPKT1_PSA_PKT2_PSE_T3_iiT4_,"a",@progbits
	.sectionflags	@""
	.align	4
.nv.constant0._ZN3cub18CUB_300001_SM_10006detail10radix_sort31DeviceRadixSortSingleTileKernelINS1_5radix10policy_hubIiiyE10Policy1000ELNS0_9SortOrderE1EiiyNS1_21identity_decomposer_tEEEvPKT1_PSA_PKT2_PSE_T3_iiT4_:
	.zero		945


//--------------------- .nv.constant0._ZN3cub18CUB_300001_SM_10006detail8for_each13static_kernelINS2_12policy_hub_t12policy_500_tElN6thrust24THRUST_300001_SM_1000_NS8cuda_cub10__tabulate7functorINS7_6detail15normal_iteratorINS7_10device_ptrIiEEEENS7_6system6detail7generic6detail22compute_sequence_valueIivEElEEEEvT0_T1_ --------------------------
	.section	.nv.constant0._ZN3cub18CUB_300001_SM_10006detail8for_each13static_kernelINS2_12policy_hub_t12policy_500_tElN6thrust24THRUST_300001_SM_1000_NS8cuda_cub10__tabulate7functorINS7_6detail15normal_iteratorINS7_10device_ptrIiEEEENS7_6system6detail7generic6detail22compute_sequence_valueIivEElEEEEvT0_T1_,"a",@progbits
	.sectionflags	@""
	.align	4
.nv.constant0._ZN3cub18CUB_300001_SM_10006detail8for_each13static_kernelINS2_12policy_hub_t12policy_500_tElN6thrust24THRUST_300001_SM_1000_NS8cuda_cub10__tabulate7functorINS7_6detail15normal_iteratorINS7_10device_ptrIiEEEENS7_6system6detail7generic6detail22compute_sequence_valueIivEElEEEEvT0_T1_:
	.zero		920


//--------------------- .nv.constant0._ZN3cub18CUB_300001_SM_10006detail8for_each13static_kernelINS2_12policy_hub_t12policy_500_tElN6thrust24THRUST_300001_SM_1000_NS8cuda_cub6__fill7functorINS7_6detail15normal_iteratorINS7_10device_ptrIiEEEEiEEEEvT0_T1_ --------------------------
	.section	.nv.constant0._ZN3cub18CUB_300001_SM_10006detail8for_each13static_kernelINS2_12policy_hub_t12policy_500_tElN6thrust24THRUST_300001_SM_1000_NS8cuda_cub6__fill7functorINS7_6detail15normal_iteratorINS7_10device_ptrIiEEEEiEEEEvT0_T1_,"a",@progbits
	.sectionflags	@""
	.align	4
.nv.constant0._ZN3cub18CUB_300001_SM_10006detail8for_each13static_kernelINS2_12policy_hub_t12policy_500_tElN6thrust24THRUST_300001_SM_1000_NS8cuda_cub6__fill7functorINS7_6detail15normal_iteratorINS7_10device_ptrIiEEEEiEEEEvT0_T1_:
	.zero		920


//--------------------- .nv.constant0._ZN3cub18CUB_300001_SM_10006detail8for_each13static_kernelINS2_12policy_hub_t12policy_500_tEmN6thrust24THRUST_300001_SM_1000_NS8cuda_cub20__uninitialized_fill7functorINS7_10device_ptrIiEEiEEEEvT0_T1_ --------------------------
	.section	.nv.constant0._ZN3cub18CUB_300001_SM_10006detail8for_each13static_kernelINS2_12policy_hub_t12policy_500_tEmN6thrust24THRUST_300001_SM_1000_NS8cuda_cub20__uninitialized_fill7functorINS7_10device_ptrIiEEiEEEEvT0_T1_,"a",@progbits
	.sectionflags	@""
	.align	4
.nv.constant0._ZN3cub18CUB_300001_SM_10006detail8for_each13static_kernelINS2_12policy_hub_t12policy_500_tEmN6thrust24THRUST_300001_SM_1000_NS8cuda_cub20__uninitialized_fill7functorINS7_10device_ptrIiEEiEEEEvT0_T1_:
	.zero		920


//--------------------- .nv.constant0._ZN3cub18CUB_300001_SM_10006detail11EmptyKernelIvEEvv --------------------------
	.section	.nv.constant0._ZN3cub18CUB_300001_SM_10006detail11EmptyKernelIvEEvv,"a",@progbits
	.sectionflags	@""
	.align	4
.nv.constant0._ZN3cub18CUB_300001_SM_10006detail11EmptyKernelIvEEvv:
	.zero		896


//--------------------- .nv.constant0._Z6line89PiS_i --------------------------
	.section	.nv.constant0._Z6line89PiS_i,"a",@progbits
	.sectionflags	@""
	.align	4
.nv.constant0._Z6line89PiS_i:
	.zero		916


//--------------------- SYMBOLS --------------------------

	.type		.nv.reservedSmem.offset0,@object
	.size		.nv.reservedSmem.offset0,0x4
	.type		.nv.reservedSmem.cap,@object
	.size		.nv.reservedSmem.cap,0x4
